	.target	sm_80

	.elftype	@"ET_EXEC"


//--------------------- .note.nv.tkinfo           --------------------------
	.section	.note.nv.tkinfo,"",@"SHT_NOTE"
	.sectionflags	@"SHF_NOTE_NV_TKINFO"
	.tkinfo
        /*0018*/ 	.word	0x00000002
        /*0030*/ 	.string	""
        /*0030*/ 	.string	"ptxas"
        /*0030*/ 	.string	"Cuda compilation tools, release 13.0, V13.0.88"
        /*0030*/ 	.string	"Build cuda_13.0.r13.0/compiler.36424714_0"
        /*0030*/ 	.string	"-v  -suppress-debug-info  -lineinfo  -arch sm_80 "



//--------------------- .note.nv.cuinfo           --------------------------
	.section	.note.nv.cuinfo,"",@"SHT_NOTE"
	.sectionflags	@"SHF_NOTE_NV_CUINFO"
        /*0018*/ 	.short	0x0002
        /*001a*/ 	.short	0x0050
        /*001c*/ 	.short	0x0082
	.zero		2


//--------------------- .nv.info                  --------------------------
	.section	.nv.info,"",@"SHT_CUDA_INFO"
	.align	4


	//----- nvinfo : EIATTR_REGCOUNT
	.align		4
        /*0000*/ 	.byte	0x04, 0x2f
        /*0002*/ 	.short	(.L_1 - .L_0)
	.align		4
.L_0:
        /*0004*/ 	.word	index@(matmul_kernel)
        /*0008*/ 	.word	0x000000ff


	//----- nvinfo : EIATTR_FRAME_SIZE
	.align		4
.L_1:
        /*000c*/ 	.byte	0x04, 0x11
        /*000e*/ 	.short	(.L_3 - .L_2)
	.align		4
.L_2:
        /*0010*/ 	.word	index@(matmul_kernel)
        /*0014*/ 	.word	0x00000638


	//----- nvinfo : EIATTR_MIN_STACK_SIZE
	.align		4
.L_3:
        /*0018*/ 	.byte	0x04, 0x12
        /*001a*/ 	.short	(.L_5 - .L_4)
	.align		4
.L_4:
        /*001c*/ 	.word	index@(matmul_kernel)
        /*0020*/ 	.word	0x00000638
.L_5:


//--------------------- .nv.info.matmul_kernel    --------------------------
	.section	.nv.info.matmul_kernel,"",@"SHT_CUDA_INFO"
	.sectionflags	@""
	.align	4


	//----- nvinfo : EIATTR_CUDA_API_VERSION
	.align		4
        /*0000*/ 	.byte	0x04, 0x37
        /*0002*/ 	.short	(.L_7 - .L_6)
.L_6:
        /*0004*/ 	.word	0x00000082


	//----- nvinfo : EIATTR_SW2861232_WAR
	.align		4
.L_7:
        /*0008*/ 	.byte	0x01, 0x35
	.zero		2


	//----- nvinfo : EIATTR_PARAM_CBANK
	.align		4
        /*000c*/ 	.byte	0x04, 0x0a
        /*000e*/ 	.short	(.L_9 - .L_8)
	.align		4
.L_8:
        /*0010*/ 	.word	index@(.nv.constant0.matmul_kernel)
        /*0014*/ 	.short	0x0160
        /*0016*/ 	.short	0x0050


	//----- nvinfo : EIATTR_CBANK_PARAM_SIZE
	.align		4
.L_9:
        /*0018*/ 	.byte	0x03, 0x19
        /*001a*/ 	.short	0x0050


	//----- nvinfo : EIATTR_KPARAM_INFO
	.align		4
        /*001c*/ 	.byte	0x04, 0x17
        /*001e*/ 	.short	(.L_11 - .L_10)
.L_10:
        /*0020*/ 	.word	0x00000000
        /*0024*/ 	.short	0x000d
        /*0026*/ 	.short	0x0048
        /*0028*/ 	.byte	0x00, 0xf4, 0x21, 0x00


	//----- nvinfo : EIATTR_KPARAM_INFO
	.align		4
.L_11:
        /*002c*/ 	.byte	0x04, 0x17
        /*002e*/ 	.short	(.L_13 - .L_12)
.L_12:
        /*0030*/ 	.word	0x00000000
        /*0034*/ 	.short	0x000c
        /*0036*/ 	.short	0x0040
        /*0038*/ 	.byte	0x00, 0xf4, 0x21, 0x00


	//----- nvinfo : EIATTR_KPARAM_INFO
	.align		4
.L_13:
        /*003c*/ 	.byte	0x04, 0x17
        /*003e*/ 	.short	(.L_15 - .L_14)
.L_14:
        /*0040*/ 	.word	0x00000000
        /*0044*/ 	.short	0x000b
        /*0046*/ 	.short	0x0038
        /*0048*/ 	.byte	0x00, 0xf0, 0x11, 0x00


	//----- nvinfo : EIATTR_KPARAM_INFO
	.align		4
.L_15:
        /*004c*/ 	.byte	0x04, 0x17
        /*004e*/ 	.short	(.L_17 - .L_16)
.L_16:
        /*0050*/ 	.word	0x00000000
        /*0054*/ 	.short	0x000a
        /*0056*/ 	.short	0x0034
        /*0058*/ 	.byte	0x00, 0xf0, 0x11, 0x00


	//----- nvinfo : EIATTR_KPARAM_INFO
	.align		4
.L_17:
        /*005c*/ 	.byte	0x04, 0x17
        /*005e*/ 	.short	(.L_19 - .L_18)
.L_18:
        /*0060*/ 	.word	0x00000000
        /*0064*/ 	.short	0x0009
        /*0066*/ 	.short	0x0030
        /*0068*/ 	.byte	0x00, 0xf0, 0x11, 0x00


	//----- nvinfo : EIATTR_KPARAM_INFO
	.align		4
.L_19:
        /*006c*/ 	.byte	0x04, 0x17
        /*006e*/ 	.short	(.L_21 - .L_20)
.L_20:
        /*0070*/ 	.word	0x00000000
        /*0074*/ 	.short	0x0008
        /*0076*/ 	.short	0x002c
        /*0078*/ 	.byte	0x00, 0xf0, 0x11, 0x00


	//----- nvinfo : EIATTR_KPARAM_INFO
	.align		4
.L_21:
        /*007c*/ 	.byte	0x04, 0x17
        /*007e*/ 	.short	(.L_23 - .L_22)
.L_22:
        /*0080*/ 	.word	0x00000000
        /*0084*/ 	.short	0x0007
        /*0086*/ 	.short	0x0028
        /*0088*/ 	.byte	0x00, 0xf0, 0x11, 0x00


	//----- nvinfo : EIATTR_KPARAM_INFO
	.align		4
.L_23:
        /*008c*/ 	.byte	0x04, 0x17
        /*008e*/ 	.short	(.L_25 - .L_24)
.L_24:
        /*0090*/ 	.word	0x00000000
        /*0094*/ 	.short	0x0006
        /*0096*/ 	.short	0x0024
        /*0098*/ 	.byte	0x00, 0xf0, 0x11, 0x00


	//----- nvinfo : EIATTR_KPARAM_INFO
	.align		4
.L_25:
        /*009c*/ 	.byte	0x04, 0x17
        /*009e*/ 	.short	(.L_27 - .L_26)
.L_26:
        /*00a0*/ 	.word	0x00000000
        /*00a4*/ 	.short	0x0005
        /*00a6*/ 	.short	0x0020
        /*00a8*/ 	.byte	0x00, 0xf0, 0x11, 0x00


	//----- nvinfo : EIATTR_KPARAM_INFO
	.align		4
.L_27:
        /*00ac*/ 	.byte	0x04, 0x17
        /*00ae*/ 	.short	(.L_29 - .L_28)
.L_28:
        /*00b0*/ 	.word	0x00000000
        /*00b4*/ 	.short	0x0004
        /*00b6*/ 	.short	0x001c
        /*00b8*/ 	.byte	0x00, 0xf0, 0x11, 0x00


	//----- nvinfo : EIATTR_KPARAM_INFO
	.align		4
.L_29:
        /*00bc*/ 	.byte	0x04, 0x17
        /*00be*/ 	.short	(.L_31 - .L_30)
.L_30:
        /*00c0*/ 	.word	0x00000000
        /*00c4*/ 	.short	0x0003
        /*00c6*/ 	.short	0x0018
        /*00c8*/ 	.byte	0x00, 0xf0, 0x11, 0x00


	//----- nvinfo : EIATTR_KPARAM_INFO
	.align		4
.L_31:
        /*00cc*/ 	.byte	0x04, 0x17
        /*00ce*/ 	.short	(.L_33 - .L_32)
.L_32:
        /*00d0*/ 	.word	0x00000000
        /*00d4*/ 	.short	0x0002
        /*00d6*/ 	.short	0x0010
        /*00d8*/ 	.byte	0x00, 0xf4, 0x21, 0x00


	//----- nvinfo : EIATTR_KPARAM_INFO
	.align		4
.L_33:
        /*00dc*/ 	.byte	0x04, 0x17
        /*00de*/ 	.short	(.L_35 - .L_34)
.L_34:
        /*00e0*/ 	.word	0x00000000
        /*00e4*/ 	.short	0x0001
        /*00e6*/ 	.short	0x0008
        /*00e8*/ 	.byte	0x00, 0xf4, 0x21, 0x00


	//----- nvinfo : EIATTR_KPARAM_INFO
	.align		4
.L_35:
        /*00ec*/ 	.byte	0x04, 0x17
        /*00ee*/ 	.short	(.L_37 - .L_36)
.L_36:
        /*00f0*/ 	.word	0x00000000
        /*00f4*/ 	.short	0x0000
        /*00f6*/ 	.short	0x0000
        /*00f8*/ 	.byte	0x00, 0xf4, 0x21, 0x00


	//----- nvinfo : EIATTR_MAXREG_COUNT
	.align		4
.L_37:
        /*00fc*/ 	.byte	0x03, 0x1b
        /*00fe*/ 	.short	0x00ff


	//----- nvinfo : EIATTR_NUM_BARRIERS
	.align		4
        /*0100*/ 	.byte	0x02, 0x4c
        /*0102*/ 	.byte	0x01
	.zero		1


	//----- nvinfo : EIATTR_ANNOTATIONS
	.align		4
        /*0104*/ 	.byte	0x04, 0x55
        /*0106*/ 	.short	(.L_39 - .L_38)


	//   ....[0]....
.L_38:
        /*0108*/ 	.word	0x00000001
        /*010c*/ 	.byte	0x30, 0x09, 0x00, 0x00, 0x01, 0x00, 0x00, 0x00, 0x70, 0x09, 0x00, 0x00, 0x01, 0x00, 0x00, 0x00
        /* <DEDUP_REMOVED lines=585> */
        /*25ac*/ 	.byte	0xd0, 0x34, 0x01, 0x00


	//----- nvinfo : EIATTR_MERCURY_ISA_VERSION
	.align		4
.L_39:
        /*25b0*/ 	.byte	0x03, 0x5f
        /*25b2*/ 	.short	0x0000


	//----- nvinfo : EIATTR_EXIT_INSTR_OFFSETS
	.align		4
        /*25b4*/ 	.byte	0x04, 0x1c
        /*25b6*/ 	.short	(.L_41 - .L_40)


	//   ....[0]....
.L_40:
        /*25b8*/ 	.word	0x00016620


	//   ....[1]....
        /*25bc*/ 	.word	0x00016640


	//----- nvinfo : EIATTR_REQNTID
	.align		4
.L_41:
        /*25c0*/ 	.byte	0x04, 0x10
        /*25c2*/ 	.short	(.L_43 - .L_42)
.L_42:
        /*25c4*/ 	.word	0x00000080
        /*25c8*/ 	.word	0x00000001
        /*25cc*/ 	.word	0x00000001
.L_43:


//--------------------- .nv.callgraph             --------------------------
	.section	.nv.callgraph,"",@"SHT_CUDA_CALLGRAPH"
	.align	4
	.sectionentsize	8
	.align		4
        /*0000*/ 	.word	0x00000000
	.align		4
        /*0004*/ 	.word	0xffffffff
	.align		4
        /*0008*/ 	.word	0x00000000
	.align		4
        /*000c*/ 	.word	0xfffffffe
	.align		4
        /*0010*/ 	.word	0x00000000
	.align		4
        /*0014*/ 	.word	0xfffffffd
	.align		4
        /*0018*/ 	.word	0x00000000
	.align		4
        /*001c*/ 	.word	0xfffffffc


//--------------------- .nv.rel.action            --------------------------
	.section	.nv.rel.action,"",@"SHT_CUDA_RELOCINFO"
	.align	8
	.sectionentsize	8
        /*0000*/ 	.byte	0x73, 0x00, 0x00, 0x00, 0x00, 0x00, 0x00, 0x00, 0x00, 0x00, 0x00, 0x11, 0x25, 0x00, 0x05, 0x36


//--------------------- .nv.constant0.matmul_kernel --------------------------
	.section	.nv.constant0.matmul_kernel,"a",@progbits
	.sectionflags	@""
	.align	4
.nv.constant0.matmul_kernel:
	.zero		432


//--------------------- .text.matmul_kernel       --------------------------
	.section	.text.matmul_kernel,"ax",@progbits
	.sectioninfo	@"SHI_REGISTERS=255"
	.align	128
        .global         matmul_kernel
        .type           matmul_kernel,@function
        .size           matmul_kernel,(.L_x_3 - matmul_kernel)
        .other          matmul_kernel,@"STO_CUDA_ENTRY STV_DEFAULT"
matmul_kernel:
.text.matmul_kernel:
[----:B------:R-:W-:Y:S02]  /*0000*/  IMAD.MOV.U32 R1, RZ, RZ, c[0x0][0x28] ;  /* 0x00000a00ff017624 */ /* 0x000fe400078e00ff */
[----:B------:R-:W-:Y:S01]  /*0010*/  IMAD.MOV.U32 R0, RZ, RZ, c[0x0][0x17c] ;  /* 0x00005f00ff007624 */ /* 0x000fe200078e00ff */
[----:B------:R-:W1:Y:S01]  /*0020*/  S2R R5, SR_CTAID.X ;  /* 0x0000000000057919 */ /* 0x000e620000002500 */
[----:B------:R-:W-:Y:S01]  /*0030*/  IABS R21, c[0x0][0x178] ;  /* 0x00005e0000157a13 */ /* 0x000fe20000000000 */
[----:B------:R-:W-:Y:S01]  /*0040*/  IMAD.MOV.U32 R30, RZ, RZ, c[0x0][0x180] ;  /* 0x00006000ff1e7624 */ /* 0x000fe200078e00ff */
[----:B------:R-:W-:Y:S01]  /*0050*/  ULDC.64 UR8, c[0x0][0x118] ;  /* 0x0000460000087ab9 */ /* 0x000fe20000000a00 */
[----:B------:R-:W-:Y:S01]  /*0060*/  IADD3 R0, R0, 0x3f, RZ ;  /* 0x0000003f00007810 */ /* 0x000fe20007ffe0ff */
[----:B------:R-:W2:Y:S01]  /*0070*/  S2R R32, SR_TID.X ;  /* 0x0000000000207919 */ /* 0x000ea20000002100 */
[----:B------:R-:W-:Y:S01]  /*0080*/  IMAD.MOV.U32 R252, RZ, RZ, c[0x0][0x188] ;  /* 0x00006200fffc7624 */ /* 0x000fe200078e00ff */
[----:B------:R-:W-:Y:S02]  /*0090*/  IADD3 R11, R30, -0x1, RZ ;  /* 0xffffffff1e0b7810 */ /* 0x000fe40007ffe0ff */
[----:B------:R-:W-:Y:S01]  /*00a0*/  SHF.R.S32.HI R3, RZ, 0x1f, R0 ;  /* 0x0000001fff037819 */ /* 0x000fe20000011400 */
[C---:B------:R-:W-:Y:S01]  /*00b0*/  IMAD.SHL.U32 R187, R252.reuse, 0x8, RZ ;  /* 0x00000008fcbb7824 */ /* 0x040fe200078e00ff */
[C---:B------:R-:W-:Y:S01]  /*00c0*/  SHF.L.U32 R183, R252.reuse, 0x2, RZ ;  /* 0x00000002fcb77819 */ /* 0x040fe200000006ff */
[C---:B------:R-:W-:Y:S01]  /*00d0*/  IMAD R191, R252.reuse, 0xc, RZ ;  /* 0x0000000cfcbf7824 */ /* 0x040fe200078e02ff */
[----:B------:R-:W-:Y:S01]  /*00e0*/  LEA.HI R3, R3, R0, RZ, 0x6 ;  /* 0x0000000003037211 */ /* 0x000fe200078f30ff */
[C---:B------:R-:W-:Y:S01]  /*00f0*/  IMAD.SHL.U32 R195, R252.reuse, 0x10, RZ ;  /* 0x00000010fcc37824 */ /* 0x040fe200078e00ff */
[----:B------:R-:W-:Y:S01]  /*0100*/  IADD3 R1, R1, -0x638, RZ ;  /* 0xfffff9c801017810 */ /* 0x000fe20007ffe0ff */
[C---:B------:R-:W-:Y:S01]  /*0110*/  IMAD R199, R252.reuse, 0x14, RZ ;  /* 0x00000014fcc77824 */ /* 0x040fe200078e02ff */
[----:B------:R-:W-:Y:S01]  /*0120*/  SHF.R.S32.HI R4, RZ, 0x6, R3 ;  /* 0x00000006ff047819 */ /* 0x000fe20000011403 */
[----:B------:R-:W-:-:S02]  /*0130*/  IMAD R203, R252, 0x18, RZ ;  /* 0x00000018fccb7824 */ /* 0x000fc400078e02ff */
[C---:B------:R-:W-:Y:S01]  /*0140*/  IMAD R211, R252.reuse, 0x1c, RZ ;  /* 0x0000001cfcd37824 */ /* 0x040fe200078e02ff */
[-C--:B------:R-:W-:Y:S01]  /*0150*/  IABS R7, R4.reuse ;  /* 0x0000000400077213 */ /* 0x080fe20000000000 */
[C---:B------:R-:W-:Y:S01]  /*0160*/  IMAD.SHL.U32 R215, R252.reuse, 0x20, RZ ;  /* 0x00000020fcd77824 */ /* 0x040fe200078e00ff */
[----:B------:R-:W-:Y:S01]  /*0170*/  IABS R10, R4 ;  /* 0x00000004000a7213 */ /* 0x000fe20000000000 */
[C---:B------:R-:W-:Y:S01]  /*0180*/  IMAD R219, R252.reuse, 0x24, RZ ;  /* 0x00000024fcdb7824 */ /* 0x040fe200078e02ff */
[----:B------:R-:W3:Y:S01]  /*0190*/  I2F.RP R0, R7 ;  /* 0x0000000700007306 */ /* 0x000ee20000209400 */
[----:B-1----:R-:W-:Y:S01]  /*01a0*/  IABS R8, R5 ;  /* 0x0000000500087213 */ /* 0x002fe20000000000 */
[----:B------:R-:W-:Y:S01]  /*01b0*/  IMAD R223, R252, 0x28, RZ ;  /* 0x00000028fcdf7824 */ /* 0x000fe200078e02ff */
[----:B--2---:R-:W-:Y:S01]  /*01c0*/  LOP3.LUT R28, R32, 0x7f, RZ, 0xc0, !PT ;  /* 0x0000007f201c7812 */ /* 0x004fe200078ec0ff */
[C---:B------:R-:W-:Y:S02]  /*01d0*/  IMAD R227, R252.reuse, 0x2c, RZ ;  /* 0x0000002cfce37824 */ /* 0x040fe400078e02ff */
[----:B------:R-:W-:-:S02]  /*01e0*/  IMAD R231, R252, 0x30, RZ ;  /* 0x00000030fce77824 */ /* 0x000fc400078e02ff */
[C---:B------:R-:W-:Y:S02]  /*01f0*/  IMAD R235, R252.reuse, 0x34, RZ ;  /* 0x00000034fceb7824 */ /* 0x040fe400078e02ff */
[C---:B------:R-:W-:Y:S02]  /*0200*/  IMAD R239, R252.reuse, 0x38, RZ ;  /* 0x00000038fcef7824 */ /* 0x040fe400078e02ff */
[C---:B------:R-:W-:Y:S02]  /*0210*/  IMAD R243, R252.reuse, 0x3c, RZ ;  /* 0x0000003cfcf37824 */ /* 0x040fe400078e02ff */
[C---:B------:R-:W-:Y:S01]  /*0220*/  IMAD R121, R252.reuse, 0x5, RZ ;  /* 0x00000005fc797824 */ /* 0x040fe200078e02ff */
[----:B---3--:R-:W1:Y:S01]  /*0230*/  MUFU.RCP R0, R0 ;  /* 0x0000000000007308 */ /* 0x008e620000001000 */
[C---:B------:R-:W-:Y:S02]  /*0240*/  IMAD R125, R252.reuse, 0x9, RZ ;  /* 0x00000009fc7d7824 */ /* 0x040fe400078e02ff */
[----:B------:R-:W-:-:S02]  /*0250*/  IMAD R129, R252, 0xd, RZ ;  /* 0x0000000dfc817824 */ /* 0x000fc400078e02ff */
[C---:B------:R-:W-:Y:S02]  /*0260*/  IMAD R133, R252.reuse, 0x11, RZ ;  /* 0x00000011fc857824 */ /* 0x040fe400078e02ff */
[C---:B------:R-:W-:Y:S02]  /*0270*/  IMAD R137, R252.reuse, 0x15, RZ ;  /* 0x00000015fc897824 */ /* 0x040fe400078e02ff */
[C---:B------:R-:W-:Y:S02]  /*0280*/  IMAD R141, R252.reuse, 0x19, RZ ;  /* 0x00000019fc8d7824 */ /* 0x040fe400078e02ff */
[C---:B------:R-:W-:Y:S02]  /*0290*/  IMAD R145, R252.reuse, 0x1d, RZ ;  /* 0x0000001dfc917824 */ /* 0x040fe400078e02ff */
[C---:B------:R-:W-:Y:S02]  /*02a0*/  IMAD R149, R252.reuse, 0x21, RZ ;  /* 0x00000021fc957824 */ /* 0x040fe400078e02ff */
[----:B------:R-:W-:Y:S01]  /*02b0*/  IMAD R153, R252, 0x25, RZ ;  /* 0x00000025fc997824 */ /* 0x000fe200078e02ff */
[----:B-1----:R-:W-:Y:S01]  /*02c0*/  IADD3 R2, R0, 0xffffffe, RZ ;  /* 0x0ffffffe00027810 */ /* 0x002fe20007ffe0ff */
[----:B------:R-:W-:-:S02]  /*02d0*/  IMAD.MOV R0, RZ, RZ, -R10 ;  /* 0x000000ffff007224 */ /* 0x000fc400078e0a0a */
[C---:B------:R-:W-:Y:S01]  /*02e0*/  IMAD R157, R252.reuse, 0x29, RZ ;  /* 0x00000029fc9d7824 */ /* 0x040fe200078e02ff */
[----:B------:R1:W2:Y:S01]  /*02f0*/  F2I.FTZ.U32.TRUNC.NTZ R3, R2 ;  /* 0x0000000200037305 */ /* 0x0002a2000021f000 */
[C---:B------:R-:W-:Y:S02]  /*0300*/  IMAD R161, R252.reuse, 0x2d, RZ ;  /* 0x0000002dfca17824 */ /* 0x040fe400078e02ff */
[C---:B------:R-:W-:Y:S02]  /*0310*/  IMAD R165, R252.reuse, 0x31, RZ ;  /* 0x00000031fca57824 */ /* 0x040fe400078e02ff */
[C---:B------:R-:W-:Y:S02]  /*0320*/  IMAD R169, R252.reuse, 0x35, RZ ;  /* 0x00000035fca97824 */ /* 0x040fe400078e02ff */
[----:B------:R-:W-:Y:S02]  /*0330*/  IMAD R173, R252, 0x39, RZ ;  /* 0x00000039fcad7824 */ /* 0x000fe400078e02ff */
[----:B-1----:R-:W-:-:S02]  /*0340*/  IMAD.MOV.U32 R2, RZ, RZ, RZ ;  /* 0x000000ffff027224 */ /* 0x002fc400078e00ff */
[C---:B------:R-:W-:Y:S02]  /*0350*/  IMAD R177, R252.reuse, 0x3d, RZ ;  /* 0x0000003dfcb17824 */ /* 0x040fe400078e02ff */
[C---:B------:R-:W-:Y:S02]  /*0360*/  IMAD R249, R252.reuse, 0xa, RZ ;  /* 0x0000000afcf97824 */ /* 0x040fe400078e02ff */
[C---:B------:R-:W-:Y:S02]  /*0370*/  IMAD R251, R252.reuse, 0x16, RZ ;  /* 0x00000016fcfb7824 */ /* 0x040fe400078e02ff */
[----:B--2---:R-:W-:Y:S02]  /*0380*/  IMAD.MOV R6, RZ, RZ, -R3 ;  /* 0x000000ffff067224 */ /* 0x004fe400078e0a03 */
[----:B------:R-:W-:Y:S02]  /*0390*/  IMAD R93, R252, 0x26, RZ ;  /* 0x00000026fc5d7824 */ /* 0x000fe400078e02ff */
[----:B------:R-:W-:-:S02]  /*03a0*/  IMAD R9, R6, R7, RZ ;  /* 0x0000000706097224 */ /* 0x000fc400078e02ff */
[----:B------:R-:W-:Y:S02]  /*03b0*/  IMAD.MOV.U32 R6, RZ, RZ, R8 ;  /* 0x000000ffff067224 */ /* 0x000fe400078e0008 */
[----:B------:R-:W-:-:S04]  /*03c0*/  IMAD.HI.U32 R3, R3, R9, R2 ;  /* 0x0000000903037227 */ /* 0x000fc800078e0002 */
[----:B------:R-:W-:Y:S02]  /*03d0*/  IMAD R97, R252, 0x2a, RZ ;  /* 0x0000002afc617824 */ /* 0x000fe400078e02ff */
[----:B------:R-:W-:-:S04]  /*03e0*/  IMAD.HI.U32 R3, R3, R6, RZ ;  /* 0x0000000603037227 */ /* 0x000fc800078e00ff */
[----:B------:R-:W-:Y:S02]  /*03f0*/  IMAD R0, R3, R0, R6 ;  /* 0x0000000003007224 */ /* 0x000fe400078e0206 */
[C---:B------:R-:W-:Y:S02]  /*0400*/  IMAD R101, R252.reuse, 0x2e, RZ ;  /* 0x0000002efc657824 */ /* 0x040fe400078e02ff */
[C---:B------:R-:W-:Y:S01]  /*0410*/  IMAD R105, R252.reuse, 0x32, RZ ;  /* 0x00000032fc697824 */ /* 0x040fe200078e02ff */
[----:B------:R-:W-:Y:S01]  /*0420*/  ISETP.GT.U32.AND P1, PT, R7, R0, PT ;  /* 0x000000000700720c */ /* 0x000fe20003f24070 */
[C---:B------:R-:W-:Y:S02]  /*0430*/  IMAD R109, R252.reuse, 0x36, RZ ;  /* 0x00000036fc6d7824 */ /* 0x040fe400078e02ff */
[C---:B------:R-:W-:Y:S02]  /*0440*/  IMAD R113, R252.reuse, 0x3a, RZ ;  /* 0x0000003afc717824 */ /* 0x040fe400078e02ff */
[----:B------:R-:W-:-:S08]  /*0450*/  IMAD R117, R252, 0x3e, RZ ;  /* 0x0000003efc757824 */ /* 0x000fd000078e02ff */
[-C--:B------:R-:W-:Y:S02]  /*0460*/  @!P1 IADD3 R0, R0, -R7.reuse, RZ ;  /* 0x8000000700009210 */ /* 0x080fe40007ffe0ff */
[----:B------:R-:W-:Y:S02]  /*0470*/  @!P1 IADD3 R3, R3, 0x1, RZ ;  /* 0x0000000103039810 */ /* 0x000fe40007ffe0ff */
[----:B------:R-:W-:Y:S02]  /*0480*/  ISETP.GE.U32.AND P0, PT, R0, R7, PT ;  /* 0x000000070000720c */ /* 0x000fe40003f06070 */
[----:B------:R-:W-:Y:S02]  /*0490*/  LOP3.LUT R0, R5, R4, RZ, 0x3c, !PT ;  /* 0x0000000405007212 */ /* 0x000fe400078e3cff */
[----:B------:R-:W-:Y:S02]  /*04a0*/  ISETP.NE.AND P1, PT, R4, RZ, PT ;  /* 0x000000ff0400720c */ /* 0x000fe40003f25270 */
[----:B------:R-:W-:Y:S01]  /*04b0*/  ISETP.GE.AND P2, PT, R0, RZ, PT ;  /* 0x000000ff0000720c */ /* 0x000fe20003f46270 */
[----:B------:R-:W-:-:S05]  /*04c0*/  IMAD.MOV.U32 R0, RZ, RZ, c[0x0][0x178] ;  /* 0x00005e00ff007624 */ /* 0x000fca00078e00ff */
[----:B------:R-:W-:Y:S02]  /*04d0*/  IADD3 R0, R0, 0xff, RZ ;  /* 0x000000ff00007810 */ /* 0x000fe40007ffe0ff */
[----:B------:R-:W-:-:S05]  /*04e0*/  @P0 IADD3 R3, R3, 0x1, RZ ;  /* 0x0000000103030810 */ /* 0x000fca0007ffe0ff */
[----:B------:R-:W-:Y:S01]  /*04f0*/  IMAD.MOV.U32 R205, RZ, RZ, R3 ;  /* 0x000000ffffcd7224 */ /* 0x000fe200078e0003 */
[----:B------:R-:W-:-:S03]  /*0500*/  SHF.R.S32.HI R3, RZ, 0x1f, R0 ;  /* 0x0000001fff037819 */ /* 0x000fc60000011400 */
[----:B------:R-:W-:Y:S01]  /*0510*/  @!P2 IMAD.MOV R205, RZ, RZ, -R205 ;  /* 0x000000ffffcda224 */ /* 0x000fe200078e0acd */
[----:B------:R-:W-:Y:S02]  /*0520*/  LEA.HI R3, R3, R0, RZ, 0x8 ;  /* 0x0000000003037211 */ /* 0x000fe400078f40ff */
[----:B------:R-:W-:-:S04]  /*0530*/  @!P1 LOP3.LUT R205, RZ, R4, RZ, 0x33, !PT ;  /* 0x00000004ffcd9212 */ /* 0x000fc800078e33ff */
[----:B------:R-:W-:Y:S01]  /*0540*/  LEA.HI.SX32 R3, R3, -R205, 0x18 ;  /* 0x800000cd03037211 */ /* 0x000fe200078fc2ff */
[----:B------:R-:W-:-:S03]  /*0550*/  IMAD.MOV R6, RZ, RZ, -R205 ;  /* 0x000000ffff067224 */ /* 0x000fc600078e0acd */
[----:B------:R-:W-:Y:S01]  /*0560*/  IMNMX R9, R3, 0x1, PT ;  /* 0x0000000103097817 */ /* 0x000fe20003800200 */
[----:B------:R-:W-:-:S03]  /*0570*/  IMAD R10, R4, R6, R5 ;  /* 0x00000006040a7224 */ /* 0x000fc600078e0205 */
[-C--:B------:R-:W-:Y:S02]  /*0580*/  IABS R8, R9.reuse ;  /* 0x0000000900087213 */ /* 0x080fe40000000000 */
[----:B------:R-:W-:Y:S02]  /*0590*/  IABS R4, R10 ;  /* 0x0000000a00047213 */ /* 0x000fe40000000000 */
[----:B------:R-:W1:Y:S01]  /*05a0*/  I2F.RP R0, R8 ;  /* 0x0000000800007306 */ /* 0x000e620000209400 */
[----:B------:R-:W-:-:S05]  /*05b0*/  IABS R6, R9 ;  /* 0x0000000900067213 */ /* 0x000fca0000000000 */
[----:B------:R-:W-:Y:S02]  /*05c0*/  IMAD.MOV R6, RZ, RZ, -R6 ;  /* 0x000000ffff067224 */ /* 0x000fe400078e0a06 */
[----:B-1----:R-:W1:Y:S02]  /*05d0*/  MUFU.RCP R0, R0 ;  /* 0x0000000000007308 */ /* 0x002e640000001000 */
[----:B-1----:R-:W-:Y:S02]  /*05e0*/  IADD3 R2, R0, 0xffffffe, RZ ;  /* 0x0ffffffe00027810 */ /* 0x002fe40007ffe0ff */
[----:B------:R-:W-:-:S04]  /*05f0*/  IABS R0, c[0x0][0x17c] ;  /* 0x00005f0000007a13 */ /* 0x000fc80000000000 */
[----:B------:R1:W2:Y:S02]  /*0600*/  F2I.FTZ.U32.TRUNC.NTZ R3, R2 ;  /* 0x0000000200037305 */ /* 0x0002a4000021f000 */
[----:B-1----:R-:W-:Y:S02]  /*0610*/  IMAD.MOV.U32 R2, RZ, RZ, RZ ;  /* 0x000000ffff027224 */ /* 0x002fe400078e00ff */
[----:B--2---:R-:W-:-:S04]  /*0620*/  IMAD.MOV R7, RZ, RZ, -R3 ;  /* 0x000000ffff077224 */ /* 0x004fc800078e0a03 */
[----:B------:R-:W-:-:S04]  /*0630*/  IMAD R5, R7, R8, RZ ;  /* 0x0000000807057224 */ /* 0x000fc800078e02ff */
[----:B------:R-:W-:Y:S01]  /*0640*/  IMAD.HI.U32 R3, R3, R5, R2 ;  /* 0x0000000503037227 */ /* 0x000fe200078e0002 */
[----:B------:R-:W-:Y:S02]  /*0650*/  MOV R5, R4 ;  /* 0x0000000400057202 */ /* 0x000fe40000000f00 */
[----:B------:R-:W1:Y:S03]  /*0660*/  I2F.RP R4, R21 ;  /* 0x0000001500047306 */ /* 0x000e660000209400 */
[----:B------:R-:W-:-:S04]  /*0670*/  IMAD.HI.U32 R2, R3, R5, RZ ;  /* 0x0000000503027227 */ /* 0x000fc800078e00ff */
[----:B------:R-:W-:Y:S02]  /*0680*/  IMAD R3, R2, R6, R5 ;  /* 0x0000000602037224 */ /* 0x000fe400078e0205 */
[----:B------:R-:W2:Y:S03]  /*0690*/  I2F.RP R5, R0 ;  /* 0x0000000000057306 */ /* 0x000ea60000209400 */
[----:B------:R-:W-:-:S05]  /*06a0*/  ISETP.GT.U32.AND P1, PT, R8, R3, PT ;  /* 0x000000030800720c */ /* 0x000fca0003f24070 */
[----:B-1----:R-:W1:Y:S08]  /*06b0*/  MUFU.RCP R4, R4 ;  /* 0x0000000400047308 */ /* 0x002e700000001000 */
[----:B------:R-:W-:Y:S01]  /*06c0*/  @!P1 IMAD.IADD R3, R3, 0x1, -R8 ;  /* 0x0000000103039824 */ /* 0x000fe200078e0a08 */
[----:B--2---:R-:W2:Y:S01]  /*06d0*/  MUFU.RCP R5, R5 ;  /* 0x0000000500057308 */ /* 0x004ea20000001000 */
[----:B------:R-:W-:-:S02]  /*06e0*/  @!P1 IADD3 R2, R2, 0x1, RZ ;  /* 0x0000000102029810 */ /* 0x000fc40007ffe0ff */
[----:B------:R-:W-:Y:S02]  /*06f0*/  ISETP.NE.AND P1, PT, R9, RZ, PT ;  /* 0x000000ff0900720c */ /* 0x000fe40003f25270 */
[----:B------:R-:W-:Y:S02]  /*0700*/  ISETP.GE.U32.AND P0, PT, R3, R8, PT ;  /* 0x000000080300720c */ /* 0x000fe40003f06070 */
[----:B------:R-:W-:Y:S02]  /*0710*/  LOP3.LUT R3, R10, R9, RZ, 0x3c, !PT ;  /* 0x000000090a037212 */ /* 0x000fe400078e3cff */
[----:B-1----:R-:W-:Y:S02]  /*0720*/  IADD3 R6, R4, 0xffffffe, RZ ;  /* 0x0ffffffe04067810 */ /* 0x002fe40007ffe0ff */
[----:B------:R-:W-:Y:S02]  /*0730*/  ISETP.GE.AND P2, PT, R3, RZ, PT ;  /* 0x000000ff0300720c */ /* 0x000fe40003f46270 */
[----:B------:R1:W3:Y:S01]  /*0740*/  F2I.FTZ.U32.TRUNC.NTZ R3, R6 ;  /* 0x0000000600037305 */ /* 0x0002e2000021f000 */
[----:B--2---:R-:W-:-:S04]  /*0750*/  IADD3 R7, R5, 0xffffffe, RZ ;  /* 0x0ffffffe05077810 */ /* 0x004fc80007ffe0ff */
[----:B------:R-:W-:-:S03]  /*0760*/  @P0 IADD3 R2, R2, 0x1, RZ ;  /* 0x0000000102020810 */ /* 0x000fc60007ffe0ff */
[----:B------:R-:W2:Y:S01]  /*0770*/  F2I.FTZ.U32.TRUNC.NTZ R5, R7 ;  /* 0x0000000700057305 */ /* 0x000ea2000021f000 */
[----:B-1----:R-:W-:Y:S01]  /*0780*/  SHF.R.U32.HI R6, RZ, 0x6, R32 ;  /* 0x00000006ff067819 */ /* 0x002fe20000011620 */
[----:B------:R-:W-:-:S04]  /*0790*/  IMAD.MOV.U32 R204, RZ, RZ, R2 ;  /* 0x000000ffffcc7224 */ /* 0x000fc800078e0002 */
[----:B------:R-:W-:Y:S01]  /*07a0*/  @!P2 IMAD.MOV R204, RZ, RZ, -R204 ;  /* 0x000000ffffcca224 */ /* 0x000fe200078e0acc */
[----:B------:R-:W-:Y:S01]  /*07b0*/  @!P1 LOP3.LUT R204, RZ, R9, RZ, 0x33, !PT ;  /* 0x00000009ffcc9212 */ /* 0x000fe200078e33ff */
[----:B---3--:R-:W-:Y:S01]  /*07c0*/  IMAD.MOV R2, RZ, RZ, -R3 ;  /* 0x000000ffff027224 */ /* 0x008fe200078e0a03 */
[----:B------:R-:W-:-:S03]  /*07d0*/  ISETP.GE.U32.AND P1, PT, R11, 0x7fffffc0, PT ;  /* 0x7fffffc00b00780c */ /* 0x000fc60003f26070 */
[----:B------:R-:W-:Y:S02]  /*07e0*/  IMAD.MOV R4, RZ, RZ, -R204 ;  /* 0x000000ffff047224 */ /* 0x000fe400078e0acc */
[----:B------:R-:W-:Y:S02]  /*07f0*/  IMAD.SHL.U32 R204, R204, 0x40, RZ ;  /* 0x00000040cccc7824 */ /* 0x000fe400078e00ff */
[----:B------:R-:W-:Y:S01]  /*0800*/  IMAD R4, R9, R4, R10 ;  /* 0x0000000409047224 */ /* 0x000fe200078e020a */
[----:B--2---:R-:W-:Y:S01]  /*0810*/  IADD3 R7, RZ, -R5, RZ ;  /* 0x80000005ff077210 */ /* 0x004fe20007ffe0ff */
[----:B------:R-:W-:Y:S02]  /*0820*/  IMAD R9, R2, R21, RZ ;  /* 0x0000001502097224 */ /* 0x000fe400078e02ff */
[----:B------:R-:W-:Y:S02]  /*0830*/  IMAD.MOV.U32 R2, RZ, RZ, RZ ;  /* 0x000000ffff027224 */ /* 0x000fe400078e00ff */
[----:B------:R-:W-:-:S02]  /*0840*/  IMAD.IADD R205, R205, 0x1, R4 ;  /* 0x00000001cdcd7824 */ /* 0x000fc400078e0204 */
[----:B------:R-:W-:Y:S01]  /*0850*/  IMAD.HI.U32 R2, R3, R9, R2 ;  /* 0x0000000903027227 */ /* 0x000fe200078e0002 */
[----:B------:R-:W-:-:S03]  /*0860*/  SGXT.U32 R3, R6, 0x1 ;  /* 0x000000010603781a */ /* 0x000fc60000000000 */
[----:B------:R-:W-:Y:S01]  /*0870*/  IMAD R7, R7, R0, RZ ;  /* 0x0000000007077224 */ /* 0x000fe200078e02ff */
[----:B------:R-:W-:Y:S01]  /*0880*/  LOP3.LUT R6, R204, R3, RZ, 0xfc, !PT ;  /* 0x00000003cc067212 */ /* 0x000fe200078efcff */
[----:B------:R-:W-:Y:S02]  /*0890*/  IMAD.MOV.U32 R4, RZ, RZ, RZ ;  /* 0x000000ffff047224 */ /* 0x000fe400078e00ff */
[----:B------:R-:W-:Y:S01]  /*08a0*/  IMAD R205, R205, 0x100, R28 ;  /* 0x00000100cdcd7824 */ /* 0x000fe200078e021c */
[----:B------:R-:W-:Y:S01]  /*08b0*/  IABS R9, R6 ;  /* 0x0000000600097213 */ /* 0x000fe20000000000 */
[----:B------:R-:W-:Y:S01]  /*08c0*/  IMAD.HI.U32 R5, R5, R7, R4 ;  /* 0x0000000705057227 */ /* 0x000fe200078e0004 */
[----:B------:R-:W-:Y:S02]  /*08d0*/  LOP3.LUT R18, R6, 0x2, RZ, 0xfc, !PT ;  /* 0x0000000206127812 */ /* 0x000fe400078efcff */
[----:B------:R-:W-:Y:S01]  /*08e0*/  IADD3 R206, R205, 0x80, RZ ;  /* 0x00000080cdce7810 */ /* 0x000fe20007ffe0ff */
[----:B------:R-:W-:Y:S01]  /*08f0*/  IMAD.SHL.U32 R28, R28, 0x4, RZ ;  /* 0x000000041c1c7824 */ /* 0x000fe200078e00ff */
[----:B------:R-:W-:Y:S01]  /*0900*/  IABS R12, R18 ;  /* 0x00000012000c7213 */ /* 0x000fe20000000000 */
[C---:B------:R-:W-:Y:S01]  /*0910*/  IMAD.HI.U32 R4, R5.reuse, R9, RZ ;  /* 0x0000000905047227 */ /* 0x040fe200078e00ff */
[----:B------:R-:W-:Y:S01]  /*0920*/  IABS R8, R205 ;  /* 0x000000cd00087213 */ /* 0x000fe20000000000 */
[----:B------:R-:W-:Y:S01]  /*0930*/  STL.64 [R1+0x540], R204 ;  /* 0x000540cc01007387 */ /* 0x000fe20000100a00 */
[----:B------:R-:W-:Y:S01]  /*0940*/  IABS R10, R206 ;  /* 0x000000ce000a7213 */ /* 0x000fe20000000000 */
[----:B------:R-:W-:Y:S01]  /*0950*/  IMAD.HI.U32 R7, R5, R12, RZ ;  /* 0x0000000c05077227 */ /* 0x000fe200078e00ff */
[----:B------:R-:W-:Y:S01]  /*0960*/  IADD3 R11, -R4, RZ, RZ ;  /* 0x000000ff040b7210 */ /* 0x000fe20007ffe1ff */
[----:B------:R-:W-:Y:S01]  /*0970*/  STL [R1+0x610], R206 ;  /* 0x000610ce01007387 */ /* 0x000fe20000100800 */
[----:B------:R-:W-:Y:S01]  /*0980*/  LOP3.LUT R20, R6, 0x4, RZ, 0xfc, !PT ;  /* 0x0000000406147812 */ /* 0x000fe200078efcff */
[----:B------:R-:W-:Y:S01]  /*0990*/  IMAD.HI.U32 R3, R2, R8, RZ ;  /* 0x0000000802037227 */ /* 0x000fe200078e00ff */
[----:B------:R-:W-:-:S02]  /*09a0*/  LOP3.LUT R22, R6, 0x6, RZ, 0xfc, !PT ;  /* 0x0000000606167812 */ /* 0x000fc400078efcff */
[----:B------:R-:W-:Y:S01]  /*09b0*/  LOP3.LUT R23, R6, 0x8, RZ, 0xfc, !PT ;  /* 0x0000000806177812 */ /* 0x000fe200078efcff */
[----:B------:R-:W-:Y:S01]  /*09c0*/  IMAD.HI.U32 R2, R2, R10, RZ ;  /* 0x0000000a02027227 */ /* 0x000fe200078e00ff */
[C---:B------:R-:W-:Y:S02]  /*09d0*/  LOP3.LUT R26, R6.reuse, 0xc, RZ, 0xfc, !PT ;  /* 0x0000000c061a7812 */ /* 0x040fe400078efcff */
[----:B------:R-:W-:Y:S01]  /*09e0*/  LOP3.LUT R24, R6, 0xa, RZ, 0xfc, !PT ;  /* 0x0000000a06187812 */ /* 0x000fe200078efcff */
[----:B------:R-:W-:Y:S01]  /*09f0*/  IMAD.MOV R13, RZ, RZ, -R7 ;  /* 0x000000ffff0d7224 */ /* 0x000fe200078e0a07 */
[----:B------:R-:W-:Y:S01]  /*0a00*/  IABS R15, R23 ;  /* 0x00000017000f7213 */ /* 0x000fe20000000000 */
[C---:B------:R-:W-:Y:S01]  /*0a10*/  IMAD R7, R0.reuse, R11, R9 ;  /* 0x0000000b00077224 */ /* 0x040fe200078e0209 */
[----:B------:R-:W-:Y:S01]  /*0a20*/  IABS R11, R20 ;  /* 0x00000014000b7213 */ /* 0x000fe20000000000 */
[----:B------:R-:W-:Y:S01]  /*0a30*/  IMAD.MOV R3, RZ, RZ, -R3 ;  /* 0x000000ffff037224 */ /* 0x000fe200078e0a03 */
[----:B------:R-:W-:Y:S01]  /*0a40*/  IABS R19, R26 ;  /* 0x0000001a00137213 */ /* 0x000fe20000000000 */
[----:B------:R-:W-:Y:S01]  /*0a50*/  IMAD.MOV R4, RZ, RZ, -R2 ;  /* 0x000000ffff047224 */ /* 0x000fe200078e0a02 */
[----:B------:R-:W-:Y:S01]  /*0a60*/  ISETP.GT.U32.AND P5, PT, R0, R7, PT ;  /* 0x000000070000720c */ /* 0x000fe20003fa4070 */
[C---:B------:R-:W-:Y:S01]  /*0a70*/  IMAD R2, R21.reuse, R3, R8 ;  /* 0x0000000315027224 */ /* 0x040fe200078e0208 */
[----:B------:R-:W-:Y:S01]  /*0a80*/  IABS R17, R24 ;  /* 0x0000001800117213 */ /* 0x000fe20000000000 */
[----:B------:R-:W-:-:S02]  /*0a90*/  IMAD R4, R21, R4, R10 ;  /* 0x0000000415047224 */ /* 0x000fc400078e020a */
[----:B------:R-:W-:Y:S01]  /*0aa0*/  IMAD.HI.U32 R3, R5, R11, RZ ;  /* 0x0000000b05037227 */ /* 0x000fe200078e00ff */
[C---:B------:R-:W-:Y:S02]  /*0ab0*/  ISETP.GT.U32.AND P0, PT, R21.reuse, R2, PT ;  /* 0x000000021500720c */ /* 0x040fe40003f04070 */
[----:B------:R-:W-:Y:S01]  /*0ac0*/  ISETP.GT.U32.AND P2, PT, R21, R4, PT ;  /* 0x000000041500720c */ /* 0x000fe20003f44070 */
[C---:B------:R-:W-:Y:S01]  /*0ad0*/  IMAD R9, R0.reuse, R13, R12 ;  /* 0x0000000d00097224 */ /* 0x040fe200078e020c */
[----:B------:R-:W-:Y:S01]  /*0ae0*/  IABS R13, R22 ;  /* 0x00000016000d7213 */ /* 0x000fe20000000000 */
[----:B------:R-:W-:Y:S02]  /*0af0*/  IMAD.MOV R3, RZ, RZ, -R3 ;  /* 0x000000ffff037224 */ /* 0x000fe400078e0a03 */
[----:B------:R-:W-:Y:S01]  /*0b00*/  @!P5 IMAD.IADD R7, R7, 0x1, -R0 ;  /* 0x000000010707d824 */ /* 0x000fe200078e0a00 */
[C---:B------:R-:W-:Y:S01]  /*0b10*/  ISETP.GT.U32.AND P3, PT, R0.reuse, R9, PT ;  /* 0x000000090000720c */ /* 0x040fe20003f64070 */
[----:B------:R-:W-:-:S02]  /*0b20*/  IMAD R11, R0, R3, R11 ;  /* 0x00000003000b7224 */ /* 0x000fc400078e020b */
[----:B------:R-:W-:Y:S01]  /*0b30*/  IMAD.HI.U32 R3, R5, R13, RZ ;  /* 0x0000000d05037227 */ /* 0x000fe200078e00ff */
[----:B------:R-:W-:-:S03]  /*0b40*/  ISETP.GT.U32.AND P6, PT, R0, R7, PT ;  /* 0x000000070000720c */ /* 0x000fc60003fc4070 */
[--C-:B------:R-:W-:Y:S01]  /*0b50*/  @!P2 IMAD.IADD R4, R4, 0x1, -R21.reuse ;  /* 0x000000010404a824 */ /* 0x100fe200078e0a15 */
[----:B------:R-:W-:Y:S01]  /*0b60*/  IADD3 R3, -R3, RZ, RZ ;  /* 0x000000ff03037210 */ /* 0x000fe20007ffe1ff */
[----:B------:R-:W-:Y:S01]  /*0b70*/  @!P0 IMAD.IADD R2, R2, 0x1, -R21 ;  /* 0x0000000102028824 */ /* 0x000fe200078e0a15 */
[C---:B------:R-:W-:Y:S01]  /*0b80*/  ISETP.GT.U32.AND P2, PT, R0.reuse, R11, PT ;  /* 0x0000000b0000720c */ /* 0x040fe20003f44070 */
[----:B------:R-:W-:Y:S01]  /*0b90*/  IMAD.HI.U32 R8, R5, R15, RZ ;  /* 0x0000000f05087227 */ /* 0x000fe200078e00ff */
[C---:B------:R-:W-:Y:S02]  /*0ba0*/  ISETP.GT.U32.AND P4, PT, R21.reuse, R4, PT ;  /* 0x000000041500720c */ /* 0x040fe40003f84070 */
[----:B------:R-:W-:Y:S01]  /*0bb0*/  ISETP.GT.U32.AND P0, PT, R21, R2, PT ;  /* 0x000000021500720c */ /* 0x000fe20003f04070 */
[----:B------:R-:W-:Y:S01]  /*0bc0*/  IMAD R13, R0, R3, R13 ;  /* 0x00000003000d7224 */ /* 0x000fe200078e020d */
[----:B------:R-:W-:Y:S01]  /*0bd0*/  @!P3 IADD3 R9, R9, -R0, RZ ;  /* 0x800000000909b210 */ /* 0x000fe20007ffe0ff */
[----:B------:R-:W-:Y:S01]  /*0be0*/  @!P6 IMAD.IADD R7, R7, 0x1, -R0 ;  /* 0x000000010707e824 */ /* 0x000fe200078e0a00 */
[----:B------:R-:W-:Y:S01]  /*0bf0*/  ISETP.GE.AND P3, PT, R206, RZ, PT ;  /* 0x000000ffce00720c */ /* 0x000fe20003f66270 */
[----:B------:R-:W-:Y:S01]  /*0c00*/  IMAD.HI.U32 R12, R5, R19, RZ ;  /* 0x00000013050c7227 */ /* 0x000fe200078e00ff */
[----:B------:R-:W-:-:S02]  /*0c10*/  ISETP.GT.U32.AND P5, PT, R0, R13, PT ;  /* 0x0000000d0000720c */ /* 0x000fc40003fa4070 */
[----:B------:R-:W-:Y:S01]  /*0c20*/  ISETP.GT.U32.AND P6, PT, R0, R9, PT ;  /* 0x000000090000720c */ /* 0x000fe20003fc4070 */
[----:B------:R-:W-:Y:S01]  /*0c30*/  @!P2 IMAD.IADD R11, R11, 0x1, -R0 ;  /* 0x000000010b0ba824 */ /* 0x000fe200078e0a00 */
[----:B------:R-:W-:Y:S01]  /*0c40*/  ISETP.GE.AND P2, PT, R6, RZ, PT ;  /* 0x000000ff0600720c */ /* 0x000fe20003f46270 */
[----:B------:R-:W-:Y:S01]  /*0c50*/  @!P4 IMAD.IADD R4, R4, 0x1, -R21 ;  /* 0x000000010404c824 */ /* 0x000fe200078e0a15 */
[----:B------:R-:W-:Y:S01]  /*0c60*/  ISETP.GE.AND P4, PT, R205, RZ, PT ;  /* 0x000000ffcd00720c */ /* 0x000fe20003f86270 */
[----:B------:R-:W-:Y:S01]  /*0c70*/  IMAD.HI.U32 R10, R5, R17, RZ ;  /* 0x00000011050a7227 */ /* 0x000fe200078e00ff */
[----:B------:R-:W-:-:S03]  /*0c80*/  LOP3.LUT R3, RZ, c[0x0][0x178], RZ, 0x33, !PT ;  /* 0x00005e00ff037a12 */ /* 0x000fc600078e33ff */
[----:B------:R-:W-:Y:S02]  /*0c90*/  IMAD.MOV R8, RZ, RZ, -R8 ;  /* 0x000000ffff087224 */ /* 0x000fe400078e0a08 */
[----:B------:R-:W-:Y:S02]  /*0ca0*/  @!P5 IMAD.IADD R13, R13, 0x1, -R0 ;  /* 0x000000010d0dd824 */ /* 0x000fe400078e0a00 */
[----:B------:R-:W-:Y:S01]  /*0cb0*/  IMAD.MOV R12, RZ, RZ, -R12 ;  /* 0x000000ffff0c7224 */ /* 0x000fe200078e0a0c */
[----:B------:R-:W-:Y:S01]  /*0cc0*/  @!P6 IADD3 R9, R9, -R0, RZ ;  /* 0x800000000909e210 */ /* 0x000fe20007ffe0ff */
[----:B------:R-:W-:Y:S01]  /*0cd0*/  IMAD.MOV R10, RZ, RZ, -R10 ;  /* 0x000000ffff0a7224 */ /* 0x000fe200078e0a0a */
[C---:B------:R-:W-:Y:S01]  /*0ce0*/  ISETP.GT.U32.AND P5, PT, R0.reuse, R13, PT ;  /* 0x0000000d0000720c */ /* 0x040fe20003fa4070 */
[C---:B------:R-:W-:Y:S02]  /*0cf0*/  IMAD R15, R0.reuse, R8, R15 ;  /* 0x00000008000f7224 */ /* 0x040fe400078e020f */
[----:B------:R-:W-:Y:S01]  /*0d00*/  IMAD R19, R0, R12, R19 ;  /* 0x0000000c00137224 */ /* 0x000fe200078e0213 */
[----:B------:R-:W-:Y:S01]  /*0d10*/  LOP3.LUT R12, R6, 0x12, RZ, 0xfc, !PT ;  /* 0x00000012060c7812 */ /* 0x000fe200078efcff */
[----:B------:R-:W-:Y:S01]  /*0d20*/  @!P0 IMAD.IADD R2, R2, 0x1, -R21 ;  /* 0x0000000102028824 */ /* 0x000fe200078e0a15 */
[----:B------:R-:W-:Y:S01]  /*0d30*/  ISETP.NE.AND P0, PT, RZ, c[0x0][0x178], PT ;  /* 0x00005e00ff007a0c */ /* 0x000fe20003f05270 */
[----:B------:R-:W-:Y:S01]  /*0d40*/  IMAD R17, R0, R10, R17 ;  /* 0x0000000a00117224 */ /* 0x000fe200078e0211 */
[----:B------:R-:W-:Y:S01]  /*0d50*/  LOP3.LUT R10, R6, 0xe, RZ, 0xfc, !PT ;  /* 0x0000000e060a7812 */ /* 0x000fe200078efcff */
[----:B------:R-:W-:Y:S01]  /*0d60*/  @!P3 IMAD.MOV R4, RZ, RZ, -R4 ;  /* 0x000000ffff04b224 */ /* 0x000fe200078e0a04 */
[C---:B------:R-:W-:Y:S01]  /*0d70*/  ISETP.GT.U32.AND P3, PT, R0.reuse, R15, PT ;  /* 0x0000000f0000720c */ /* 0x040fe20003f64070 */
[----:B------:R-:W-:Y:S01]  /*0d80*/  @!P4 IMAD.MOV R2, RZ, RZ, -R2 ;  /* 0x000000ffff02c224 */ /* 0x000fe200078e0a02 */
[C---:B------:R-:W-:Y:S01]  /*0d90*/  ISETP.GT.U32.AND P4, PT, R0.reuse, R11, PT ;  /* 0x0000000b0000720c */ /* 0x040fe20003f84070 */
[----:B------:R-:W-:Y:S01]  /*0da0*/  @!P2 IMAD.MOV R7, RZ, RZ, -R7 ;  /* 0x000000ffff07a224 */ /* 0x000fe200078e0a07 */
[----:B------:R-:W-:Y:S01]  /*0db0*/  ISETP.GT.U32.AND P6, PT, R0, R19, PT ;  /* 0x000000130000720c */ /* 0x000fe20003fc4070 */
[----:B------:R-:W-:Y:S01]  /*0dc0*/  @!P5 IMAD.IADD R13, R13, 0x1, -R0 ;  /* 0x000000010d0dd824 */ /* 0x000fe200078e0a00 */
[----:B------:R-:W-:-:S02]  /*0dd0*/  IABS R21, R10 ;  /* 0x0000000a00157213 */ /* 0x000fc40000000000 */
[----:B------:R-:W-:Y:S02]  /*0de0*/  ISETP.GE.AND P2, PT, R18, RZ, PT ;  /* 0x000000ff1200720c */ /* 0x000fe40003f46270 */
[----:B------:R-:W-:Y:S01]  /*0df0*/  SEL R14, R3, R2, !P0 ;  /* 0x00000002030e7207 */ /* 0x000fe20004000000 */
[----:B------:R-:W-:Y:S01]  /*0e00*/  IMAD.HI.U32 R2, R5, R21, RZ ;  /* 0x0000001505027227 */ /* 0x000fe200078e00ff */
[----:B------:R-:W-:Y:S02]  /*0e10*/  ISETP.GE.AND P5, PT, R22, RZ, PT ;  /* 0x000000ff1600720c */ /* 0x000fe40003fa6270 */
[----:B------:R-:W-:Y:S01]  /*0e20*/  SEL R16, R3, R4, !P0 ;  /* 0x0000000403107207 */ /* 0x000fe20004000000 */
[----:B------:R-:W-:Y:S01]  /*0e30*/  IMAD.MOV R2, RZ, RZ, -R2 ;  /* 0x000000ffff027224 */ /* 0x000fe200078e0a02 */
[----:B------:R-:W-:Y:S01]  /*0e40*/  ISETP.GT.U32.AND P0, PT, R0, R17, PT ;  /* 0x000000110000720c */ /* 0x000fe20003f04070 */
[--C-:B------:R-:W-:Y:S01]  /*0e50*/  @!P3 IMAD.IADD R15, R15, 0x1, -R0.reuse ;  /* 0x000000010f0fb824 */ /* 0x100fe200078e0a00 */
[----:B------:R-:W-:Y:S01]  /*0e60*/  ISETP.GE.AND P3, PT, R23, RZ, PT ;  /* 0x000000ff1700720c */ /* 0x000fe20003f66270 */
[--C-:B------:R-:W-:Y:S01]  /*0e70*/  @!P4 IMAD.IADD R11, R11, 0x1, -R0.reuse ;  /* 0x000000010b0bc824 */ /* 0x100fe200078e0a00 */
[----:B------:R-:W-:Y:S01]  /*0e80*/  ISETP.GE.AND P4, PT, R20, RZ, PT ;  /* 0x000000ff1400720c */ /* 0x000fe20003f86270 */
[----:B------:R-:W-:Y:S01]  /*0e90*/  @!P6 IMAD.IADD R19, R19, 0x1, -R0 ;  /* 0x000000011313e824 */ /* 0x000fe200078e0a00 */
[----:B------:R-:W-:Y:S01]  /*0ea0*/  @!P2 IADD3 R9, -R9, RZ, RZ ;  /* 0x000000ff0909a210 */ /* 0x000fe20007ffe1ff */
[C---:B------:R-:W-:Y:S01]  /*0eb0*/  IMAD R21, R0.reuse, R2, R21 ;  /* 0x0000000200157224 */ /* 0x040fe200078e0215 */
[C---:B------:R-:W-:Y:S01]  /*0ec0*/  ISETP.GT.U32.AND P2, PT, R0.reuse, R15, PT ;  /* 0x0000000f0000720c */ /* 0x040fe20003f44070 */
[----:B------:R-:W-:Y:S01]  /*0ed0*/  @!P5 IMAD.MOV R13, RZ, RZ, -R13 ;  /* 0x000000ffff0dd224 */ /* 0x000fe200078e0a0d */
[----:B------:R-:W-:-:S02]  /*0ee0*/  ISETP.GT.U32.AND P6, PT, R0, R19, PT ;  /* 0x000000130000720c */ /* 0x000fc40003fc4070 */
[----:B------:R-:W-:Y:S01]  /*0ef0*/  ISETP.GT.U32.AND P5, PT, R0, R21, PT ;  /* 0x000000150000720c */ /* 0x000fe20003fa4070 */
[--C-:B------:R-:W-:Y:S01]  /*0f00*/  @!P0 IMAD.IADD R17, R17, 0x1, -R0.reuse ;  /* 0x0000000111118824 */ /* 0x100fe200078e0a00 */
[----:B------:R-:W-:Y:S02]  /*0f10*/  LOP3.LUT R3, R6, 0x10, RZ, 0xfc, !PT ;  /* 0x0000001006037812 */ /* 0x000fe400078efcff */
[----:B------:R-:W-:Y:S01]  /*0f20*/  ISETP.GE.AND P0, PT, R24, RZ, PT ;  /* 0x000000ff1800720c */ /* 0x000fe20003f06270 */
[----:B------:R-:W-:Y:S01]  /*0f30*/  @!P4 IMAD.MOV R11, RZ, RZ, -R11 ;  /* 0x000000ffff0bc224 */ /* 0x000fe200078e0a0b */
[----:B------:R-:W-:Y:S02]  /*0f40*/  ISETP.GT.U32.AND P4, PT, R0, R17, PT ;  /* 0x000000110000720c */ /* 0x000fe40003f84070 */
[----:B------:R-:W-:Y:S01]  /*0f50*/  IABS R8, R3 ;  /* 0x0000000300087213 */ /* 0x000fe20000000000 */
[--C-:B------:R-:W-:Y:S01]  /*0f60*/  @!P2 IMAD.IADD R15, R15, 0x1, -R0.reuse ;  /* 0x000000010f0fa824 */ /* 0x100fe200078e0a00 */
[----:B------:R-:W-:Y:S01]  /*0f70*/  IABS R25, R12 ;  /* 0x0000000c00197213 */ /* 0x000fe20000000000 */
[----:B------:R-:W-:Y:S01]  /*0f80*/  @!P6 IMAD.IADD R19, R19, 0x1, -R0 ;  /* 0x000000011313e824 */ /* 0x000fe200078e0a00 */
[----:B------:R-:W-:Y:S01]  /*0f90*/  ISETP.GE.AND P6, PT, R3, RZ, PT ;  /* 0x000000ff0300720c */ /* 0x000fe20003fc6270 */
[----:B------:R-:W-:Y:S01]  /*0fa0*/  IMAD.HI.U32 R2, R5, R8, RZ ;  /* 0x0000000805027227 */ /* 0x000fe200078e00ff */
[----:B------:R-:W-:-:S02]  /*0fb0*/  ISETP.GE.AND P2, PT, R26, RZ, PT ;  /* 0x000000ff1a00720c */ /* 0x000fc40003f46270 */
[----:B------:R-:W-:Y:S01]  /*0fc0*/  LOP3.LUT R20, R6, 0x1e, RZ, 0xfc, !PT ;  /* 0x0000001e06147812 */ /* 0x000fe200078efcff */
[----:B------:R-:W-:Y:S01]  /*0fd0*/  IMAD.MOV.U32 R3, RZ, RZ, R15 ;  /* 0x000000ffff037224 */ /* 0x000fe200078e000f */
[----:B------:R-:W-:Y:S01]  /*0fe0*/  IADD3 R15, -R2, RZ, RZ ;  /* 0x000000ff020f7210 */ /* 0x000fe20007ffe1ff */
[--C-:B------:R-:W-:Y:S01]  /*0ff0*/  @!P5 IMAD.IADD R21, R21, 0x1, -R0.reuse ;  /* 0x000000011515d824 */ /* 0x100fe200078e0a00 */
[----:B------:R-:W-:Y:S01]  /*1000*/  LOP3.LUT R2, R6, 0x14, RZ, 0xfc, !PT ;  /* 0x0000001406027812 */ /* 0x000fe200078efcff */
[----:B------:R-:W-:Y:S01]  /*1010*/  @!P3 IMAD.MOV R3, RZ, RZ, -R3 ;  /* 0x000000ffff03b224 */ /* 0x000fe200078e0a03 */
[----:B------:R-:W-:Y:S01]  /*1020*/  ISETP.GE.AND P5, PT, R12, RZ, PT ;  /* 0x000000ff0c00720c */ /* 0x000fe20003fa6270 */
[----:B------:R-:W-:Y:S01]  /*1030*/  @!P4 IMAD.IADD R17, R17, 0x1, -R0 ;  /* 0x000000011111c824 */ /* 0x000fe200078e0a00 */
[----:B------:R-:W-:Y:S01]  /*1040*/  ISETP.GT.U32.AND P3, PT, R0, R21, PT ;  /* 0x000000150000720c */ /* 0x000fe20003f64070 */
[----:B------:R-:W-:Y:S01]  /*1050*/  IMAD.HI.U32 R4, R5, R25, RZ ;  /* 0x0000001905047227 */ /* 0x000fe200078e00ff */
[----:B------:R-:W-:-:S02]  /*1060*/  ISETP.GE.AND P4, PT, R10, RZ, PT ;  /* 0x000000ff0a00720c */ /* 0x000fc40003f86270 */
[----:B------:R-:W-:Y:S01]  /*1070*/  IABS R27, R2 ;  /* 0x00000002001b7213 */ /* 0x000fe20000000000 */
[----:B------:R-:W-:Y:S01]  /*1080*/  IMAD R15, R0, R15, R8 ;  /* 0x0000000f000f7224 */ /* 0x000fe200078e0208 */
[C---:B------:R-:W-:Y:S01]  /*1090*/  LOP3.LUT R10, R6.reuse, 0x18, RZ, 0xfc, !PT ;  /* 0x00000018060a7812 */ /* 0x040fe200078efcff */
[----:B------:R-:W-:Y:S01]  /*10a0*/  IMAD.MOV R4, RZ, RZ, -R4 ;  /* 0x000000ffff047224 */ /* 0x000fe200078e0a04 */
[----:B------:R-:W-:Y:S01]  /*10b0*/  LOP3.LUT R12, R6, 0x1a, RZ, 0xfc, !PT ;  /* 0x0000001a060c7812 */ /* 0x000fe200078efcff */
[----:B------:R-:W-:Y:S01]  /*10c0*/  @!P0 IMAD.MOV R17, RZ, RZ, -R17 ;  /* 0x000000ffff118224 */ /* 0x000fe200078e0a11 */
[C---:B------:R-:W-:Y:S01]  /*10d0*/  ISETP.GT.U32.AND P0, PT, R0.reuse, R15, PT ;  /* 0x0000000f0000720c */ /* 0x040fe20003f04070 */
[----:B------:R-:W-:Y:S01]  /*10e0*/  IMAD R25, R0, R4, R25 ;  /* 0x0000000400197224 */ /* 0x000fe200078e0219 */
[----:B------:R-:W-:Y:S01]  /*10f0*/  LOP3.LUT R4, R6, 0x16, RZ, 0xfc, !PT ;  /* 0x0000001606047812 */ /* 0x000fe200078efcff */
[----:B------:R-:W-:Y:S01]  /*1100*/  @!P3 IMAD.IADD R21, R21, 0x1, -R0 ;  /* 0x000000011515b824 */ /* 0x000fe200078e0a00 */
[----:B------:R-:W-:Y:S01]  /*1110*/  IABS R31, R10 ;  /* 0x0000000a001f7213 */ /* 0x000fe20000000000 */
[----:B------:R-:W-:Y:S01]  /*1120*/  @!P2 IMAD.MOV R19, RZ, RZ, -R19 ;  /* 0x000000ffff13a224 */ /* 0x000fe200078e0a13 */
[----:B------:R-:W-:Y:S01]  /*1130*/  ISETP.GE.AND P2, PT, R2, RZ, PT ;  /* 0x000000ff0200720c */ /* 0x000fe20003f46270 */
[----:B------:R-:W-:Y:S01]  /*1140*/  @!P4 IMAD.MOV R21, RZ, RZ, -R21 ;  /* 0x000000ffff15c224 */ /* 0x000fe200078e0a15 */
[----:B------:R-:W-:Y:S01]  /*1150*/  ISETP.GT.U32.AND P4, PT, R0, R25, PT ;  /* 0x000000190000720c */ /* 0x000fe20003f84070 */
[----:B------:R-:W-:Y:S01]  /*1160*/  IMAD.HI.U32 R2, R5, R27, RZ ;  /* 0x0000001b05027227 */ /* 0x000fe200078e00ff */
[----:B------:R-:W-:-:S02]  /*1170*/  IABS R29, R4 ;  /* 0x00000004001d7213 */ /* 0x000fc40000000000 */
[----:B------:R-:W-:Y:S01]  /*1180*/  ISETP.GE.AND P3, PT, R4, RZ, PT ;  /* 0x000000ff0400720c */ /* 0x000fe20003f66270 */
[----:B------:R-:W-:Y:S01]  /*1190*/  IMAD.MOV R8, RZ, RZ, -R2 ;  /* 0x000000ffff087224 */ /* 0x000fe200078e0a02 */
[----:B------:R-:W-:Y:S01]  /*11a0*/  @!P0 IADD3 R15, R15, -R0, RZ ;  /* 0x800000000f0f8210 */ /* 0x000fe20007ffe0ff */
[----:B------:R-:W-:Y:S01]  /*11b0*/  IMAD.HI.U32 R4, R5, R29, RZ ;  /* 0x0000001d05047227 */ /* 0x000fe200078e00ff */
[----:B------:R-:W-:Y:S02]  /*11c0*/  IABS R33, R12 ;  /* 0x0000000c00217213 */ /* 0x000fe40000000000 */
[C---:B------:R-:W-:Y:S01]  /*11d0*/  ISETP.GT.U32.AND P0, PT, R0.reuse, R15, PT ;  /* 0x0000000f0000720c */ /* 0x040fe20003f04070 */
[----:B------:R-:W-:Y:S01]  /*11e0*/  IMAD R27, R0, R8, R27 ;  /* 0x00000008001b7224 */ /* 0x000fe200078e021b */
[----:B------:R-:W-:Y:S01]  /*11f0*/  IABS R8, R20 ;  /* 0x0000001400087213 */ /* 0x000fe20000000000 */
[----:B------:R-:W-:Y:S01]  /*1200*/  @!P4 IMAD.IADD R25, R25, 0x1, -R0 ;  /* 0x000000011919c824 */ /* 0x000fe200078e0a00 */
[C---:B------:R-:W-:Y:S01]  /*1210*/  LOP3.LUT R18, R6.reuse, 0x1c, RZ, 0xfc, !PT ;  /* 0x0000001c06127812 */ /* 0x040fe200078efcff */
[----:B------:R-:W-:Y:S01]  /*1220*/  IMAD.MOV R4, RZ, RZ, -R4 ;  /* 0x000000ffff047224 */ /* 0x000fe200078e0a04 */
[----:B------:R-:W-:Y:S01]  /*1230*/  LOP3.LUT R22, R6, 0x20, RZ, 0xfc, !PT ;  /* 0x0000002006167812 */ /* 0x000fe200078efcff */
[----:B------:R-:W-:Y:S01]  /*1240*/  IMAD.HI.U32 R2, R5, R31, RZ ;  /* 0x0000001f05027227 */ /* 0x000fe200078e00ff */
[----:B------:R-:W-:-:S02]  /*1250*/  ISETP.GT.U32.AND P4, PT, R0, R25, PT ;  /* 0x000000190000720c */ /* 0x000fc40003f84070 */
[----:B------:R-:W-:Y:S01]  /*1260*/  IABS R35, R18 ;  /* 0x0000001200237213 */ /* 0x000fe20000000000 */
[C---:B------:R-:W-:Y:S01]  /*1270*/  IMAD R29, R0.reuse, R4, R29 ;  /* 0x00000004001d7224 */ /* 0x040fe200078e021d */
[----:B------:R-:W-:Y:S01]  /*1280*/  IABS R39, R22 ;  /* 0x0000001600277213 */ /* 0x000fe20000000000 */
[----:B------:R-:W-:Y:S01]  /*1290*/  @!P0 IMAD.IADD R15, R15, 0x1, -R0 ;  /* 0x000000010f0f8824 */ /* 0x000fe200078e0a00 */
[----:B------:R-:W-:Y:S01]  /*12a0*/  ISETP.GT.U32.AND P0, PT, R0, R27, PT ;  /* 0x0000001b0000720c */ /* 0x000fe20003f04070 */
[----:B------:R-:W-:Y:S01]  /*12b0*/  IMAD.MOV R2, RZ, RZ, -R2 ;  /* 0x000000ffff027224 */ /* 0x000fe200078e0a02 */
[C---:B------:R-:W-:Y:S01]  /*12c0*/  LOP3.LUT R24, R6.reuse, 0x24, RZ, 0xfc, !PT ;  /* 0x0000002406187812 */ /* 0x040fe200078efcff */
[----:B------:R-:W-:Y:S01]  /*12d0*/  IMAD.MOV.U32 R23, RZ, RZ, R15 ;  /* 0x000000ffff177224 */ /* 0x000fe200078e000f */
[----:B------:R-:W-:Y:S01]  /*12e0*/  LOP3.LUT R26, R6, 0x26, RZ, 0xfc, !PT ;  /* 0x00000026061a7812 */ /* 0x000fe200078efcff */
[C---:B------:R-:W-:Y:S01]  /*12f0*/  IMAD R31, R0.reuse, R2, R31 ;  /* 0x00000002001f7224 */ /* 0x040fe200078e021f */
[----:B------:R-:W-:Y:S01]  /*1300*/  IABS R43, R24 ;  /* 0x00000018002b7213 */ /* 0x000fe20000000000 */
[----:B------:R-:W-:Y:S01]  /*1310*/  @!P4 IMAD.IADD R25, R25, 0x1, -R0 ;  /* 0x000000011919c824 */ /* 0x000fe200078e0a00 */
[C---:B------:R-:W-:Y:S01]  /*1320*/  ISETP.GT.U32.AND P4, PT, R0.reuse, R29, PT ;  /* 0x0000001d0000720c */ /* 0x040fe20003f84070 */
[----:B------:R-:W-:Y:S01]  /*1330*/  @!P6 IMAD.MOV R23, RZ, RZ, -R23 ;  /* 0x000000ffff17e224 */ /* 0x000fe200078e0a17 */
[----:B------:R-:W-:Y:S01]  /*1340*/  ISETP.GT.U32.AND P6, PT, R0, R31, PT ;  /* 0x0000001f0000720c */ /* 0x000fe20003fc4070 */
[----:B------:R-:W-:Y:S01]  /*1350*/  IMAD.HI.U32 R2, R5, R33, RZ ;  /* 0x0000002105027227 */ /* 0x000fe200078e00ff */
[----:B------:R-:W-:-:S03]  /*1360*/  IABS R45, R26 ;  /* 0x0000001a002d7213 */ /* 0x000fc60000000000 */
[----:B------:R-:W-:Y:S01]  /*1370*/  @!P0 IMAD.IADD R27, R27, 0x1, -R0 ;  /* 0x000000011b1b8824 */ /* 0x000fe200078e0a00 */
[----:B------:R-:W-:Y:S01]  /*1380*/  IADD3 R2, -R2, RZ, RZ ;  /* 0x000000ff02027210 */ /* 0x000fe20007ffe1ff */
[----:B------:R-:W-:Y:S02]  /*1390*/  @!P5 IMAD.MOV R25, RZ, RZ, -R25 ;  /* 0x000000ffff19d224 */ /* 0x000fe400078e0a19 */
[----:B------:R-:W-:Y:S01]  /*13a0*/  IMAD.HI.U32 R4, R5, R35, RZ ;  /* 0x0000002305047227 */ /* 0x000fe200078e00ff */
[----:B------:R-:W-:-:S03]  /*13b0*/  ISETP.GT.U32.AND P0, PT, R0, R27, PT ;  /* 0x0000001b0000720c */ /* 0x000fc60003f04070 */
[--C-:B------:R-:W-:Y:S02]  /*13c0*/  @!P4 IMAD.IADD R29, R29, 0x1, -R0.reuse ;  /* 0x000000011d1dc824 */ /* 0x100fe400078e0a00 */
[----:B------:R-:W-:Y:S02]  /*13d0*/  @!P6 IMAD.IADD R31, R31, 0x1, -R0 ;  /* 0x000000011f1fe824 */ /* 0x000fe400078e0a00 */
[C---:B------:R-:W-:Y:S01]  /*13e0*/  IMAD R33, R0.reuse, R2, R33 ;  /* 0x0000000200217224 */ /* 0x040fe200078e0221 */
[----:B------:R-:W-:Y:S01]  /*13f0*/  ISETP.GT.U32.AND P6, PT, R0, R29, PT ;  /* 0x0000001d0000720c */ /* 0x000fe20003fc4070 */
[----:B------:R-:W-:-:S03]  /*1400*/  IMAD.HI.U32 R2, R5, R8, RZ ;  /* 0x0000000805027227 */ /* 0x000fc600078e00ff */
[----:B------:R-:W-:Y:S01]  /*1410*/  ISETP.GT.U32.AND P5, PT, R0, R33, PT ;  /* 0x000000210000720c */ /* 0x000fe20003fa4070 */
[----:B------:R-:W-:Y:S01]  /*1420*/  @!P0 IMAD.IADD R27, R27, 0x1, -R0 ;  /* 0x000000011b1b8824 */ /* 0x000fe200078e0a00 */
[----:B------:R-:W-:Y:S01]  /*1430*/  ISETP.GE.AND P0, PT, R10, RZ, PT ;  /* 0x000000ff0a00720c */ /* 0x000fe20003f06270 */
[----:B------:R-:W-:Y:S01]  /*1440*/  IMAD.MOV R15, RZ, RZ, -R2 ;  /* 0x000000ffff0f7224 */ /* 0x000fe200078e0a02 */
[----:B------:R-:W-:Y:S01]  /*1450*/  LOP3.LUT R10, R6, 0x22, RZ, 0xfc, !PT ;  /* 0x00000022060a7812 */ /* 0x000fe200078efcff */
[----:B------:R-:W-:Y:S02]  /*1460*/  IMAD.MOV R4, RZ, RZ, -R4 ;  /* 0x000000ffff047224 */ /* 0x000fe400078e0a04 */
[C---:B------:R-:W-:Y:S01]  /*1470*/  IMAD R15, R0.reuse, R15, R8 ;  /* 0x0000000f000f7224 */ /* 0x040fe200078e0208 */
[----:B------:R-:W-:Y:S01]  /*1480*/  IABS R41, R10 ;  /* 0x0000000a00297213 */ /* 0x000fe20000000000 */
[----:B------:R-:W-:Y:S02]  /*1490*/  @!P6 IMAD.IADD R29, R29, 0x1, -R0 ;  /* 0x000000011d1de824 */ /* 0x000fe400078e0a00 */
[C---:B------:R-:W-:Y:S01]  /*14a0*/  IMAD R35, R0.reuse, R4, R35 ;  /* 0x0000000400237224 */ /* 0x040fe200078e0223 */
[----:B------:R-:W-:Y:S01]  /*14b0*/  ISETP.GT.U32.AND P6, PT, R0, R15, PT ;  /* 0x0000000f0000720c */ /* 0x000fe20003fc4070 */
[----:B------:R-:W-:-:S03]  /*14c0*/  IMAD.HI.U32 R2, R5, R41, RZ ;  /* 0x0000002905027227 */ /* 0x000fc600078e00ff */
[C---:B------:R-:W-:Y:S01]  /*14d0*/  ISETP.GT.U32.AND P4, PT, R0.reuse, R35, PT ;  /* 0x000000230000720c */ /* 0x040fe20003f84070 */
[----:B------:R-:W-:Y:S01]  /*14e0*/  @!P5 IMAD.IADD R33, R33, 0x1, -R0 ;  /* 0x000000012121d824 */ /* 0x000fe200078e0a00 */
[C---:B------:R-:W-:Y:S01]  /*14f0*/  ISETP.GT.U32.AND P5, PT, R0.reuse, R31, PT ;  /* 0x0000001f0000720c */ /* 0x040fe20003fa4070 */
[----:B------:R-:W-:Y:S02]  /*1500*/  IMAD.MOV R2, RZ, RZ, -R2 ;  /* 0x000000ffff027224 */ /* 0x000fe400078e0a02 */
[----:B------:R-:W-:Y:S01]  /*1510*/  @!P2 IMAD.MOV R27, RZ, RZ, -R27 ;  /* 0x000000ffff1ba224 */ /* 0x000fe200078e0a1b */
[C---:B------:R-:W-:Y:S01]  /*1520*/  ISETP.GT.U32.AND P2, PT, R0.reuse, R33, PT ;  /* 0x000000210000720c */ /* 0x040fe20003f44070 */
[C---:B------:R-:W-:Y:S02]  /*1530*/  IMAD R41, R0.reuse, R2, R41 ;  /* 0x0000000200297224 */ /* 0x040fe400078e0229 */
[----:B------:R-:W-:Y:S02]  /*1540*/  @!P6 IMAD.IADD R15, R15, 0x1, -R0 ;  /* 0x000000010f0fe824 */ /* 0x000fe400078e0a00 */
[----:B------:R-:W-:Y:S01]  /*1550*/  IMAD.HI.U32 R4, R5, R39, RZ ;  /* 0x0000002705047227 */ /* 0x000fe200078e00ff */
[----:B------:R-:W-:-:S02]  /*1560*/  ISETP.GT.U32.AND P6, PT, R0, R41, PT ;  /* 0x000000290000720c */ /* 0x000fc40003fc4070 */
[----:B------:R-:W-:Y:S01]  /*1570*/  @!P4 IADD3 R35, R35, -R0, RZ ;  /* 0x800000002323c210 */ /* 0x000fe20007ffe0ff */
[----:B------:R-:W-:Y:S01]  /*1580*/  IMAD.HI.U32 R2, R5, R43, RZ ;  /* 0x0000002b05027227 */ /* 0x000fe200078e00ff */
[----:B------:R-:W-:Y:S02]  /*1590*/  IADD3 R4, -R4, RZ, RZ ;  /* 0x000000ff04047210 */ /* 0x000fe40007ffe1ff */
[----:B------:R-:W-:Y:S01]  /*15a0*/  ISETP.GT.U32.AND P4, PT, R0, R35, PT ;  /* 0x000000230000720c */ /* 0x000fe20003f84070 */
[----:B------:R-:W-:Y:S01]  /*15b0*/  @!P2 IMAD.IADD R33, R33, 0x1, -R0 ;  /* 0x000000012121a824 */ /* 0x000fe200078e0a00 */
[----:B------:R-:W-:Y:S01]  /*15c0*/  ISETP.GE.AND P2, PT, R12, RZ, PT ;  /* 0x000000ff0c00720c */ /* 0x000fe20003f46270 */
[----:B------:R-:W-:Y:S01]  /*15d0*/  IMAD R39, R0, R4, R39 ;  /* 0x0000000400277224 */ /* 0x000fe200078e0227 */
[----:B------:R-:W-:Y:S01]  /*15e0*/  IADD3 R2, -R2, RZ, RZ ;  /* 0x000000ff02027210 */ /* 0x000fe20007ffe1ff */
[----:B------:R-:W-:Y:S01]  /*15f0*/  IMAD.HI.U32 R4, R5, R45, RZ ;  /* 0x0000002d05047227 */ /* 0x000fe200078e00ff */
[----:B------:R-:W-:-:S03]  /*1600*/  LOP3.LUT R12, R6, 0x28, RZ, 0xfc, !PT ;  /* 0x00000028060c7812 */ /* 0x000fc600078efcff */
[----:B------:R-:W-:Y:S01]  /*1610*/  @!P6 IMAD.IADD R41, R41, 0x1, -R0 ;  /* 0x000000012929e824 */ /* 0x000fe200078e0a00 */
[C---:B------:R-:W-:Y:S01]  /*1620*/  ISETP.GT.U32.AND P6, PT, R0.reuse, R15, PT ;  /* 0x0000000f0000720c */ /* 0x040fe20003fc4070 */
[----:B------:R-:W-:Y:S01]  /*1630*/  IMAD.MOV R4, RZ, RZ, -R4 ;  /* 0x000000ffff047224 */ /* 0x000fe200078e0a04 */
[----:B------:R-:W-:Y:S01]  /*1640*/  IABS R47, R12 ;  /* 0x0000000c002f7213 */ /* 0x000fe20000000000 */
[C---:B------:R-:W-:Y:S02]  /*1650*/  IMAD R43, R0.reuse, R2, R43 ;  /* 0x00000002002b7224 */ /* 0x040fe400078e022b */
[--C-:B------:R-:W-:Y:S01]  /*1660*/  @!P5 IMAD.IADD R31, R31, 0x1, -R0.reuse ;  /* 0x000000011f1fd824 */ /* 0x100fe200078e0a00 */
[C---:B------:R-:W-:Y:S01]  /*1670*/  ISETP.GT.U32.AND P5, PT, R0.reuse, R39, PT ;  /* 0x000000270000720c */ /* 0x040fe20003fa4070 */
[C---:B------:R-:W-:Y:S02]  /*1680*/  IMAD R45, R0.reuse, R4, R45 ;  /* 0x00000004002d7224 */ /* 0x040fe400078e022d */
[----:B------:R-:W-:Y:S01]  /*1690*/  @!P2 IMAD.MOV R33, RZ, RZ, -R33 ;  /* 0x000000ffff21a224 */ /* 0x000fe200078e0a21 */
[----:B------:R-:W-:Y:S01]  /*16a0*/  ISETP.GT.U32.AND P2, PT, R0, R43, PT ;  /* 0x0000002b0000720c */ /* 0x000fe20003f44070 */
[--C-:B------:R-:W-:Y:S01]  /*16b0*/  @!P4 IMAD.IADD R35, R35, 0x1, -R0.reuse ;  /* 0x000000012323c824 */ /* 0x100fe200078e0a00 */
[----:B------:R-:W-:Y:S01]  /*16c0*/  ISETP.GE.AND P4, PT, R18, RZ, PT ;  /* 0x000000ff1200720c */ /* 0x000fe20003f86270 */
[----:B------:R-:W-:Y:S01]  /*16d0*/  @!P6 IMAD.IADD R15, R15, 0x1, -R0 ;  /* 0x000000010f0fe824 */ /* 0x000fe200078e0a00 */
[----:B------:R-:W-:Y:S01]  /*16e0*/  ISETP.GT.U32.AND P6, PT, R0, R45, PT ;  /* 0x0000002d0000720c */ /* 0x000fe20003fc4070 */
[----:B------:R-:W-:Y:S01]  /*16f0*/  IMAD.HI.U32 R2, R5, R47, RZ ;  /* 0x0000002f05027227 */ /* 0x000fe200078e00ff */
[----:B------:R-:W-:-:S03]  /*1700*/  LOP3.LUT R18, R6, 0x2a, RZ, 0xfc, !PT ;  /* 0x0000002a06127812 */ /* 0x000fc600078efcff */
[--C-:B------:R-:W-:Y:S01]  /*1710*/  @!P5 IMAD.IADD R39, R39, 0x1, -R0.reuse ;  /* 0x000000012727d824 */ /* 0x100fe200078e0a00 */
[----:B------:R-:W-:Y:S01]  /*1720*/  ISETP.GE.AND P5, PT, R20, RZ, PT ;  /* 0x000000ff1400720c */ /* 0x000fe20003fa6270 */
[----:B------:R-:W-:Y:S01]  /*1730*/  @!P0 IMAD.MOV R31, RZ, RZ, -R31 ;  /* 0x000000ffff1f8224 */ /* 0x000fe200078e0a1f */
[----:B------:R-:W-:Y:S01]  /*1740*/  IABS R8, R18 ;  /* 0x0000001200087213 */ /* 0x000fe20000000000 */
[----:B------:R-:W-:Y:S01]  /*1750*/  @!P2 IMAD.IADD R43, R43, 0x1, -R0 ;  /* 0x000000012b2ba824 */ /* 0x000fe200078e0a00 */
[----:B------:R-:W-:Y:S01]  /*1760*/  ISETP.GT.U32.AND P0, PT, R0, R41, PT ;  /* 0x000000290000720c */ /* 0x000fe20003f04070 */
[----:B------:R-:W-:Y:S01]  /*1770*/  IMAD.MOV R4, RZ, RZ, -R2 ;  /* 0x000000ffff047224 */ /* 0x000fe200078e0a02 */
[----:B------:R-:W-:Y:S01]  /*1780*/  LOP3.LUT R20, R6, 0x2e, RZ, 0xfc, !PT ;  /* 0x0000002e06147812 */ /* 0x000fe200078efcff */
[----:B------:R-:W-:Y:S01]  /*1790*/  IMAD.HI.U32 R2, R5, R8, RZ ;  /* 0x0000000805027227 */ /* 0x000fe200078e00ff */
[----:B------:R-:W-:Y:S02]  /*17a0*/  @!P4 IADD3 R35, -R35, RZ, RZ ;  /* 0x000000ff2323c210 */ /* 0x000fe40007ffe1ff */
[----:B------:R-:W-:Y:S01]  /*17b0*/  ISETP.GE.AND P4, PT, R22, RZ, PT ;  /* 0x000000ff1600720c */ /* 0x000fe20003f86270 */
[--C-:B------:R-:W-:Y:S01]  /*17c0*/  @!P6 IMAD.IADD R45, R45, 0x1, -R0.reuse ;  /* 0x000000012d2de824 */ /* 0x100fe200078e0a00 */
[C---:B------:R-:W-:Y:S01]  /*17d0*/  ISETP.GT.U32.AND P6, PT, R0.reuse, R43, PT ;  /* 0x0000002b0000720c */ /* 0x040fe20003fc4070 */
[----:B------:R-:W-:Y:S01]  /*17e0*/  @!P3 IMAD.MOV R29, RZ, RZ, -R29 ;  /* 0x000000ffff1db224 */ /* 0x000fe200078e0a1d */
[C---:B------:R-:W-:Y:S01]  /*17f0*/  ISETP.GT.U32.AND P3, PT, R0.reuse, R39, PT ;  /* 0x000000270000720c */ /* 0x040fe20003f64070 */
[----:B------:R-:W-:Y:S01]  /*1800*/  IMAD R47, R0, R4, R47 ;  /* 0x00000004002f7224 */ /* 0x000fe200078e022f */
[----:B------:R-:W-:Y:S01]  /*1810*/  IABS R53, R20 ;  /* 0x0000001400357213 */ /* 0x000fe20000000000 */
[----:B------:R-:W-:Y:S01]  /*1820*/  IMAD.MOV.U32 R37, RZ, RZ, R15 ;  /* 0x000000ffff257224 */ /* 0x000fe200078e000f */
[----:B------:R-:W-:Y:S01]  /*1830*/  IADD3 R15, -R2, RZ, RZ ;  /* 0x000000ff020f7210 */ /* 0x000fe20007ffe1ff */
[----:B------:R-:W-:Y:S01]  /*1840*/  @!P0 IMAD.IADD R41, R41, 0x1, -R0 ;  /* 0x0000000129298824 */ /* 0x000fe200078e0a00 */
[----:B------:R-:W-:Y:S01]  /*1850*/  ISETP.GE.AND P0, PT, R24, RZ, PT ;  /* 0x000000ff1800720c */ /* 0x000fe20003f06270 */
[----:B------:R-:W-:Y:S01]  /*1860*/  @!P5 IMAD.MOV R37, RZ, RZ, -R37 ;  /* 0x000000ffff25d224 */ /* 0x000fe200078e0a25 */
[C---:B------:R-:W-:Y:S01]  /*1870*/  ISETP.GT.U32.AND P5, PT, R0.reuse, R47, PT ;  /* 0x0000002f0000720c */ /* 0x040fe20003fa4070 */
[----:B------:R-:W-:Y:S01]  /*1880*/  IMAD R15, R0, R15, R8 ;  /* 0x0000000f000f7224 */ /* 0x000fe200078e0208 */
[----:B------:R-:W-:Y:S01]  /*1890*/  ISETP.GE.AND P2, PT, R26, RZ, PT ;  /* 0x000000ff1a00720c */ /* 0x000fe20003f46270 */
[--C-:B------:R-:W-:Y:S01]  /*18a0*/  @!P6 IMAD.IADD R43, R43, 0x1, -R0.reuse ;  /* 0x000000012b2be824 */ /* 0x100fe200078e0a00 */
[----:B------:R-:W-:Y:S01]  /*18b0*/  LOP3.LUT R22, R6, 0x36, RZ, 0xfc, !PT ;  /* 0x0000003606167812 */ /* 0x000fe200078efcff */
[----:B------:R-:W-:Y:S01]  /*18c0*/  @!P3 IMAD.IADD R39, R39, 0x1, -R0 ;  /* 0x000000012727b824 */ /* 0x000fe200078e0a00 */
[----:B------:R-:W-:Y:S01]  /*18d0*/  ISETP.GT.U32.AND P6, PT, R0, R15, PT ;  /* 0x0000000f0000720c */ /* 0x000fe20003fc4070 */
[----:B------:R-:W-:Y:S01]  /*18e0*/  IMAD.HI.U32 R4, R5, R53, RZ ;  /* 0x0000003505047227 */ /* 0x000fe200078e00ff */
[----:B------:R-:W-:-:S02]  /*18f0*/  ISETP.GE.AND P3, PT, R10, RZ, PT ;  /* 0x000000ff0a00720c */ /* 0x000fc40003f66270 */
[----:B------:R-:W-:Y:S01]  /*1900*/  LOP3.LUT R10, R6, 0x2c, RZ, 0xfc, !PT ;  /* 0x0000002c060a7812 */ /* 0x000fe200078efcff */
[----:B------:R-:W-:Y:S01]  /*1910*/  @!P0 IMAD.MOV R43, RZ, RZ, -R43 ;  /* 0x000000ffff2b8224 */ /* 0x000fe200078e0a2b */
[----:B------:R-:W-:Y:S01]  /*1920*/  IABS R61, R22 ;  /* 0x00000016003d7213 */ /* 0x000fe20000000000 */
[----:B------:R-:W-:Y:S01]  /*1930*/  IMAD.MOV R4, RZ, RZ, -R4 ;  /* 0x000000ffff047224 */ /* 0x000fe200078e0a04 */
[----:B------:R-:W-:Y:S01]  /*1940*/  IABS R51, R10 ;  /* 0x0000000a00337213 */ /* 0x000fe20000000000 */
[----:B------:R-:W-:Y:S01]  /*1950*/  @!P4 IMAD.MOV R39, RZ, RZ, -R39 ;  /* 0x000000ffff27c224 */ /* 0x000fe200078e0a27 */
[----:B------:R-:W-:Y:S01]  /*1960*/  @!P5 IADD3 R47, R47, -R0, RZ ;  /* 0x800000002f2fd210 */ /* 0x000fe20007ffe0ff */
[C---:B------:R-:W-:Y:S01]  /*1970*/  IMAD R53, R0.reuse, R4, R53 ;  /* 0x0000000400357224 */ /* 0x040fe200078e0235 */
[C---:B------:R-:W-:Y:S01]  /*1980*/  ISETP.GT.U32.AND P4, PT, R0.reuse, R45, PT ;  /* 0x0000002d0000720c */ /* 0x040fe20003f84070 */
[----:B------:R-:W-:Y:S01]  /*1990*/  IMAD.HI.U32 R2, R5, R51, RZ ;  /* 0x0000003305027227 */ /* 0x000fe200078e00ff */
[----:B------:R-:W-:-:S02]  /*19a0*/  ISETP.GT.U32.AND P0, PT, R0, R47, PT ;  /* 0x0000002f0000720c */ /* 0x000fc40003f04070 */
[----:B------:R-:W-:Y:S01]  /*19b0*/  ISETP.GE.AND P5, PT, R10, RZ, PT ;  /* 0x000000ff0a00720c */ /* 0x000fe20003fa6270 */
[----:B------:R-:W-:Y:S01]  /*19c0*/  @!P6 IMAD.IADD R15, R15, 0x1, -R0 ;  /* 0x000000010f0fe824 */ /* 0x000fe200078e0a00 */
[----:B------:R-:W-:Y:S01]  /*19d0*/  LOP3.LUT R24, R6, 0x3c, RZ, 0xfc, !PT ;  /* 0x0000003c06187812 */ /* 0x000fe200078efcff */
[----:B------:R-:W-:Y:S02]  /*19e0*/  IMAD.MOV R2, RZ, RZ, -R2 ;  /* 0x000000ffff027224 */ /* 0x000fe400078e0a02 */
        /* <DEDUP_REMOVED lines=8> */
[----:B------:R-:W-:Y:S01]  /*1a70*/  @!P2 IMAD.MOV R45, RZ, RZ, -R45 ;  /* 0x000000ffff2da224 */ /* 0x000fe200078e0a2d */
[----:B------:R-:W-:Y:S01]  /*1a80*/  IABS R12, R2 ;  /* 0x00000002000c7213 */ /* 0x000fe20000000000 */
[----:B------:R-:W-:Y:S01]  /*1a90*/  IMAD.HI.U32 R10, R5, R61, RZ ;  /* 0x0000003d050a7227 */ /* 0x000fe200078e00ff */
[----:B------:R-:W-:-:S02]  /*1aa0*/  ISETP.GE.AND P4, PT, R18, RZ, PT ;  /* 0x000000ff1200720c */ /* 0x000fc40003f86270 */
[----:B------:R-:W-:Y:S01]  /*1ab0*/  LOP3.LUT R18, R6, 0x32, RZ, 0xfc, !PT ;  /* 0x0000003206127812 */ /* 0x000fe200078efcff */
[----:B------:R-:W-:Y:S01]  /*1ac0*/  IMAD.MOV R10, RZ, RZ, -R10 ;  /* 0x000000ffff0a7224 */ /* 0x000fe200078e0a0a */
[----:B------:R-:W-:Y:S01]  /*1ad0*/  @!P6 IADD3 R15, R15, -R0, RZ ;  /* 0x800000000f0fe210 */ /* 0x000fe20007ffe0ff */
[----:B------:R-:W-:Y:S01]  /*1ae0*/  @!P3 IMAD.MOV R47, RZ, RZ, -R47 ;  /* 0x000000ffff2fb224 */ /* 0x000fe200078e0a2f */
[C---:B------:R-:W-:Y:S01]  /*1af0*/  ISETP.GT.U32.AND P6, PT, R0.reuse, R53, PT ;  /* 0x000000350000720c */ /* 0x040fe20003fc4070 */
[----:B------:R-:W-:Y:S01]  /*1b00*/  IMAD R61, R0, R10, R61 ;  /* 0x0000000a003d7224 */ /* 0x000fe200078e023d */
[----:B------:R-:W-:Y:S01]  /*1b10*/  ISETP.GE.AND P2, PT, R20, RZ, PT ;  /* 0x000000ff1400720c */ /* 0x000fe20003f46270 */
[----:B------:R-:W-:Y:S01]  /*1b20*/  @!P0 IMAD.IADD R51, R51, 0x1, -R0 ;  /* 0x0000000133338824 */ /* 0x000fe200078e0a00 */
[----:B------:R-:W-:Y:S01]  /*1b30*/  ISETP.GE.AND P0, PT, R2, RZ, PT ;  /* 0x000000ff0200720c */ /* 0x000fe20003f06270 */
[----:B------:R-:W-:Y:S01]  /*1b40*/  IMAD.HI.U32 R2, R5, R12, RZ ;  /* 0x0000000c05027227 */ /* 0x000fe200078e00ff */
[----:B------:R-:W-:-:S02]  /*1b50*/  LOP3.LUT R20, R6, 0x34, RZ, 0xfc, !PT ;  /* 0x0000003406147812 */ /* 0x000fc400078efcff */
[----:B------:R-:W-:Y:S01]  /*1b60*/  ISETP.GT.U32.AND P3, PT, R0, R51, PT ;  /* 0x000000330000720c */ /* 0x000fe20003f64070 */
[----:B------:R-:W-:Y:S01]  /*1b70*/  IMAD.MOV R55, RZ, RZ, -R2 ;  /* 0x000000ffff377224 */ /* 0x000fe200078e0a02 */
[----:B------:R-:W-:Y:S01]  /*1b80*/  IABS R57, R18 ;  /* 0x0000001200397213 */ /* 0x000fe20000000000 */
[----:B------:R-:W-:Y:S01]  /*1b90*/  IMAD.MOV.U32 R49, RZ, RZ, R15 ;  /* 0x000000ffff317224 */ /* 0x000fe200078e000f */
[----:B------:R-:W-:Y:S01]  /*1ba0*/  IABS R59, R20 ;  /* 0x00000014003b7213 */ /* 0x000fe20000000000 */
[----:B------:R-:W-:Y:S01]  /*1bb0*/  @!P6 IMAD.IADD R53, R53, 0x1, -R0 ;  /* 0x000000013535e824 */ /* 0x000fe200078e0a00 */
[----:B------:R-:W-:Y:S01]  /*1bc0*/  LOP3.LUT R10, R6, 0x3e, RZ, 0xfc, !PT ;  /* 0x0000003e060a7812 */ /* 0x000fe200078efcff */
[----:B------:R-:W-:-:S03]  /*1bd0*/  IMAD.HI.U32 R4, R5, R57, RZ ;  /* 0x0000003905047227 */ /* 0x000fc600078e00ff */
[C---:B------:R-:W-:Y:S01]  /*1be0*/  ISETP.GT.U32.AND P6, PT, R0.reuse, R53, PT ;  /* 0x000000350000720c */ /* 0x040fe20003fc4070 */
[----:B------:R-:W-:Y:S01]  /*1bf0*/  IMAD R15, R0, R55, R12 ;  /* 0x00000037000f7224 */ /* 0x000fe200078e020c */
[----:B------:R-:W-:Y:S01]  /*1c00*/  LOP3.LUT R12, R6, 0x38, RZ, 0xfc, !PT ;  /* 0x00000038060c7812 */ /* 0x000fe200078efcff */
[----:B------:R-:W-:-:S03]  /*1c10*/  IMAD.HI.U32 R8, R5, R59, RZ ;  /* 0x0000003b05087227 */ /* 0x000fc600078e00ff */
[----:B------:R-:W-:Y:S01]  /*1c20*/  IABS R65, R12 ;  /* 0x0000000c00417213 */ /* 0x000fe20000000000 */
[----:B------:R-:W-:Y:S01]  /*1c30*/  IMAD.MOV R4, RZ, RZ, -R4 ;  /* 0x000000ffff047224 */ /* 0x000fe200078e0a04 */
[----:B------:R-:W-:Y:S01]  /*1c40*/  IADD3 R8, -R8, RZ, RZ ;  /* 0x000000ff08087210 */ /* 0x000fe20007ffe1ff */
[--C-:B------:R-:W-:Y:S01]  /*1c50*/  @!P3 IMAD.IADD R51, R51, 0x1, -R0.reuse ;  /* 0x000000013333b824 */ /* 0x100fe200078e0a00 */
[C---:B------:R-:W-:Y:S01]  /*1c60*/  ISETP.GT.U32.AND P3, PT, R0.reuse, R15, PT ;  /* 0x0000000f0000720c */ /* 0x040fe20003f64070 */
[C---:B------:R-:W-:Y:S02]  /*1c70*/  IMAD R57, R0.reuse, R4, R57 ;  /* 0x0000000400397224 */ /* 0x040fe400078e0239 */
[----:B------:R-:W-:Y:S01]  /*1c80*/  @!P6 IMAD.IADD R53, R53, 0x1, -R0 ;  /* 0x000000013535e824 */ /* 0x000fe200078e0a00 */
[----:B------:R-:W-:Y:S01]  /*1c90*/  @!P5 IADD3 R51, -R51, RZ, RZ ;  /* 0x000000ff3333d210 */ /* 0x000fe20007ffe1ff */
[C---:B------:R-:W-:Y:S01]  /*1ca0*/  IMAD R59, R0.reuse, R8, R59 ;  /* 0x00000008003b7224 */ /* 0x040fe200078e023b */
[----:B------:R-:W-:Y:S01]  /*1cb0*/  ISETP.GT.U32.AND P6, PT, R0, R57, PT ;  /* 0x000000390000720c */ /* 0x000fe20003fc4070 */
[----:B------:R-:W-:Y:S01]  /*1cc0*/  @!P4 IMAD.MOV R49, RZ, RZ, -R49 ;  /* 0x000000ffff31c224 */ /* 0x000fe200078e0a31 */
[----:B------:R-:W-:Y:S01]  /*1cd0*/  ISETP.GE.AND P4, PT, R18, RZ, PT ;  /* 0x000000ff1200720c */ /* 0x000fe20003f86270 */
[----:B------:R-:W-:Y:S01]  /*1ce0*/  IMAD.HI.U32 R2, R5, R65, RZ ;  /* 0x0000004105027227 */ /* 0x000fe200078e00ff */
[----:B------:R-:W-:-:S02]  /*1cf0*/  LOP3.LUT R18, R6, 0x3a, RZ, 0xfc, !PT ;  /* 0x0000003a06127812 */ /* 0x000fc400078efcff */
[----:B------:R-:W-:Y:S01]  /*1d00*/  IABS R6, R24 ;  /* 0x0000001800067213 */ /* 0x000fe20000000000 */
[----:B------:R-:W-:Y:S01]  /*1d10*/  @!P3 IMAD.IADD R15, R15, 0x1, -R0 ;  /* 0x000000010f0fb824 */ /* 0x000fe200078e0a00 */
[C---:B------:R-:W-:Y:S01]  /*1d20*/  ISETP.GT.U32.AND P3, PT, R0.reuse, R59, PT ;  /* 0x0000003b0000720c */ /* 0x040fe20003f64070 */
[----:B------:R-:W-:Y:S01]  /*1d30*/  @!P2 IMAD.MOV R53, RZ, RZ, -R53 ;  /* 0x000000ffff35a224 */ /* 0x000fe200078e0a35 */
[----:B------:R-:W-:Y:S01]  /*1d40*/  IABS R67, R18 ;  /* 0x0000001200437213 */ /* 0x000fe20000000000 */
[----:B------:R-:W-:Y:S01]  /*1d50*/  IMAD.MOV R2, RZ, RZ, -R2 ;  /* 0x000000ffff027224 */ /* 0x000fe200078e0a02 */
[C---:B------:R-:W-:Y:S01]  /*1d60*/  ISETP.GT.U32.AND P2, PT, R0.reuse, R61, PT ;  /* 0x0000003d0000720c */ /* 0x040fe20003f44070 */
[----:B------:R-:W-:Y:S01]  /*1d70*/  @!P6 IMAD.IADD R57, R57, 0x1, -R0 ;  /* 0x000000013939e824 */ /* 0x000fe200078e0a00 */
[----:B------:R-:W-:Y:S01]  /*1d80*/  ISETP.GT.U32.AND P6, PT, R0, R15, PT ;  /* 0x0000000f0000720c */ /* 0x000fe20003fc4070 */
[----:B------:R-:W-:Y:S01]  /*1d90*/  IMAD.HI.U32 R4, R5, R67, RZ ;  /* 0x0000004305047227 */ /* 0x000fe200078e00ff */
[----:B------:R-:W-:-:S02]  /*1da0*/  IABS R8, R10 ;  /* 0x0000000a00087213 */ /* 0x000fc40000000000 */
[C---:B------:R-:W-:Y:S01]  /*1db0*/  ISETP.GT.U32.AND P5, PT, R0.reuse, R57, PT ;  /* 0x000000390000720c */ /* 0x040fe20003fa4070 */
[----:B------:R-:W-:Y:S02]  /*1dc0*/  IMAD.MOV R4, RZ, RZ, -R4 ;  /* 0x000000ffff047224 */ /* 0x000fe400078e0a04 */
[----:B------:R-:W-:Y:S02]  /*1dd0*/  @!P3 IMAD.IADD R59, R59, 0x1, -R0 ;  /* 0x000000013b3bb824 */ /* 0x000fe400078e0a00 */
[C---:B------:R-:W-:Y:S02]  /*1de0*/  IMAD R65, R0.reuse, R2, R65 ;  /* 0x0000000200417224 */ /* 0x040fe400078e0241 */
[----:B------:R-:W-:Y:S01]  /*1df0*/  IMAD.HI.U32 R2, R5, R6, RZ ;  /* 0x0000000605027227 */ /* 0x000fe200078e00ff */
[----:B------:R-:W-:-:S03]  /*1e00*/  ISETP.GT.U32.AND P3, PT, R0, R59, PT ;  /* 0x0000003b0000720c */ /* 0x000fc60003f64070 */
[C---:B------:R-:W-:Y:S02]  /*1e10*/  IMAD R67, R0.reuse, R4, R67 ;  /* 0x0000000400437224 */ /* 0x040fe400078e0243 */
[----:B------:R-:W-:Y:S01]  /*1e20*/  @!P6 IMAD.IADD R15, R15, 0x1, -R0 ;  /* 0x000000010f0fe824 */ /* 0x000fe200078e0a00 */
[C---:B------:R-:W-:Y:S01]  /*1e30*/  ISETP.GT.U32.AND P6, PT, R0.reuse, R65, PT ;  /* 0x000000410000720c */ /* 0x040fe20003fc4070 */
[----:B------:R-:W-:Y:S01]  /*1e40*/  IMAD.HI.U32 R4, R5, R8, RZ ;  /* 0x0000000805047227 */ /* 0x000fe200078e00ff */
[----:B------:R-:W-:Y:S02]  /*1e50*/  @!P5 IADD3 R57, R57, -R0, RZ ;  /* 0x800000003939d210 */ /* 0x000fe40007ffe0ff */
[----:B------:R-:W-:Y:S01]  /*1e60*/  ISETP.GT.U32.AND P5, PT, R0, R67, PT ;  /* 0x000000430000720c */ /* 0x000fe20003fa4070 */
[----:B------:R-:W-:Y:S02]  /*1e70*/  IMAD.MOV R5, RZ, RZ, -R2 ;  /* 0x000000ffff057224 */ /* 0x000fe400078e0a02 */
[----:B------:R-:W-:-:S02]  /*1e80*/  IMAD.MOV.U32 R55, RZ, RZ, R15 ;  /* 0x000000ffff377224 */ /* 0x000fc400078e000f */
[----:B------:R-:W-:Y:S01]  /*1e90*/  @!P2 IMAD.IADD R61, R61, 0x1, -R0 ;  /* 0x000000013d3da824 */ /* 0x000fe200078e0a00 */
[----:B------:R-:W-:Y:S01]  /*1ea0*/  ISETP.GE.AND P2, PT, R20, RZ, PT ;  /* 0x000000ff1400720c */ /* 0x000fe20003f46270 */
[C---:B------:R-:W-:Y:S02]  /*1eb0*/  IMAD R5, R0.reuse, R5, R6 ;  /* 0x0000000500057224 */ /* 0x040fe400078e0206 */
[----:B------:R-:W-:Y:S01]  /*1ec0*/  @!P0 IMAD.MOV R55, RZ, RZ, -R55 ;  /* 0x000000ffff378224 */ /* 0x000fe200078e0a37 */
[C---:B------:R-:W-:Y:S01]  /*1ed0*/  ISETP.GT.U32.AND P0, PT, R0.reuse, R61, PT ;  /* 0x0000003d0000720c */ /* 0x040fe20003f04070 */
[----:B------:R-:W-:Y:S01]  /*1ee0*/  @!P3 IMAD.IADD R59, R59, 0x1, -R0 ;  /* 0x000000013b3bb824 */ /* 0x000fe200078e0a00 */
[----:B------:R-:W-:Y:S01]  /*1ef0*/  ISETP.GT.U32.AND P3, PT, R0, R5, PT ;  /* 0x000000050000720c */ /* 0x000fe20003f64070 */
[----:B------:R-:W-:Y:S01]  /*1f00*/  IMAD.MOV R15, RZ, RZ, -R4 ;  /* 0x000000ffff0f7224 */ /* 0x000fe200078e0a04 */
[----:B------:R-:W-:Y:S01]  /*1f10*/  IADD3 R4, R30, -0x5, RZ ;  /* 0xfffffffb1e047810 */ /* 0x000fe20007ffe0ff */
[----:B------:R-:W-:Y:S01]  /*1f20*/  @!P6 IMAD.IADD R65, R65, 0x1, -R0 ;  /* 0x000000014141e824 */ /* 0x000fe200078e0a00 */
[----:B------:R-:W-:Y:S01]  /*1f30*/  ISETP.GE.AND P6, PT, R22, RZ, PT ;  /* 0x000000ff1600720c */ /* 0x000fe20003fc6270 */
[----:B------:R-:W-:Y:S01]  /*1f40*/  IMAD R15, R0, R15, R8 ;  /* 0x0000000f000f7224 */ /* 0x000fe200078e0208 */
[----:B------:R-:W-:Y:S01]  /*1f50*/  @!P5 IADD3 R67, R67, -R0, RZ ;  /* 0x800000004343d210 */ /* 0x000fe20007ffe0ff */
[----:B------:R-:W-:-:S02]  /*1f60*/  IMAD.MOV.U32 R63, RZ, RZ, R59 ;  /* 0x000000ffff3f7224 */ /* 0x000fc400078e003b */
[----:B------:R-:W-:Y:S01]  /*1f70*/  IMAD R2, R14, c[0x0][0x184], RZ ;  /* 0x000061000e027a24 */ /* 0x000fe200078e02ff */
[C---:B------:R-:W-:Y:S01]  /*1f80*/  ISETP.GT.U32.AND P5, PT, R0.reuse, R67, PT ;  /* 0x000000430000720c */ /* 0x040fe20003fa4070 */
[--C-:B------:R-:W-:Y:S01]  /*1f90*/  @!P0 IMAD.IADD R61, R61, 0x1, -R0.reuse ;  /* 0x000000013d3d8824 */ /* 0x100fe200078e0a00 */
[----:B------:R-:W-:Y:S01]  /*1fa0*/  ISETP.GT.U32.AND P0, PT, R0, R15, PT ;  /* 0x0000000f0000720c */ /* 0x000fe20003f04070 */
[--C-:B------:R-:W-:Y:S02]  /*1fb0*/  @!P3 IMAD.IADD R5, R5, 0x1, -R0.reuse ;  /* 0x000000010505b824 */ /* 0x100fe400078e0a00 */
[----:B------:R-:W-:Y:S01]  /*1fc0*/  @!P2 IMAD.MOV R63, RZ, RZ, -R63 ;  /* 0x000000ffff3fa224 */ /* 0x000fe200078e0a3f */
[----:B------:R-:W-:Y:S01]  /*1fd0*/  ISETP.GE.U32.AND P2, PT, R4, 0x7fffffbc, PT ;  /* 0x7fffffbc0400780c */ /* 0x000fe20003f46070 */
[----:B------:R-:W-:Y:S01]  /*1fe0*/  @!P6 IMAD.MOV R61, RZ, RZ, -R61 ;  /* 0x000000ffff3de224 */ /* 0x000fe200078e0a3d */
[----:B------:R-:W-:Y:S01]  /*1ff0*/  ISETP.GT.U32.AND P3, PT, R0, R5, PT ;  /* 0x000000050000720c */ /* 0x000fe20003f64070 */
[----:B------:R-:W-:Y:S01]  /*2000*/  IMAD R4, R16, c[0x0][0x184], RZ ;  /* 0x0000610010047a24 */ /* 0x000fe200078e02ff */
[----:B------:R-:W-:Y:S01]  /*2010*/  LEA R58, P6, R2, c[0x0][0x160], 0x2 ;  /* 0x00005800023a7a11 */ /* 0x000fe200078c10ff */
[----:B------:R-:W-:Y:S01]  /*2020*/  @!P4 IMAD.MOV R57, RZ, RZ, -R57 ;  /* 0x000000ffff39c224 */ /* 0x000fe200078e0a39 */
[----:B------:R-:W-:Y:S01]  /*2030*/  ISETP.GT.U32.AND P4, PT, R0, R65, PT ;  /* 0x000000410000720c */ /* 0x000fe20003f84070 */
[--C-:B------:R-:W-:Y:S01]  /*2040*/  @!P5 IMAD.IADD R67, R67, 0x1, -R0.reuse ;  /* 0x000000014343d824 */ /* 0x100fe200078e0a00 */
[----:B------:R-:W-:Y:S01]  /*2050*/  LEA.HI.X.SX32 R59, R2, c[0x0][0x164], 0x2, P6 ;  /* 0x00005900023b7a11 */ /* 0x000fe200030f16ff */
[--C-:B------:R-:W-:Y:S01]  /*2060*/  @!P0 IMAD.IADD R15, R15, 0x1, -R0.reuse ;  /* 0x000000010f0f8824 */ /* 0x100fe200078e0a00 */
[----:B------:R-:W-:Y:S01]  /*2070*/  ISETP.GE.AND P0, PT, R24, RZ, PT ;  /* 0x000000ff1800720c */ /* 0x000fe20003f06270 */
[----:B------:R-:W-:Y:S01]  /*2080*/  IMAD.MOV.U32 R75, RZ, RZ, R67 ;  /* 0x000000ffff4b7224 */ /* 0x000fe200078e0043 */
[----:B------:R-:W-:Y:S01]  /*2090*/  LEA R180, P6, R4, c[0x0][0x160], 0x2 ;  /* 0x0000580004b47a11 */ /* 0x000fe200078c10ff */
[----:B------:R1:W-:Y:S01]  /*20a0*/  LDGSTS.E [R28], [R58.64], !P1 ;  /* 0x000000003a1c7fae */ /* 0x0003e2000c921848 */
[----:B------:R-:W-:Y:S01]  /*20b0*/  ISETP.GE.AND P5, PT, R18, RZ, PT ;  /* 0x000000ff1200720c */ /* 0x000fe20003fa6270 */
[----:B------:R-:W-:Y:S01]  /*20c0*/  @!P3 IMAD.IADD R5, R5, 0x1, -R0 ;  /* 0x000000010505b824 */ /* 0x000fe200078e0a00 */
[----:B------:R-:W-:Y:S01]  /*20d0*/  LEA.HI.X.SX32 R181, R4, c[0x0][0x164], 0x2, P6 ;  /* 0x0000590004b57a11 */ /* 0x000fe200030f16ff */
[----:B------:R-:W-:Y:S01]  /*20e0*/  IMAD.WIDE R188, R183, 0x4, R58 ;  /* 0x00000004b7bc7825 */ /* 0x000fe200078e023a */
[----:B------:R-:W-:-:S02]  /*20f0*/  ISETP.GT.U32.AND P6, PT, R0, R15, PT ;  /* 0x0000000f0000720c */ /* 0x000fc40003fc4070 */
[----:B------:R-:W-:Y:S01]  /*2100*/  @!P4 IADD3 R65, R65, -R0, RZ ;  /* 0x800000004141c210 */ /* 0x000fe20007ffe0ff */
[----:B------:R-:W-:Y:S01]  /*2110*/  IMAD.MOV.U32 R79, RZ, RZ, R5 ;  /* 0x000000ffff4f7224 */ /* 0x000fe200078e0005 */
[----:B------:R-:W-:Y:S01]  /*2120*/  ISETP.GE.AND P4, PT, R12, RZ, PT ;  /* 0x000000ff0c00720c */ /* 0x000fe20003f86270 */
[----:B------:R1:W-:Y:S01]  /*2130*/  LDGSTS.E [R28+0x200], [R180.64], !P1 ;  /* 0x00200000b41c7fae */ /* 0x0003e2000c921848 */
[----:B------:R-:W-:Y:S01]  /*2140*/  IADD3 R2, R30, -0x9, RZ ;  /* 0xfffffff71e027810 */ /* 0x000fe20007ffe0ff */
[----:B------:R-:W-:Y:S01]  /*2150*/  @!P0 IMAD.MOV R79, RZ, RZ, -R79 ;  /* 0x000000ffff4f8224 */ /* 0x000fe200078e0a4f */
[----:B------:R-:W-:Y:S01]  /*2160*/  ISETP.GE.AND P0, PT, R10, RZ, PT ;  /* 0x000000ff0a00720c */ /* 0x000fe20003f06270 */
[----:B------:R-:W-:Y:S01]  /*2170*/  IMAD.WIDE R182, R183, 0x4, R180 ;  /* 0x00000004b7b67825 */ /* 0x000fe200078e02b4 */
[C---:B------:R-:W-:Y:S01]  /*2180*/  IADD3 R4, R30.reuse, -0x11, RZ ;  /* 0xffffffef1e047810 */ /* 0x040fe20007ffe0ff */
[----:B------:R2:W-:Y:S01]  /*2190*/  LDGSTS.E [R28+0x1000], [R188.64], !P2 ;  /* 0x01000000bc1c7fae */ /* 0x0005e2000d121848 */
[----:B------:R-:W-:Y:S01]  /*21a0*/  ISETP.NE.AND P1, PT, RZ, c[0x0][0x17c], PT ;  /* 0x00005f00ff007a0c */ /* 0x000fe20003f25270 */
[----:B------:R-:W-:Y:S01]  /*21b0*/  @!P6 IMAD.IADD R15, R15, 0x1, -R0 ;  /* 0x000000010f0fe824 */ /* 0x000fe200078e0a00 */
[----:B------:R-:W-:Y:S01]  /*21c0*/  IADD3 R0, R30, -0x15, RZ ;  /* 0xffffffeb1e007810 */ /* 0x000fe20007ffe0ff */
[----:B------:R2:W-:Y:S01]  /*21d0*/  STL.64 [R1+0x600], R188 ;  /* 0x000600bc01007387 */ /* 0x0005e20000100a00 */
[----:B------:R-:W-:Y:S01]  /*21e0*/  ISETP.GE.U32.AND P3, PT, R2, 0x7fffffb8, PT ;  /* 0x7fffffb80200780c */ /* 0x000fe20003f66070 */
[----:B------:R-:W-:Y:S01]  /*21f0*/  IMAD.MOV.U32 R207, RZ, RZ, R15 ;  /* 0x000000ffffcf7224 */ /* 0x000fe200078e000f */
[----:B------:R-:W-:Y:S01]  /*2200*/  ISETP.GE.U32.AND P6, PT, R0, 0x7fffffac, PT ;  /* 0x7fffffac0000780c */ /* 0x000fe20003fc6070 */
[----:B------:R-:W-:Y:S01]  /*2210*/  @!P4 IMAD.MOV R65, RZ, RZ, -R65 ;  /* 0x000000ffff41c224 */ /* 0x000fe200078e0a41 */
[----:B------:R-:W-:Y:S01]  /*2220*/  LOP3.LUT R0, RZ, c[0x0][0x17c], RZ, 0x33, !PT ;  /* 0x00005f00ff007a12 */ /* 0x000fe200078e33ff */
[----:B------:R-:W-:Y:S01]  /*2230*/  @!P0 IMAD.MOV R207, RZ, RZ, -R207 ;  /* 0x000000ffffcf8224 */ /* 0x000fe200078e0acf */
[----:B------:R-:W-:Y:S01]  /*2240*/  IADD3 R2, R30, -0xd, RZ ;  /* 0xfffffff31e027810 */ /* 0x000fe20007ffe0ff */
[----:B------:R-:W-:Y:S01]  /*2250*/  IMAD.WIDE R184, R187, 0x4, R58 ;  /* 0x00000004bbb87825 */ /* 0x000fe200078e023a */
[----:B------:R-:W-:Y:S01]  /*2260*/  @!P5 IADD3 R75, -R75, RZ, RZ ;  /* 0x000000ff4b4bd210 */ /* 0x000fe20007ffe1ff */
[----:B------:R1:W-:Y:S01]  /*2270*/  LDGSTS.E [R28+0x1200], [R182.64], !P2 ;  /* 0x01200000b61c7fae */ /* 0x0003e2000d121848 */
[----:B------:R-:W-:Y:S01]  /*2280*/  ISETP.GE.U32.AND P5, PT, R4, 0x7fffffb0, PT ;  /* 0x7fffffb00400780c */ /* 0x000fe20003fa6070 */
[----:B--2---:R-:W-:Y:S01]  /*2290*/  IMAD.MOV.U32 R189, RZ, RZ, c[0x0][0x180] ;  /* 0x00006000ffbd7624 */ /* 0x004fe200078e00ff */
[C---:B------:R-:W-:Y:S01]  /*22a0*/  SEL R16, R0.reuse, R7, !P1 ;  /* 0x0000000700107207 */ /* 0x040fe20004800000 */
[----:B------:R-:W-:Y:S01]  /*22b0*/  IMAD.WIDE R186, R187, 0x4, R180 ;  /* 0x00000004bbba7825 */ /* 0x000fe200078e02b4 */
[C---:B------:R-:W-:Y:S01]  /*22c0*/  SEL R15, R0.reuse, R9, !P1 ;  /* 0x00000009000f7207 */ /* 0x040fe20004800000 */
[----:B------:R2:W-:Y:S01]  /*22d0*/  LDGSTS.E [R28+0x2000], [R184.64], !P3 ;  /* 0x02000000b81c7fae */ /* 0x0005e2000d921848 */
[C---:B------:R-:W-:Y:S01]  /*22e0*/  SEL R14, R0.reuse, R11, !P1 ;  /* 0x0000000b000e7207 */ /* 0x040fe20004800000 */
[C---:B------:R-:W-:Y:S01]  /*22f0*/  IMAD.WIDE R196, R191.reuse, 0x4, R58 ;  /* 0x00000004bfc47825 */ /* 0x040fe200078e023a */
[C---:B------:R-:W-:Y:S01]  /*2300*/  SEL R11, R0.reuse, R17, !P1 ;  /* 0x00000011000b7207 */ /* 0x040fe20004800000 */
[----:B------:R1:W-:Y:S01]  /*2310*/  LDGSTS.E [R28+0x2200], [R186.64], !P3 ;  /* 0x02200000ba1c7fae */ /* 0x0003e2000d921848 */
[C---:B------:R-:W-:Y:S01]  /*2320*/  SEL R10, R0.reuse, R19, !P1 ;  /* 0x00000013000a7207 */ /* 0x040fe20004800000 */
[----:B------:R-:W-:Y:S01]  /*2330*/  IMAD.WIDE R190, R191, 0x4, R180 ;  /* 0x00000004bfbe7825 */ /* 0x000fe200078e02b4 */
[C---:B------:R-:W-:Y:S01]  /*2340*/  SEL R9, R0.reuse, R21, !P1 ;  /* 0x0000001500097207 */ /* 0x040fe20004800000 */
[----:B------:R-:W-:Y:S01]  /*2350*/  STL.64 [R1+0x608], R182 ;  /* 0x000608b601007387 */ /* 0x000fe20000100a00 */
[C---:B------:R-:W-:Y:S01]  /*2360*/  SEL R8, R0.reuse, R23, !P1 ;  /* 0x0000001700087207 */ /* 0x040fe20004800000 */
[C---:B------:R-:W-:Y:S01]  /*2370*/  IMAD.WIDE R192, R195.reuse, 0x4, R58 ;  /* 0x00000004c3c07825 */ /* 0x040fe200078e023a */
[C---:B------:R-:W-:Y:S01]  /*2380*/  SEL R7, R0.reuse, R25, !P1 ;  /* 0x0000001900077207 */ /* 0x040fe20004800000 */
[----:B------:R2:W-:Y:S01]  /*2390*/  STL [R1+0x614], R185 ;  /* 0x000614b901007387 */ /* 0x0005e20000100800 */
[C---:B------:R-:W-:Y:S01]  /*23a0*/  SEL R6, R0.reuse, R27, !P1 ;  /* 0x0000001b00067207 */ /* 0x040fe20004800000 */
[----:B------:R-:W-:Y:S01]  /*23b0*/  IMAD.WIDE R194, R195, 0x4, R180 ;  /* 0x00000004c3c27825 */ /* 0x000fe200078e02b4 */
[C---:B------:R-:W-:Y:S01]  /*23c0*/  SEL R4, R0.reuse, R31, !P1 ;  /* 0x0000001f00047207 */ /* 0x040fe20004800000 */
[----:B------:R-:W-:Y:S01]  /*23d0*/  STL.64 [R1+0x618], R186 ;  /* 0x000618ba01007387 */ /* 0x000fe20000100a00 */
[----:B------:R-:W-:Y:S01]  /*23e0*/  SEL R18, R0, R35, !P1 ;  /* 0x0000002300127207 */ /* 0x000fe20004800000 */
[C---:B------:R-:W-:Y:S01]  /*23f0*/  IMAD.WIDE R208, R199.reuse, 0x4, R58 ;  /* 0x00000004c7d07825 */ /* 0x040fe200078e023a */
[----:B------:R-:W-:Y:S01]  /*2400*/  ISETP.GE.U32.AND P4, PT, R2, 0x7fffffb4, PT ;  /* 0x7fffffb40200780c */ /* 0x000fe20003f86070 */
[----:B------:R-:W-:Y:S01]  /*2410*/  STL.64 [R1+0x620], R196 ;  /* 0x000620c401007387 */ /* 0x000fe20000100a00 */
[C---:B------:R-:W-:Y:S01]  /*2420*/  SEL R13, R0.reuse, R13, !P1 ;  /* 0x0000000d000d7207 */ /* 0x040fe20004800000 */
[----:B------:R-:W-:Y:S01]  /*2430*/  IMAD.WIDE R198, R199, 0x4, R180 ;  /* 0x00000004c7c67825 */ /* 0x000fe200078e02b4 */
[C---:B------:R-:W-:Y:S01]  /*2440*/  SEL R12, R0.reuse, R3, !P1 ;  /* 0x00000003000c7207 */ /* 0x040fe20004800000 */
[----:B------:R-:W-:Y:S01]  /*2450*/  STL.64 [R1+0x628], R190 ;  /* 0x000628be01007387 */ /* 0x000fe20000100a00 */
[C---:B------:R-:W-:Y:S01]  /*2460*/  SEL R5, R0.reuse, R29, !P1 ;  /* 0x0000001d00057207 */ /* 0x040fe20004800000 */
[C---:B------:R-:W-:Y:S01]  /*2470*/  IMAD.WIDE R200, R203.reuse, 0x4, R58 ;  /* 0x00000004cbc87825 */ /* 0x040fe200078e023a */
[C---:B------:R-:W-:Y:S01]  /*2480*/  SEL R19, R0.reuse, R33, !P1 ;  /* 0x0000002100137207 */ /* 0x040fe20004800000 */
[----:B------:R-:W-:Y:S01]  /*2490*/  STL.64 [R1+0x630], R192 ;  /* 0x000630c001007387 */ /* 0x000fe20000100a00 */
        /* <DEDUP_REMOVED lines=26> */
[----:B------:R-:W-:-:S02]  /*2640*/  SEL R71, R0, R65, !P1 ;  /* 0x0000004100477207 */ /* 0x000fc40004800000 */
[C---:B------:R-:W-:Y:S01]  /*2650*/  SEL R75, R0.reuse, R75, !P1 ;  /* 0x0000004b004b7207 */ /* 0x040fe20004800000 */
[C---:B------:R-:W-:Y:S01]  /*2660*/  IMAD.WIDE R220, R223.reuse, 0x4, R58 ;  /* 0x00000004dfdc7825 */ /* 0x040fe200078e023a */
[C---:B------:R-:W-:Y:S02]  /*2670*/  SEL R79, R0.reuse, R79, !P1 ;  /* 0x0000004f004f7207 */ /* 0x040fe40004800000 */
[----:B------:R-:W-:Y:S01]  /*2680*/  SEL R207, R0, R207, !P1 ;  /* 0x000000cf00cf7207 */ /* 0x000fe20004800000 */
[----:B------:R-:W-:Y:S01]  /*2690*/  IMAD.WIDE R222, R223, 0x4, R180 ;  /* 0x00000004dfde7825 */ /* 0x000fe200078e02b4 */
[C---:B------:R-:W-:Y:S02]  /*26a0*/  IADD3 R0, R30.reuse, -0x21, RZ ;  /* 0xffffffdf1e007810 */ /* 0x040fe40007ffe0ff */
[----:B------:R-:W-:Y:S01]  /*26b0*/  IADD3 R2, R30, -0x19, RZ ;  /* 0xffffffe71e027810 */ /* 0x000fe20007ffe0ff */
[----:B------:R-:W-:Y:S01]  /*26c0*/  IMAD.WIDE R232, R227, 0x4, R58 ;  /* 0x00000004e3e87825 */ /* 0x000fe200078e023a */
[----:B------:R-:W-:-:S02]  /*26d0*/  ISETP.GE.U32.AND P2, PT, R0, 0x7fffffa0, PT ;  /* 0x7fffffa00000780c */ /* 0x000fc40003f46070 */
[----:B------:R-:W-:Y:S01]  /*26e0*/  IADD3 R0, R189, -0x25, RZ ;  /* 0xffffffdbbd007810 */ /* 0x000fe20007ffe0ff */
[----:B------:R-:W-:Y:S01]  /*26f0*/  IMAD.WIDE R226, R227, 0x4, R180 ;  /* 0x00000004e3e27825 */ /* 0x000fe200078e02b4 */
[----:B------:R-:W-:Y:S02]  /*2700*/  ISETP.GE.U32.AND P0, PT, R2, 0x7fffffa8, PT ;  /* 0x7fffffa80200780c */ /* 0x000fe40003f06070 */
[----:B------:R-:W-:Y:S01]  /*2710*/  ISETP.GE.U32.AND P3, PT, R0, 0x7fffff9c, PT ;  /* 0x7fffff9c0000780c */ /* 0x000fe20003f66070 */
[----:B------:R-:W-:Y:S01]  /*2720*/  IMAD.WIDE R228, R231, 0x4, R58 ;  /* 0x00000004e7e47825 */ /* 0x000fe200078e023a */
[----:B------:R-:W-:Y:S02]  /*2730*/  IADD3 R0, R189, -0x29, RZ ;  /* 0xffffffd7bd007810 */ /* 0x000fe40007ffe0ff */
[----:B------:R-:W-:Y:S01]  /*2740*/  IADD3 R2, R30, -0x1d, RZ ;  /* 0xffffffe31e027810 */ /* 0x000fe20007ffe0ff */
[----:B------:R-:W-:Y:S01]  /*2750*/  IMAD.WIDE R230, R231, 0x4, R180 ;  /* 0x00000004e7e67825 */ /* 0x000fe200078e02b4 */
[----:B------:R-:W-:-:S02]  /*2760*/  ISETP.GE.U32.AND P4, PT, R0, 0x7fffff98, PT ;  /* 0x7fffff980000780c */ /* 0x000fc40003f86070 */
[----:B------:R-:W-:Y:S01]  /*2770*/  IADD3 R0, R189, -0x2d, RZ ;  /* 0xffffffd3bd007810 */ /* 0x000fe20007ffe0ff */
[C---:B------:R-:W-:Y:S01]  /*2780*/  IMAD.WIDE R240, R235.reuse, 0x4, R58 ;  /* 0x00000004ebf07825 */ /* 0x040fe200078e023a */
[----:B------:R-:W-:Y:S01]  /*2790*/  ISETP.GE.U32.AND P1, PT, R2, 0x7fffffa4, PT ;  /* 0x7fffffa40200780c */ /* 0x000fe20003f26070 */
[----:B------:R1:W-:Y:S01]  /*27a0*/  LDGSTS.E [R28+0x6000], [R200.64], !P0 ;  /* 0x06000000c81c7fae */ /* 0x0003e2000c121848 */
[----:B------:R-:W-:Y:S01]  /*27b0*/  ISETP.GE.U32.AND P5, PT, R0, 0x7fffff94, PT ;  /* 0x7fffff940000780c */ /* 0x000fe20003fa6070 */
[----:B------:R-:W-:Y:S01]  /*27c0*/  IMAD.WIDE R234, R235, 0x4, R180 ;  /* 0x00000004ebea7825 */ /* 0x000fe200078e02b4 */
[----:B------:R-:W-:Y:S01]  /*27d0*/  IADD3 R0, R189, -0x31, RZ ;  /* 0xffffffcfbd007810 */ /* 0x000fe20007ffe0ff */
[----:B------:R1:W-:Y:S01]  /*27e0*/  LDGSTS.E [R28+0x6200], [R202.64], !P0 ;  /* 0x06200000ca1c7fae */ /* 0x0003e2000c121848 */
[----:B------:R-:W-:Y:S01]  /*27f0*/  LOP3.LUT R3, R28, 0x20, RZ, 0x3c, !PT ;  /* 0x000000201c037812 */ /* 0x000fe200078e3cff */
[----:B------:R-:W-:Y:S01]  /*2800*/  IMAD.WIDE R236, R239, 0x4, R58 ;  /* 0x00000004efec7825 */ /* 0x000fe200078e023a */
[----:B------:R-:W-:-:S02]  /*2810*/  ISETP.GE.U32.AND P6, PT, R0, 0x7fffff90, PT ;  /* 0x7fffff900000780c */ /* 0x000fc40003fc6070 */
[----:B------:R-:W-:Y:S01]  /*2820*/  IADD3 R0, R189, -0x35, RZ ;  /* 0xffffffcbbd007810 */ /* 0x000fe20007ffe0ff */
[----:B------:R-:W-:Y:S01]  /*2830*/  IMAD.WIDE R238, R239, 0x4, R180 ;  /* 0x00000004efee7825 */ /* 0x000fe200078e02b4 */
[----:B------:R-:W-:Y:S01]  /*2840*/  IADD3 R2, R189, -0x1a, RZ ;  /* 0xffffffe6bd027810 */ /* 0x000fe20007ffe0ff */
[----:B------:R1:W-:Y:S01]  /*2850*/  LDGSTS.E [R28+0x7000], [R216.64], !P1 ;  /* 0x07000000d81c7fae */ /* 0x0003e2000c921848 */
[----:B------:R-:W-:Y:S01]  /*2860*/  ISETP.GE.U32.AND P0, PT, R0, 0x7fffff8c, PT ;  /* 0x7fffff8c0000780c */ /* 0x000fe20003f06070 */
[----:B------:R-:W-:Y:S01]  /*2870*/  IMAD.WIDE R246, R243, 0x4, R58 ;  /* 0x00000004f3f67825 */ /* 0x000fe200078e023a */
[----:B------:R-:W-:Y:S01]  /*2880*/  IADD3 R0, R189, -0x39, RZ ;  /* 0xffffffc7bd007810 */ /* 0x000fe20007ffe0ff */
[----:B------:R1:W-:Y:S01]  /*2890*/  LDGSTS.E [R28+0x7200], [R210.64], !P1 ;  /* 0x07200000d21c7fae */ /* 0x0003e2000c921848 */
[----:B------:R-:W-:Y:S01]  /*28a0*/  LOP3.LUT R30, R28, 0x40, RZ, 0x3c, !PT ;  /* 0x000000401c1e7812 */ /* 0x000fe200078e3cff */
[----:B------:R-:W-:Y:S01]  /*28b0*/  IMAD.WIDE R242, R243, 0x4, R180 ;  /* 0x00000004f3f27825 */ /* 0x000fe200078e02b4 */
[----:B------:R-:W-:Y:S01]  /*28c0*/  ISETP.GE.U32.AND P1, PT, R0, 0x7fffff88, PT ;  /* 0x7fffff880000780c */ /* 0x000fe20003f26070 */
[----:B------:R1:W-:Y:S01]  /*28d0*/  LDGSTS.E [R28+0x8000], [R212.64], !P2 ;  /* 0x08000000d41c7fae */ /* 0x0003e2000d121848 */
[C---:B------:R-:W-:Y:S01]  /*28e0*/  IADD3 R0, R189.reuse, -0x3d, RZ ;  /* 0xffffffc3bd007810 */ /* 0x040fe20007ffe0ff */
[----:B------:R-:W-:Y:S01]  /*28f0*/  IMAD.WIDE R244, R252, 0x4, R58 ;  /* 0x00000004fcf47825 */ /* 0x000fe200078e023a */
[----:B--2---:R-:W-:Y:S01]  /*2900*/  LOP3.LUT R185, R28, 0x60, RZ, 0x3c, !PT ;  /* 0x000000601cb97812 */ /* 0x004fe200078e3cff */
[----:B------:R1:W-:Y:S01]  /*2910*/  LDGSTS.E [R28+0x8200], [R214.64], !P2 ;  /* 0x08200000d61c7fae */ /* 0x0003e2000d121848 */
[----:B------:R-:W-:Y:S01]  /*2920*/  ISETP.GE.U32.AND P2, PT, R0, 0x7fffff84, PT ;  /* 0x7fffff840000780c */ /* 0x000fe20003f46070 */
[----:B------:R-:W-:Y:S01]  /*2930*/  IMAD.WIDE R56, R252, 0x4, R180 ;  /* 0x00000004fc387825 */ /* 0x000fe200078e02b4 */
[----:B------:R-:W-:Y:S01]  /*2940*/  IADD3 R0, R189, -0x2, RZ ;  /* 0xfffffffebd007810 */ /* 0x000fe20007ffe0ff */
[----:B------:R1:W-:Y:S01]  /*2950*/  LDGSTS.E [R28+0x9000], [R224.64], !P3 ;  /* 0x09000000e01c7fae */ /* 0x0003e2000d921848 */
[----:B------:R-:W-:Y:S01]  /*2960*/  LOP3.LUT R188, R32, 0x3f, RZ, 0xc0, !PT ;  /* 0x0000003f20bc7812 */ /* 0x000fe200078ec0ff */
[----:B------:R-:W-:Y:S01]  /*2970*/  IMAD.WIDE R118, R121, 0x4, R58 ;  /* 0x0000000479767825 */ /* 0x000fe200078e023a */
[----:B------:R-:W-:Y:S01]  /*2980*/  IADD3 R206, R189, -0x51, RZ ;  /* 0xffffffafbdce7810 */ /* 0x000fe20007ffe0ff */
[----:B------:R1:W-:Y:S01]  /*2990*/  LDGSTS.E [R28+0x9200], [R218.64], !P3 ;  /* 0x09200000da1c7fae */ /* 0x0003e2000d921848 */
[----:B------:R-:W-:Y:S01]  /*29a0*/  ISETP.GE.U32.AND P3, PT, R0, 0x7fffffbf, PT ;  /* 0x7fffffbf0000780c */ /* 0x000fe20003f66070 */
[----:B------:R-:W-:Y:S01]  /*29b0*/  IMAD.WIDE R120, R121, 0x4, R180 ;  /* 0x0000000479787825 */ /* 0x000fe200078e02b4 */
[C---:B------:R-:W-:Y:S01]  /*29c0*/  IADD3 R0, R189.reuse, -0x6, RZ ;  /* 0xfffffffabd007810 */ /* 0x040fe20007ffe0ff */
[----:B------:R1:W-:Y:S01]  /*29d0*/  LDGSTS.E [R28+0xa000], [R220.64], !P4 ;  /* 0x0a000000dc1c7fae */ /* 0x0003e2000e121848 */
[----:B------:R-:W-:Y:S01]  /*29e0*/  IADD3 R91, R189, -0x4d, RZ ;  /* 0xffffffb3bd5b7810 */ /* 0x000fe20007ffe0ff */
[----:B------:R-:W-:-:S02]  /*29f0*/  IMAD.WIDE R122, R125, 0x4, R58 ;  /* 0x000000047d7a7825 */ /* 0x000fc400078e023a */
[----:B------:R1:W-:Y:S01]  /*2a00*/  LDGSTS.E [R28+0xa200], [R222.64], !P4 ;  /* 0x0a200000de1c7fae */ /* 0x0003e2000e121848 */
[----:B------:R-:W-:Y:S01]  /*2a10*/  ISETP.GE.U32.AND P4, PT, R0, 0x7fffffbb, PT ;  /* 0x7fffffbb0000780c */ /* 0x000fe20003f86070 */
[----:B------:R-:W-:Y:S01]  /*2a20*/  IMAD.WIDE R124, R125, 0x4, R180 ;  /* 0x000000047d7c7825 */ /* 0x000fe200078e02b4 */
[----:B------:R-:W-:Y:S01]  /*2a30*/  IADD3 R0, R189, -0xa, RZ ;  /* 0xfffffff6bd007810 */ /* 0x000fe20007ffe0ff */
[----:B------:R1:W-:Y:S02]  /*2a40*/  LDGSTS.E [R28+0xb000], [R232.64], !P5 ;  /* 0x0b000000e81c7fae */ /* 0x0003e4000e921848 */
[C---:B------:R-:W-:Y:S02]  /*2a50*/  IMAD.WIDE R126, R129.reuse, 0x4, R58 ;  /* 0x00000004817e7825 */ /* 0x040fe400078e023a */
[----:B------:R1:W-:Y:S01]  /*2a60*/  LDGSTS.E [R28+0xb200], [R226.64], !P5 ;  /* 0x0b200000e21c7fae */ /* 0x0003e2000e921848 */
[----:B------:R-:W-:Y:S01]  /*2a70*/  ISETP.GE.U32.AND P5, PT, R0, 0x7fffffb7, PT ;  /* 0x7fffffb70000780c */ /* 0x000fe20003fa6070 */
[----:B------:R-:W-:Y:S01]  /*2a80*/  IMAD.WIDE R128, R129, 0x4, R180 ;  /* 0x0000000481807825 */ /* 0x000fe200078e02b4 */
[----:B------:R-:W-:Y:S01]  /*2a90*/  IADD3 R0, R189, -0xe, RZ ;  /* 0xfffffff2bd007810 */ /* 0x000fe20007ffe0ff */
[----:B------:R1:W-:Y:S02]  /*2aa0*/  LDGSTS.E [R28+0xc000], [R228.64], !P6 ;  /* 0x0c000000e41c7fae */ /* 0x0003e4000f121848 */
        /* <DEDUP_REMOVED lines=21> */
[----:B------:R-:W-:-:S02]  /*2c00*/  IMAD.WIDE R144, R145, 0x4, R180 ;  /* 0x0000000491907825 */ /* 0x000fc400078e02b4 */
[----:B------:R2:W-:Y:S02]  /*2c10*/  LDGSTS.E [R3+0x400], [R244.64], !P3 ;  /* 0x00400000f4037fae */ /* 0x0005e4000d921848 */
[C---:B------:R-:W-:Y:S02]  /*2c20*/  IMAD.WIDE R146, R149.reuse, 0x4, R58 ;  /* 0x0000000495927825 */ /* 0x040fe400078e023a */
[----:B------:R2:W-:Y:S01]  /*2c30*/  LDGSTS.E [R3+0x600], [R56.64], !P3 ;  /* 0x0060000038037fae */ /* 0x0005e2000d921848 */
[----:B------:R-:W-:Y:S01]  /*2c40*/  ISETP.GE.U32.AND P3, PT, R0, 0x7fffffa3, PT ;  /* 0x7fffffa30000780c */ /* 0x000fe20003f66070 */
[----:B------:R-:W-:Y:S01]  /*2c50*/  IMAD.WIDE R148, R149, 0x4, R180 ;  /* 0x0000000495947825 */ /* 0x000fe200078e02b4 */
[C---:B------:R-:W-:Y:S01]  /*2c60*/  IADD3 R0, R189.reuse, -0x22, RZ ;  /* 0xffffffdebd007810 */ /* 0x040fe20007ffe0ff */
[----:B------:R2:W-:Y:S01]  /*2c70*/  LDGSTS.E [R3+0x1400], [R118.64], !P4 ;  /* 0x0140000076037fae */ /* 0x0005e2000e121848 */
[----:B-1----:R-:W-:Y:S01]  /*2c80*/  IADD3 R28, R189, -0x2c, RZ ;  /* 0xffffffd4bd1c7810 */ /* 0x002fe20007ffe0ff */
        /* <DEDUP_REMOVED lines=42> */
[----:B------:R-:W-:Y:S02]  /*2f30*/  IMAD.SHL.U32 R55, R252, 0x2, RZ ;  /* 0x00000002fc377824 */ /* 0x000fe400078e00ff */
[----:B------:R2:W-:Y:S01]  /*2f40*/  LDGSTS.E [R3+0x8600], [R148.64], !P4 ;  /* 0x0860000094037fae */ /* 0x0005e2000e121848 */
[----:B------:R-:W-:Y:S01]  /*2f50*/  ISETP.GE.U32.AND P4, PT, R0, 0x7fffff83, PT ;  /* 0x7fffff830000780c */ /* 0x000fe20003f86070 */
[----:B------:R-:W-:Y:S01]  /*2f60*/  IMAD.WIDE R178, R55, 0x4, R58 ;  /* 0x0000000437b27825 */ /* 0x000fe200078e023a */
[----:B------:R-:W-:Y:S01]  /*2f70*/  IADD3 R0, R189, -0x3, RZ ;  /* 0xfffffffdbd007810 */ /* 0x000fe20007ffe0ff */
[----:B------:R2:W-:Y:S02]  /*2f80*/  LDGSTS.E [R3+0x9400], [R150.64], !P5 ;  /* 0x0940000096037fae */ /* 0x0005e4000e921848 */
[----:B------:R-:W-:-:S02]  /*2f90*/  IMAD R47, R252, 0x6, RZ ;  /* 0x00000006fc2f7824 */ /* 0x000fc400078e02ff */
        /* <DEDUP_REMOVED lines=17> */
[----:B------:R-:W-:Y:S02]  /*30b0*/  IMAD R51, R252, 0x22, RZ ;  /* 0x00000022fc337824 */ /* 0x000fe400078e02ff */
        /* <DEDUP_REMOVED lines=11> */
[----:B------:R-:W-:Y:S02]  /*3170*/  IMAD.WIDE R92, R93, 0x4, R180 ;  /* 0x000000045d5c7825 */ /* 0x000fe400078e02b4 */
        /* <DEDUP_REMOVED lines=17> */
[----:B--2---:R-:W-:-:S02]  /*3290*/  IMAD R3, R252, 0xe, RZ ;  /* 0x0000000efc037824 */ /* 0x004fc400078e02ff */
[----:B------:R1:W-:Y:S01]  /*32a0*/  LDGSTS.E [R30+0x1a00], [R46.64], !P6 ;  /* 0x01a000002e1e7fae */ /* 0x0003e2000f121848 */
[----:B------:R-:W-:Y:S01]  /*32b0*/  ISETP.GE.U32.AND P6, PT, R0, 0x7fffff9e, PT ;  /* 0x7fffff9e0000780c */ /* 0x000fe20003fc6070 */
[----:B------:R-:W-:Y:S01]  /*32c0*/  IMAD.WIDE R38, R3, 0x4, R58 ;  /* 0x0000000403267825 */ /* 0x000fe200078e023a */
[----:B------:R-:W-:Y:S01]  /*32d0*/  IADD3 R0, R189, -0x27, RZ ;  /* 0xffffffd9bd007810 */ /* 0x000fe20007ffe0ff */
[----:B------:R1:W-:Y:S02]  /*32e0*/  LDGSTS.E [R30+0x2800], [R40.64], !P0 ;  /* 0x02800000281e7fae */ /* 0x0003e4000c121848 */
[--C-:B------:R-:W-:Y:S02]  /*32f0*/  IMAD.WIDE R36, R3, 0x4, R180.reuse ;  /* 0x0000000403247825 */ /* 0x100fe400078e02b4 */
[----:B------:R1:W-:Y:S01]  /*3300*/  LDGSTS.E [R30+0x2a00], [R248.64], !P0 ;  /* 0x02a00000f81e7fae */ /* 0x0003e2000c121848 */
[----:B------:R-:W-:Y:S01]  /*3310*/  ISETP.GE.U32.AND P0, PT, R0, 0x7fffff9a, PT ;  /* 0x7fffff9a0000780c */ /* 0x000fe20003f06070 */
[----:B------:R-:W-:Y:S01]  /*3320*/  IMAD R3, R252, 0x12, RZ ;  /* 0x00000012fc037824 */ /* 0x000fe200078e02ff */
[----:B------:R-:W-:Y:S01]  /*3330*/  IADD3 R0, R189, -0x2b, RZ ;  /* 0xffffffd5bd007810 */ /* 0x000fe20007ffe0ff */
[----:B------:R2:W-:Y:S01]  /*3340*/  STL.64 [R1+0x20], R38 ;  /* 0x0000202601007387 */ /* 0x0005e20000100a00 */
[----:B------:R-:W-:-:S03]  /*3350*/  IMAD.WIDE R104, R105, 0x4, R180 ;  /* 0x0000000469687825 */ /* 0x000fc600078e02b4 */
[----:B------:R2:W-:Y:S01]  /*3360*/  LDGSTS.E [R30+0x3800], [R38.64], !P1 ;  /* 0x03800000261e7fae */ /* 0x0005e2000c921848 */
[----:B------:R-:W-:-:S03]  /*3370*/  IMAD.WIDE R42, R3, 0x4, R58 ;  /* 0x00000004032a7825 */ /* 0x000fc600078e023a */
[----:B------:R3:W-:Y:S01]  /*3380*/  STL.64 [R1+0x18], R36 ;  /* 0x0000182401007387 */ /* 0x0007e20000100a00 */
[----:B------:R-:W-:-:S03]  /*3390*/  IMAD.WIDE R106, R109, 0x4, R58 ;  /* 0x000000046d6a7825 */ /* 0x000fc600078e023a */
[----:B------:R3:W-:Y:S01]  /*33a0*/  LDGSTS.E [R30+0x3a00], [R36.64], !P1 ;  /* 0x03a00000241e7fae */ /* 0x0007e2000c921848 */
[----:B------:R-:W-:Y:S01]  /*33b0*/  ISETP.GE.U32.AND P1, PT, R0, 0x7fffff96, PT ;  /* 0x7fffff960000780c */ /* 0x000fe20003f26070 */
[----:B------:R-:W-:Y:S01]  /*33c0*/  IMAD.WIDE R108, R109, 0x4, R180 ;  /* 0x000000046d6c7825 */ /* 0x000fe200078e02b4 */
[----:B------:R-:W-:Y:S01]  /*33d0*/  IADD3 R0, R189, -0x2f, RZ ;  /* 0xffffffd1bd007810 */ /* 0x000fe20007ffe0ff */
[----:B------:R4:W-:Y:S02]  /*33e0*/  STL.64 [R1+0x10], R42 ;  /* 0x0000102a01007387 */ /* 0x0009e40000100a00 */
[C---:B--2---:R-:W-:Y:S02]  /*33f0*/  IMAD.WIDE R38, R251.reuse, 0x4, R58 ;  /* 0x00000004fb267825 */ /* 0x044fe400078e023a */
[----:B------:R4:W-:Y:S02]  /*3400*/  LDGSTS.E [R30+0x4800], [R42.64], !P2 ;  /* 0x048000002a1e7fae */ /* 0x0009e4000d121848 */
[----:B------:R-:W-:-:S04]  /*3410*/  IMAD.WIDE R250, R251, 0x4, R180 ;  /* 0x00000004fbfa7825 */ /* 0x000fc800078e02b4 */
[----:B---3--:R-:W-:-:S04]  /*3420*/  IMAD.WIDE R36, R3, 0x4, R180 ;  /* 0x0000000403247825 */ /* 0x008fc800078e02b4 */
[C---:B------:R-:W-:Y:S01]  /*3430*/  IMAD.WIDE R110, R113.reuse, 0x4, R58 ;  /* 0x00000004716e7825 */ /* 0x040fe200078e023a */
[----:B------:R2:W-:Y:S03]  /*3440*/  STL.64 [R1+0x8], R36 ;  /* 0x0000082401007387 */ /* 0x0005e60000100a00 */
[----:B----4-:R-:W-:Y:S01]  /*3450*/  IMAD R43, R252, 0x1e, RZ ;  /* 0x0000001efc2b7824 */ /* 0x010fe200078e02ff */
        /* <DEDUP_REMOVED lines=10> */
[----:B------:R3:W-:Y:S02]  /*3500*/  STL.64 [R1], R38 ;  /* 0x0000002601007387 */ /* 0x0007e40000100a00 */
[C---:B--2---:R-:W-:Y:S02]  /*3510*/  IMAD R37, R252.reuse, 0x1a, RZ ;  /* 0x0000001afc257824 */ /* 0x044fe400078e02ff */
[----:B------:R-:W-:Y:S02]  /*3520*/  IMAD R29, R252, 0x3, RZ ;  /* 0x00000003fc1d7824 */ /* 0x000fe400078e02ff */
[----:B------:R-:W-:-:S04]  /*3530*/  IMAD.WIDE R2, R37, 0x4, R58 ;  /* 0x0000000425027825 */ /* 0x000fc800078e023a */
[----:B------:R-:W-:Y:S01]  /*3540*/  IMAD.WIDE R36, R37, 0x4, R180 ;  /* 0x0000000425247825 */ /* 0x000fe200078e02b4 */
[----:B------:R1:W-:Y:S03]  /*3550*/  LDGSTS.E [R30+0x6800], [R2.64], !P4 ;  /* 0x06800000021e7fae */ /* 0x0003e6000e121848 */
[C---:B---3--:R-:W-:Y:S01]  /*3560*/  IMAD.WIDE R38, R43.reuse, 0x4, R58 ;  /* 0x000000042b267825 */ /* 0x048fe200078e023a */
[----:B------:R1:W-:Y:S01]  /*3570*/  LDGSTS.E [R30+0x6a00], [R36.64], !P4 ;  /* 0x06a00000241e7fae */ /* 0x0003e2000e121848 */
[----:B------:R-:W-:Y:S02]  /*3580*/  ISETP.GE.U32.AND P4, PT, R0, 0x7fffff8a, PT ;  /* 0x7fffff8a0000780c */ /* 0x000fe40003f86070 */
[----:B------:R-:W-:Y:S01]  /*3590*/  IMAD.WIDE R42, R43, 0x4, R180 ;  /* 0x000000042b2a7825 */ /* 0x000fe200078e02b4 */
[----:B------:R-:W-:Y:S01]  /*35a0*/  IADD3 R0, R189, -0x3b, RZ ;  /* 0xffffffc5bd007810 */ /* 0x000fe20007ffe0ff */
[----:B------:R1:W-:Y:S02]  /*35b0*/  LDGSTS.E [R30+0x7800], [R38.64], !P5 ;  /* 0x07800000261e7fae */ /* 0x0003e4000e921848 */
[----:B------:R-:W-:-:S02]  /*35c0*/  IMAD.WIDE R72, R29, 0x4, R58 ;  /* 0x000000041d487825 */ /* 0x000fc400078e023a */
[----:B------:R1:W-:Y:S01]  /*35d0*/  LDGSTS.E [R30+0x7a00], [R42.64], !P5 ;  /* 0x07a000002a1e7fae */ /* 0x0003e2000e921848 */
[----:B------:R-:W-:Y:S01]  /*35e0*/  ISETP.GE.U32.AND P5, PT, R0, 0x7fffff86, PT ;  /* 0x7fffff860000780c */ /* 0x000fe20003fa6070 */
[----:B------:R-:W-:Y:S01]  /*35f0*/  IMAD R33, R252, 0x7, RZ ;  /* 0x00000007fc217824 */ /* 0x000fe200078e02ff */
[----:B------:R-:W-:Y:S01]  /*3600*/  IADD3 R0, R189, -0x3f, RZ ;  /* 0xffffffc1bd007810 */ /* 0x000fe20007ffe0ff */
[----:B------:R1:W-:Y:S01]  /*3610*/  LDGSTS.E [R30+0x8800], [R44.64], !P6 ;  /* 0x088000002c1e7fae */ /* 0x0003e2000f121848 */
[----:B------:R-:W-:-:S03]  /*3620*/  IMAD.WIDE R68, R29, 0x4, R180 ;  /* 0x000000041d447825 */ /* 0x000fc600078e02b4 */
        /* <DEDUP_REMOVED lines=8> */
[C---:B------:R-:W-:Y:S01]  /*36b0*/  IMAD R29, R252.reuse, 0xb, RZ ;  /* 0x0000000bfc1d7824 */ /* 0x040fe200078e02ff */
[----:B------:R-:W-:Y:S01]  /*36c0*/  IADD3 R0, R189, -0x8, RZ ;  /* 0xfffffff8bd007810 */ /* 0x000fe20007ffe0ff */
[----:B------:R1:W-:Y:S01]  /*36d0*/  LDGSTS.E [R30+0xa800], [R94.64], !P1 ;  /* 0x0a8000005e1e7fae */ /* 0x0003e2000c921848 */
[----:B------:R-:W-:-:S02]  /*36e0*/  IMAD R33, R252, 0xf, RZ ;  /* 0x0000000ffc217824 */ /* 0x000fc400078e02ff */
[----:B------:R-:W-:Y:S01]  /*36f0*/  IMAD R187, R252, 0x3b, RZ ;  /* 0x0000003bfcbb7824 */ /* 0x000fe200078e02ff */
        /* <DEDUP_REMOVED lines=9> */
[C---:B------:R-:W-:Y:S01]  /*3790*/  IADD3 R0, R189.reuse, -0x10, RZ ;  /* 0xfffffff0bd007810 */ /* 0x040fe20007ffe0ff */
[----:B------:R1:W-:Y:S02]  /*37a0*/  LDGSTS.E [R30+0xc800], [R102.64], !P3 ;  /* 0x0c800000661e7fae */ /* 0x0003e4000d921848 */
[----:B------:R-:W-:Y:S02]  /*37b0*/  IMAD.WIDE R196, R186, 0x4, R58 ;  /* 0x00000004bac47825 */ /* 0x000fe400078e023a */
[----:B------:R1:W-:Y:S01]  /*37c0*/  LDGSTS.E [R30+0xca00], [R104.64], !P3 ;  /* 0x0ca00000681e7fae */ /* 0x0003e2000d921848 */
[----:B------:R-:W-:Y:S01]  /*37d0*/  ISETP.GE.U32.AND P3, PT, R0, 0x7fffffb1, PT ;  /* 0x7fffffb10000780c */ /* 0x000fe20003f66070 */
[----:B------:R-:W-:Y:S01]  /*37e0*/  IMAD.WIDE R186, R186, 0x4, R180 ;  /* 0x00000004baba7825 */ /* 0x000fe200078e02b4 */
[----:B------:R-:W-:Y:S01]  /*37f0*/  IADD3 R0, R189, -0x14, RZ ;  /* 0xffffffecbd007810 */ /* 0x000fe20007ffe0ff */
[----:B------:R1:W-:Y:S02]  /*3800*/  LDGSTS.E [R30+0xd800], [R106.64], !P4 ;  /* 0x0d8000006a1e7fae */ /* 0x0003e4000e121848 */
[----:B------:R-:W-:-:S02]  /*3810*/  IMAD R16, R16, c[0x0][0x190], RZ ;  /* 0x0000640010107a24 */ /* 0x000fc400078e02ff */
[----:B------:R1:W-:Y:S01]  /*3820*/  LDGSTS.E [R30+0xda00], [R108.64], !P4 ;  /* 0x0da000006c1e7fae */ /* 0x0003e2000e121848 */
[----:B------:R-:W-:Y:S01]  /*3830*/  ISETP.GE.U32.AND P4, PT, R0, 0x7fffffad, PT ;  /* 0x7fffffad0000780c */ /* 0x000fe20003f86070 */
[----:B------:R-:W-:Y:S01]  /*3840*/  IMAD R15, R15, c[0x0][0x190], RZ ;  /* 0x000064000f0f7a24 */ /* 0x000fe200078e02ff */
[----:B------:R-:W-:Y:S01]  /*3850*/  IADD3 R0, R189, -0x18, RZ ;  /* 0xffffffe8bd007810 */ /* 0x000fe20007ffe0ff */
[----:B------:R1:W-:Y:S01]  /*3860*/  LDGSTS.E [R30+0xe800], [R110.64], !P5 ;  /* 0x0e8000006e1e7fae */ /* 0x0003e2000e921848 */
[----:B------:R-:W-:Y:S02]  /*3870*/  IMAD R62, R4, c[0x0][0x190], RZ ;  /* 0x00006400043e7a24 */ /* 0x000fe400078e02ff */
[----:B------:R-:W-:Y:S01]  /*3880*/  IMAD R14, R14, c[0x0][0x190], RZ ;  /* 0x000064000e0e7a24 */ /* 0x000fe200078e02ff */
[----:B------:R1:W-:Y:S01]  /*3890*/  LDGSTS.E [R30+0xea00], [R112.64], !P5 ;  /* 0x0ea00000701e7fae */ /* 0x0003e2000e921848 */
[----:B------:R-:W-:Y:S01]  /*38a0*/  ISETP.GE.U32.AND P5, PT, R0, 0x7fffffa9, PT ;  /* 0x7fffffa90000780c */ /* 0x000fe20003fa6070 */
[----:B------:R-:W-:Y:S01]  /*38b0*/  IMAD R13, R13, c[0x0][0x190], RZ ;  /* 0x000064000d0d7a24 */ /* 0x000fe200078e02ff */
[----:B------:R-:W-:Y:S01]  /*38c0*/  IADD3 R0, R189, -0x1c, RZ ;  /* 0xffffffe4bd007810 */ /* 0x000fe20007ffe0ff */
[----:B------:R1:W-:Y:S01]  /*38d0*/  LDGSTS.E [R30+0xf800], [R114.64], !P6 ;  /* 0x0f800000721e7fae */ /* 0x0003e2000f121848 */
[----:B------:R-:W-:-:S02]  /*38e0*/  IMAD R34, R7, c[0x0][0x190], RZ ;  /* 0x0000640007227a24 */ /* 0x000fc400078e02ff */
[----:B------:R-:W-:Y:S01]  /*38f0*/  IMAD R66, R17, c[0x0][0x190], RZ ;  /* 0x0000640011427a24 */ /* 0x000fe200078e02ff */
        /* <DEDUP_REMOVED lines=11> */
[----:B------:R2:W-:Y:S01]  /*39b0*/  STL.64 [R1+0x28], R72 ;  /* 0x0000284801007387 */ /* 0x0005e20000100a00 */
[----:B-1----:R-:W-:-:S02]  /*39c0*/  IMAD R30, R252, 0x2b, RZ ;  /* 0x0000002bfc1e7824 */ /* 0x002fc400078e02ff */
[----:B------:R-:W-:Y:S01]  /*39d0*/  IMAD R77, R31, c[0x0][0x190], RZ ;  /* 0x000064001f4d7a24 */ /* 0x000fe200078e02ff */
[----:B------:R3:W-:Y:S01]  /*39e0*/  STL.64 [R1+0x30], R68 ;  /* 0x0000304401007387 */ /* 0x0007e20000100a00 */
[----:B------:R-:W-:Y:S02]  /*39f0*/  IMAD R81, R35, c[0x0][0x190], RZ ;  /* 0x0000640023517a24 */ /* 0x000fe400078e02ff */
[----:B------:R-:W-:Y:S01]  /*3a00*/  IMAD R83, R63, c[0x0][0x190], RZ ;  /* 0x000064003f537a24 */ /* 0x000fe200078e02ff */
[----:B------:R1:W-:Y:S01]  /*3a10*/  LDGSTS.E [R185+0x1c00], [R64.64], !P1 ;  /* 0x01c0000040b97fae */ /* 0x0003e2000c921848 */
[----:B------:R-:W-:Y:S02]  /*3a20*/  IMAD R85, R67, c[0x0][0x190], RZ ;  /* 0x0000640043557a24 */ /* 0x000fe400078e02ff */
[----:B------:R-:W-:Y:S01]  /*3a30*/  IMAD R88, R71, c[0x0][0x190], RZ ;  /* 0x0000640047587a24 */ /* 0x000fe200078e02ff */
[----:B------:R1:W-:Y:S01]  /*3a40*/  STL.64 [R1+0x38], R64 ;  /* 0x0000384001007387 */ /* 0x0003e20000100a00 */
[----:B--2---:R-:W-:-:S03]  /*3a50*/  IMAD.WIDE R72, R29, 0x4, R58 ;  /* 0x000000041d487825 */ /* 0x004fc600078e023a */
[----:B------:R2:W-:Y:S01]  /*3a60*/  LDGSTS.E [R185+0x1e00], [R60.64], !P1 ;  /* 0x01e000003cb97fae */ /* 0x0005e2000c921848 */
[----:B---3--:R-:W-:Y:S01]  /*3a70*/  IMAD.WIDE R68, R29, 0x4, R180 ;  /* 0x000000041d447825 */ /* 0x008fe200078e02b4 */
[----:B------:R-:W-:Y:S02]  /*3a80*/  ISETP.GE.U32.AND P1, PT, R0, 0x7fffff9d, PT ;  /* 0x7fffff9d0000780c */ /* 0x000fe40003f26070 */
[----:B------:R2:W-:Y:S01]  /*3a90*/  STL.64 [R1+0x40], R60 ;  /* 0x0000403c01007387 */ /* 0x0005e20000100a00 */
[----:B------:R-:W-:Y:S01]  /*3aa0*/  IADD3 R0, R189, -0x28, RZ ;  /* 0xffffffd8bd007810 */ /* 0x000fe20007ffe0ff */
[----:B------:R-:W-:Y:S01]  /*3ab0*/  IMAD R87, R75, c[0x0][0x190], RZ ;  /* 0x000064004b577a24 */ /* 0x000fe200078e02ff */
[----:B------:R-:W-:Y:S01]  /*3ac0*/  IADD3 R29, R189, -0x38, RZ ;  /* 0xffffffc8bd1d7810 */ /* 0x000fe20007ffe0ff */
[----:B-1----:R-:W-:Y:S01]  /*3ad0*/  IMAD.WIDE R64, R33, 0x4, R58 ;  /* 0x0000000421407825 */ /* 0x002fe200078e023a */
[----:B------:R1:W-:Y:S03]  /*3ae0*/  LDGSTS.E [R185+0x2c00], [R72.64], !P2 ;  /* 0x02c0000048b97fae */ /* 0x0003e6000d121848 */
[----:B------:R-:W-:Y:S01]  /*3af0*/  IMAD R89, R79, c[0x0][0x190], RZ ;  /* 0x000064004f597a24 */ /* 0x000fe200078e02ff */
[----:B------:R3:W-:Y:S01]  /*3b00*/  LDGSTS.E [R185+0x2e00], [R68.64], !P2 ;  /* 0x02e0000044b97fae */ /* 0x0007e2000d121848 */
[----:B------:R-:W-:Y:S01]  /*3b10*/  ISETP.GE.U32.AND P2, PT, R0, 0x7fffff99, PT ;  /* 0x7fffff990000780c */ /* 0x000fe20003f46070 */
[----:B------:R-:W-:-:S02]  /*3b20*/  IMAD R0, R252, 0x13, RZ ;  /* 0x00000013fc007824 */ /* 0x000fc400078e02ff */
[----:B--2---:R-:W-:Y:S01]  /*3b30*/  IMAD.WIDE R60, R33, 0x4, R180 ;  /* 0x00000004213c7825 */ /* 0x004fe200078e02b4 */
[----:B------:R2:W-:Y:S03]  /*3b40*/  LDGSTS.E [R185+0x3c00], [R64.64], !P3 ;  /* 0x03c0000040b97fae */ /* 0x0005e6000d921848 */
[----:B------:R-:W-:Y:S01]  /*3b50*/  IMAD.MOV.U32 R183, RZ, RZ, 0x3f ;  /* 0x0000003fffb77424 */ /* 0x000fe200078e00ff */
[----:B------:R4:W-:Y:S01]  /*3b60*/  LDGSTS.E [R185+0x3e00], [R60.64], !P3 ;  /* 0x03e000003cb97fae */ /* 0x0009e2000d921848 */
[----:B------:R-:W-:Y:S01]  /*3b70*/  ISETP.GE.U32.AND P3, PT, R28, 0x7fffff95, PT ;  /* 0x7fffff951c00780c */ /* 0x000fe20003f66070 */
[----:B------:R-:W-:Y:S02]  /*3b80*/  IMAD R28, R252, 0x17, RZ ;  /* 0x00000017fc1c7824 */ /* 0x000fe400078e02ff */
[----:B------:R1:W-:Y:S01]  /*3b90*/  STL.64 [R1+0x48], R72 ;  /* 0x0000484801007387 */ /* 0x0003e20000100a00 */
[----:B------:R-:W-:-:S03]  /*3ba0*/  IADD3 R183, R183, c[0x0][0x180], RZ ;  /* 0x00006000b7b77a10 */ /* 0x000fc60007ffe0ff */
[----:B------:R3:W-:Y:S04]  /*3bb0*/  STL.64 [R1+0x50], R68 ;  /* 0x0000504401007387 */ /* 0x0007e80000100a00 */
[----:B------:R2:W-:Y:S01]  /*3bc0*/  STL.64 [R1+0x58], R64 ;  /* 0x0000584001007387 */ /* 0x0005e20000100a00 */
[----:B-1----:R-:W-:-:S03]  /*3bd0*/  IMAD.WIDE R72, R0, 0x4, R58 ;  /* 0x0000000400487825 */ /* 0x002fc600078e023a */
[----:B------:R4:W-:Y:S01]  /*3be0*/  STL.64 [R1+0x60], R60 ;  /* 0x0000603c01007387 */ /* 0x0009e20000100a00 */
[----:B---3--:R-:W-:Y:S01]  /*3bf0*/  IMAD.WIDE R68, R0, 0x4, R180 ;  /* 0x0000000400447825 */ /* 0x008fe200078e02b4 */
[----:B------:R-:W-:Y:S02]  /*3c00*/  IADD3 R0, R189, -0x30, RZ ;  /* 0xffffffd0bd007810 */ /* 0x000fe40007ffe0ff */
[----:B------:R1:W-:Y:S01]  /*3c10*/  LDGSTS.E [R185+0x4c00], [R72.64], !P4 ;  /* 0x04c0000048b97fae */ /* 0x0003e2000e121848 */
[----:B--2---:R-:W-:-:S03]  /*3c20*/  IMAD.WIDE R64, R28, 0x4, R58 ;  /* 0x000000041c407825 */ /* 0x004fc600078e023a */
[----:B------:R2:W-:Y:S01]  /*3c30*/  LDGSTS.E [R185+0x4e00], [R68.64], !P4 ;  /* 0x04e0000044b97fae */ /* 0x0005e2000e121848 */
[----:B------:R-:W-:Y:S01]  /*3c40*/  ISETP.GE.U32.AND P4, PT, R0, 0x7fffff91, PT ;  /* 0x7fffff910000780c */ /* 0x000fe20003f86070 */
[----:B------:R-:W-:Y:S02]  /*3c50*/  IMAD R0, R252, 0x1b, RZ ;  /* 0x0000001bfc007824 */ /* 0x000fe400078e02ff */
[----:B----4-:R-:W-:Y:S01]  /*3c60*/  IMAD.WIDE R60, R28, 0x4, R180 ;  /* 0x000000041c3c7825 */ /* 0x010fe200078e02b4 */
[----:B------:R-:W-:Y:S01]  /*3c70*/  IADD3 R28, R189, -0x34, RZ ;  /* 0xffffffccbd1c7810 */ /* 0x000fe20007ffe0ff */
[----:B------:R3:W-:Y:S04]  /*3c80*/  LDGSTS.E [R185+0x5c00], [R64.64], !P5 ;  /* 0x05c0000040b97fae */ /* 0x0007e8000e921848 */
[----:B------:R4:W-:Y:S01]  /*3c90*/  LDGSTS.E [R185+0x5e00], [R60.64], !P5 ;  /* 0x05e000003cb97fae */ /* 0x0009e2000e921848 */
[----:B------:R-:W-:Y:S01]  /*3ca0*/  ISETP.GE.U32.AND P5, PT, R28, 0x7fffff8d, PT ;  /* 0x7fffff8d1c00780c */ /* 0x000fe20003fa6070 */
[----:B------:R-:W-:-:S02]  /*3cb0*/  IMAD R28, R252, 0x1f, RZ ;  /* 0x0000001ffc1c7824 */ /* 0x000fc400078e02ff */
[----:B------:R1:W-:Y:S04]  /*3cc0*/  STL.64 [R1+0x68], R72 ;  /* 0x0000684801007387 */ /* 0x0003e80000100a00 */
[----:B------:R2:W-:Y:S04]  /*3cd0*/  STL.64 [R1+0x70], R68 ;  /* 0x0000704401007387 */ /* 0x0005e80000100a00 */
[----:B------:R3:W-:Y:S01]  /*3ce0*/  STL.64 [R1+0x78], R64 ;  /* 0x0000784001007387 */ /* 0x0007e20000100a00 */
[----:B-1----:R-:W-:-:S03]  /*3cf0*/  IMAD.WIDE R72, R0, 0x4, R58 ;  /* 0x0000000400487825 */ /* 0x002fc600078e023a */
[----:B------:R4:W-:Y:S01]  /*3d00*/  STL.64 [R1+0x80], R60 ;  /* 0x0000803c01007387 */ /* 0x0009e20000100a00 */
[----:B--2---:R-:W-:Y:S01]  /*3d10*/  IMAD.WIDE R68, R0, 0x4, R180 ;  /* 0x0000000400447825 */ /* 0x004fe200078e02b4 */
[----:B------:R-:W-:Y:S02]  /*3d20*/  IADD3 R0, R189, -0x3c, RZ ;  /* 0xffffffc4bd007810 */ /* 0x000fe40007ffe0ff */
[----:B------:R1:W-:Y:S01]  /*3d30*/  LDGSTS.E [R185+0x6c00], [R72.64], !P6 ;  /* 0x06c0000048b97fae */ /* 0x0003e2000f121848 */
[----:B---3--:R-:W-:-:S03]  /*3d40*/  IMAD.WIDE R64, R28, 0x4, R58 ;  /* 0x000000041c407825 */ /* 0x008fc600078e023a */
[----:B------:R2:W-:Y:S01]  /*3d50*/  LDGSTS.E [R185+0x6e00], [R68.64], !P6 ;  /* 0x06e0000044b97fae */ /* 0x0005e2000f121848 */
[----:B------:R-:W-:Y:S01]  /*3d60*/  ISETP.GE.U32.AND P6, PT, R29, 0x7fffff89, PT ;  /* 0x7fffff891d00780c */ /* 0x000fe20003fc6070 */
[----:B----4-:R-:W-:Y:S02]  /*3d70*/  IMAD.WIDE R60, R28, 0x4, R180 ;  /* 0x000000041c3c7825 */ /* 0x010fe400078e02b4 */
[----:B------:R3:W-:Y:S01]  /*3d80*/  LDGSTS.E [R185+0x7c00], [R64.64], !P0 ;  /* 0x07c0000040b97fae */ /* 0x0007e2000c121848 */
[----:B------:R-:W-:Y:S01]  /*3d90*/  IADD3 R29, R189, -0x40, RZ ;  /* 0xffffffc0bd1d7810 */ /* 0x000fe20007ffe0ff */
[----:B------:R-:W-:Y:S02]  /*3da0*/  IMAD R28, R252, 0x27, RZ ;  /* 0x00000027fc1c7824 */ /* 0x000fe400078e02ff */
[----:B------:R4:W-:Y:S01]  /*3db0*/  LDGSTS.E [R185+0x7e00], [R60.64], !P0 ;  /* 0x07e000003cb97fae */ /* 0x0009e2000c121848 */
[----:B------:R-:W-:Y:S01]  /*3dc0*/  ISETP.GE.U32.AND P0, PT, R0, 0x7fffff85, PT ;  /* 0x7fffff850000780c */ /* 0x000fe20003f06070 */
[----:B------:R-:W-:-:S02]  /*3dd0*/  IMAD R0, R252, 0x23, RZ ;  /* 0x00000023fc007824 */ /* 0x000fc400078e02ff */
[----:B------:R-:W-:Y:S01]  /*3de0*/  STL.64 [R1+0xb0], R72 ;  /* 0x0000b04801007387 */ /* 0x000fe20000100a00 */
[----:B------:R-:W-:-:S03]  /*3df0*/  IMAD.WIDE R32, R28, 0x4, R180 ;  /* 0x000000041c207825 */ /* 0x000fc600078e02b4 */
[----:B------:R2:W-:Y:S01]  /*3e00*/  STL.64 [R1+0xa8], R68 ;  /* 0x0000a84401007387 */ /* 0x0005e20000100a00 */
[----:B------:R-:W-:-:S03]  /*3e10*/  IMAD.WIDE R204, R0, 0x4, R180 ;  /* 0x0000000400cc7825 */ /* 0x000fc600078e02b4 */
[----:B------:R3:W-:Y:S04]  /*3e20*/  STL.64 [R1+0xa0], R64 ;  /* 0x0000a04001007387 */ /* 0x0007e80000100a00 */
[----:B------:R4:W-:Y:S01]  /*3e30*/  STL.64 [R1+0x98], R60 ;  /* 0x0000983c01007387 */ /* 0x0009e20000100a00 */
[----:B--2---:R-:W-:-:S04]  /*3e40*/  IMAD.WIDE R68, R30, 0x4, R58 ;  /* 0x000000041e447825 */ /* 0x004fc800078e023a */
[----:B---3--:R-:W-:-:S04]  /*3e50*/  IMAD.WIDE R64, R0, 0x4, R58 ;  /* 0x0000000400407825 */ /* 0x008fc800078e023a */
[----:B----4-:R-:W-:Y:S01]  /*3e60*/  IMAD.WIDE R60, R28, 0x4, R58 ;  /* 0x000000041c3c7825 */ /* 0x010fe200078e023a */
[----:B------:R2:W-:Y:S01]  /*3e70*/  STL.64 [R1+0x90], R64 ;  /* 0x0000904001007387 */ /* 0x0005e20000100a00 */
[----:B------:R-:W-:Y:S02]  /*3e80*/  IADD3 R28, R189, -0x41, RZ ;  /* 0xffffffbfbd1c7810 */ /* 0x000fe40007ffe0ff */
[----:B------:R-:W-:Y:S01]  /*3e90*/  IMAD R0, R252, 0x2f, RZ ;  /* 0x0000002ffc007824 */ /* 0x000fe200078e02ff */
[----:B------:R2:W-:Y:S04]  /*3ea0*/  LDGSTS.E [R185+0x8c00], [R64.64], !P1 ;  /* 0x08c0000040b97fae */ /* 0x0005e8000c921848 */
[----:B------:R3:W-:Y:S01]  /*3eb0*/  LDGSTS.E [R185+0x8e00], [R204.64], !P1 ;  /* 0x08e00000ccb97fae */ /* 0x0007e2000c921848 */
[----:B------:R-:W-:-:S03]  /*3ec0*/  ISETP.GE.U32.AND P1, PT, R29, 0x7fffff81, PT ;  /* 0x7fffff811d00780c */ /* 0x000fc60003f26070 */
[----:B------:R4:W-:Y:S01]  /*3ed0*/  STL.64 [R1+0x180], R60 ;  /* 0x0001803c01007387 */ /* 0x0009e20000100a00 */
[----:B--2---:R-:W-:-:S03]  /*3ee0*/  IMAD.WIDE R64, R30, 0x4, R180 ;  /* 0x000000041e407825 */ /* 0x004fc600078e02b4 */
[----:B------:R4:W-:Y:S01]  /*3ef0*/  LDGSTS.E [R185+0x9c00], [R60.64], !P2 ;  /* 0x09c000003cb97fae */ /* 0x0009e2000d121848 */
[----:B------:R-:W-:-:S03]  /*3f00*/  IMAD R30, R10, c[0x0][0x190], RZ ;  /* 0x000064000a1e7a24 */ /* 0x000fc600078e02ff */
[----:B------:R2:W-:Y:S04]  /*3f10*/  STL.64 [R1+0x188], R32 ;  /* 0x0001882001007387 */ /* 0x0005e80000100a00 */
[----:B------:R2:W-:Y:S01]  /*3f20*/  LDGSTS.E [R185+0x9e00], [R32.64], !P2 ;  /* 0x09e0000020b97fae */ /* 0x0005e2000d121848 */
[----:B------:R-:W-:Y:S01]  /*3f30*/  ISETP.GE.AND P2, PT, R188, R29, PT ;  /* 0x0000001dbc00720c */ /* 0x000fe20003f46270 */
[----:B------:R-:W-:Y:S02]  /*3f40*/  IMAD R29, R11, c[0x0][0x190], RZ ;  /* 0x000064000b1d7a24 */ /* 0x000fe400078e02ff */
[----:B----4-:R-:W-:Y:S01]  /*3f50*/  IMAD.WIDE R60, R0, 0x4, R58 ;  /* 0x00000004003c7825 */ /* 0x010fe200078e023a */
[----:B------:R-:W-:Y:S01]  /*3f60*/  STL.64 [R1+0x1c0], R68 ;  /* 0x0001c04401007387 */ /* 0x000fe20000100a00 */
[----:B------:R-:W-:-:S03]  /*3f70*/  SEL R182, RZ, 0x4, P2 ;  /* 0x00000004ffb67807 */ /* 0x000fc60001000000 */
[----:B------:R4:W-:Y:S01]  /*3f80*/  LDGSTS.E [R185+0xac00], [R68.64], !P3 ;  /* 0x0ac0000044b97fae */ /* 0x0009e2000d921848 */
[----:B--2---:R-:W-:-:S03]  /*3f90*/  IMAD.WIDE R32, R0, 0x4, R180 ;  /* 0x0000000400207825 */ /* 0x004fc600078e02b4 */
[----:B------:R2:W-:Y:S01]  /*3fa0*/  STL.64 [R1+0x1c8], R64 ;  /* 0x0001c84001007387 */ /* 0x0005e20000100a00 */
[----:B------:R-:W-:-:S03]  /*3fb0*/  IMAD R0, R252, 0x33, RZ ;  /* 0x00000033fc007824 */ /* 0x000fc600078e02ff */
[----:B------:R2:W-:Y:S01]  /*3fc0*/  LDGSTS.E [R185+0xae00], [R64.64], !P3 ;  /* 0x0ae0000040b97fae */ /* 0x0005e2000d921848 */
[----:B------:R-:W-:Y:S02]  /*3fd0*/  ISETP.GE.U32.AND P3, PT, R28, 0x7fffff80, PT ;  /* 0x7fffff801c00780c */ /* 0x000fe40003f66070 */
[----:B------:R-:W-:Y:S01]  /*3fe0*/  IADD3 R28, R189, -0x45, RZ ;  /* 0xffffffbbbd1c7810 */ /* 0x000fe20007ffe0ff */
[----:B------:R1:W-:Y:S04]  /*3ff0*/  STL.64 [R1+0x1d0], R60 ;  /* 0x0001d03c01007387 */ /* 0x0003e80000100a00 */
[----:B------:R3:W-:Y:S01]  /*4000*/  LDGSTS.E [R185+0xbc00], [R60.64], !P4 ;  /* 0x0bc000003cb97fae */ /* 0x0007e2000e121848 */
[----:B--2---:R-:W-:-:S03]  /*4010*/  IMAD R64, R252, 0x37, RZ ;  /* 0x00000037fc407824 */ /* 0x004fc600078e02ff */
[----:B------:R2:W-:Y:S01]  /*4020*/  STL.64 [R1+0x1f8], R32 ;  /* 0x0001f82001007387 */ /* 0x0005e20000100a00 */
[----:B------:R-:W-:Y:S01]  /*4030*/  IMAD R65, R18, c[0x0][0x190], RZ ;  /* 0x0000640012417a24 */ /* 0x000fe200078e02ff */
[----:B------:R-:W-:Y:S01]  /*4040*/  SHF.L.U32 R252, R188, 0x2, RZ ;  /* 0x00000002bcfc7819 */ /* 0x000fe200000006ff */
[--C-:B-1----:R-:W-:Y:S01]  /*4050*/  IMAD.WIDE R72, R64, 0x4, R58.reuse ;  /* 0x0000000440487825 */ /* 0x102fe200078e023a */
[----:B------:R2:W-:Y:S01]  /*4060*/  LDGSTS.E [R185+0xbe00], [R32.64], !P4 ;  /* 0x0be0000020b97fae */ /* 0x0005e2000e121848 */
[----:B------:R-:W-:Y:S02]  /*4070*/  ISETP.GE.U32.AND P4, PT, R28, 0x7fffff7c, PT ;  /* 0x7fffff7c1c00780c */ /* 0x000fe40003f86070 */
[----:B---3--:R-:W-:Y:S01]  /*4080*/  IMAD.WIDE R60, R0, 0x4, R58 ;  /* 0x00000004003c7825 */ /* 0x008fe200078e023a */
[----:B------:R-:W-:-:S03]  /*4090*/  IADD3 R28, R189, -0x49, RZ ;  /* 0xffffffb7bd1c7810 */ /* 0x000fc60007ffe0ff */
[--C-:B----4-:R-:W-:Y:S01]  /*40a0*/  IMAD.WIDE R68, R64, 0x4, R180.reuse ;  /* 0x0000000440447825 */ /* 0x110fe200078e02b4 */
[----:B------:R1:W-:Y:S01]  /*40b0*/  STL.64 [R1+0x1d8], R60 ;  /* 0x0001d83c01007387 */ /* 0x0003e20000100a00 */
[----:B------:R-:W-:Y:S02]  /*40c0*/  ISETP.GE.U32.AND P2, PT, R28, 0x7fffff78, PT ;  /* 0x7fffff781c00780c */ /* 0x000fe40003f46070 */
[----:B------:R-:W-:Y:S01]  /*40d0*/  IMAD R28, R12, c[0x0][0x190], RZ ;  /* 0x000064000c1c7a24 */ /* 0x000fe200078e02ff */
[----:B------:R1:W-:Y:S01]  /*40e0*/  LDGSTS.E [R185+0xcc00], [R60.64], !P5 ;  /* 0x0cc000003cb97fae */ /* 0x0003e2000e921848 */
[----:B--2---:R-:W-:-:S04]  /*40f0*/  IMAD.WIDE R32, R0, 0x4, R180 ;  /* 0x0000000400207825 */ /* 0x004fc800078e02b4 */
[----:B------:R-:W-:Y:S01]  /*4100*/  IMAD R0, R188, c[0x0][0x18c], RZ ;  /* 0x00006300bc007a24 */ /* 0x000fe200078e02ff */
[----:B------:R2:W-:Y:S01]  /*4110*/  STL.64 [R1+0x200], R32 ;  /* 0x0002002001007387 */ /* 0x0005e20000100a00 */
[----:B------:R-:W-:-:S03]  /*4120*/  IMAD R64, R19, c[0x0][0x190], RZ ;  /* 0x0000640013407a24 */ /* 0x000fc600078e02ff */
[----:B------:R2:W-:Y:S01]  /*4130*/  LDGSTS.E [R185+0xce00], [R32.64], !P5 ;  /* 0x0ce0000020b97fae */ /* 0x0005e2000e921848 */
[----:B------:R-:W-:Y:S01]  /*4140*/  LEA R90, P5, R0, c[0x0][0x168], 0x2 ;  /* 0x00005a00005a7a11 */ /* 0x000fe200078a10ff */
[----:B-1----:R-:W-:Y:S02]  /*4150*/  IMAD R60, R6, c[0x0][0x190], RZ ;  /* 0x00006400063c7a24 */ /* 0x002fe400078e02ff */
[----:B------:R1:W-:Y:S01]  /*4160*/  STL.64 [R1+0x1e0], R72 ;  /* 0x0001e04801007387 */ /* 0x0003e20000100a00 */
[----:B------:R-:W-:Y:S01]  /*4170*/  LEA.HI.X.SX32 R0, R0, c[0x0][0x16c], 0x2, P5 ;  /* 0x00005b0000007a11 */ /* 0x000fe200028f16ff */
[----:B------:R-:W-:Y:S01]  /*4180*/  IMAD R61, R5, c[0x0][0x190], RZ ;  /* 0x00006400053d7a24 */ /* 0x000fe200078e02ff */
[C---:B------:R-:W-:Y:S01]  /*4190*/  LEA R6, P5, R15.reuse, R90, 0x2 ;  /* 0x0000005a0f067211 */ /* 0x040fe200078a10ff */
[----:B------:R3:W-:Y:S03]  /*41a0*/  STL.64 [R1+0x208], R68 ;  /* 0x0002084401007387 */ /* 0x0007e60000100a00 */
[----:B------:R-:W-:Y:S01]  /*41b0*/  LEA.HI.X.SX32 R7, R15, R0, 0x2, P5 ;  /* 0x000000000f077211 */ /* 0x000fe200028f16ff */
[----:B------:R1:W-:Y:S01]  /*41c0*/  LDGSTS.E [R185+0xdc00], [R72.64], !P6 ;  /* 0x0dc0000048b97fae */ /* 0x0003e2000f121848 */
[----:B--2---:R-:W-:Y:S01]  /*41d0*/  IMAD R33, R8, c[0x0][0x190], RZ ;  /* 0x0000640008217a24 */ /* 0x004fe200078e02ff */
[-C--:B------:R-:W-:Y:S01]  /*41e0*/  LEA R10, P5, R13, R90.reuse, 0x2 ;  /* 0x0000005a0d0a7211 */ /* 0x080fe200078a10ff */
[----:B------:R-:W-:Y:S01]  /*41f0*/  IMAD R32, R9, c[0x0][0x190], RZ ;  /* 0x0000640009207a24 */ /* 0x000fe200078e02ff */
[----:B------:R3:W-:Y:S01]  /*4200*/  LDGSTS.E [R185+0xde00], [R68.64], !P6 ;  /* 0x0de0000044b97fae */ /* 0x0007e2000f121848 */
[----:B------:R-:W-:-:S02]  /*4210*/  LEA R4, P6, R16, R90, 0x2 ;  /* 0x0000005a10047211 */ /* 0x000fc400078c10ff */
[-C--:B------:R-:W-:Y:S01]  /*4220*/  LEA.HI.X.SX32 R11, R13, R0.reuse, 0x2, P5 ;  /* 0x000000000d0b7211 */ /* 0x080fe200028f16ff */
[----:B------:R2:W-:Y:S01]  /*4230*/  STL.64 [R1+0x1f0], R192 ;  /* 0x0001f0c001007387 */ /* 0x0005e20000100a00 */
[----:B------:R-:W-:Y:S02]  /*4240*/  LEA.HI.X.SX32 R5, R16, R0, 0x2, P6 ;  /* 0x0000000010057211 */ /* 0x000fe400030f16ff */
[----:B------:R-:W-:Y:S01]  /*4250*/  LEA R8, P6, R14, R90, 0x2 ;  /* 0x0000005a0e087211 */ /* 0x000fe200078c10ff */
[----:B------:R4:W-:Y:S01]  /*4260*/  STL.64 [R1+0x250], R190 ;  /* 0x000250be01007387 */ /* 0x0009e20000100a00 */
[----:B-1----:R-:W-:Y:S02]  /*4270*/  IMAD R72, R22, c[0x0][0x190], RZ ;  /* 0x0000640016487a24 */ /* 0x002fe400078e02ff */
[----:B------:R-:W-:Y:S01]  /*4280*/  LEA.HI.X.SX32 R9, R14, R0, 0x2, P6 ;  /* 0x000000000e097211 */ /* 0x000fe200030f16ff */
[----:B------:R2:W-:Y:S01]  /*4290*/  LDGSTS.E [R185+0xec00], [R192.64], !P0 ;  /* 0x0ec00000c0b97fae */ /* 0x0005e2000c121848 */
[CC--:B------:R-:W-:Y:S01]  /*42a0*/  LEA R12, P6, R28.reuse, R90.reuse, 0x2 ;  /* 0x0000005a1c0c7211 */ /* 0x0c0fe200078c10ff */
[----:B---3--:R-:W-:Y:S01]  /*42b0*/  IMAD R68, R21, c[0x0][0x190], RZ ;  /* 0x0000640015447a24 */ /* 0x008fe200078e02ff */
[C---:B------:R-:W-:Y:S01]  /*42c0*/  LEA R14, P5, R29.reuse, R90, 0x2 ;  /* 0x0000005a1d0e7211 */ /* 0x040fe200078a10ff */
[----:B------:R4:W-:Y:S01]  /*42d0*/  LDGSTS.E [R185+0xee00], [R190.64], !P0 ;  /* 0x0ee00000beb97fae */ /* 0x0009e2000c121848 */
[----:B------:R-:W-:Y:S01]  /*42e0*/  LEA.HI.X.SX32 R13, R28, R0, 0x2, P6 ;  /* 0x000000001c0d7211 */ /* 0x000fe200030f16ff */
[----:B------:R-:W-:Y:S01]  /*42f0*/  IMAD R69, R24, c[0x0][0x190], RZ ;  /* 0x0000640018457a24 */ /* 0x000fe200078e02ff */
[----:B------:R-:W-:Y:S01]  /*4300*/  LEA R16, P6, R30, R90, 0x2 ;  /* 0x0000005a1e107211 */ /* 0x000fe200078c10ff */
[----:B------:R1:W-:Y:S01]  /*4310*/  LDGSTS.E [R185+0xfc00], [R196.64], !P1 ;  /* 0x0fc00000c4b97fae */ /* 0x0003e2000c921848 */
[----:B------:R-:W-:Y:S01]  /*4320*/  LEA.HI.X.SX32 R15, R29, R0, 0x2, P5 ;  /* 0x000000001d0f7211 */ /* 0x000fe200028f16ff */
[----:B------:R-:W-:Y:S01]  /*4330*/  IMAD R73, R26, c[0x0][0x190], RZ ;  /* 0x000064001a497a24 */ /* 0x000fe200078e02ff */
[----:B------:R-:W-:Y:S01]  /*4340*/  LEA R18, P5, R32, R90, 0x2 ;  /* 0x0000005a20127211 */ /* 0x000fe200078a10ff */
[----:B--2---:R-:W2:Y:S01]  /*4350*/  LDL.LU.64 R192, [R1+0x630] ;  /* 0x0006300001c07983 */ /* 0x004ea20000300a00 */
[----:B------:R-:W-:-:S02]  /*4360*/  LEA.HI.X.SX32 R17, R30, R0, 0x2, P6 ;  /* 0x000000001e117211 */ /* 0x000fc400030f16ff */
[C---:B------:R-:W-:Y:S01]  /*4370*/  LEA R20, P6, R33.reuse, R90, 0x2 ;  /* 0x0000005a21147211 */ /* 0x040fe200078c10ff */
[----:B----4-:R-:W3:Y:S01]  /*4380*/  LDL.LU.64 R190, [R1+0x628] ;  /* 0x0006280001be7983 */ /* 0x010ee20000300a00 */
[----:B------:R-:W-:Y:S02]  /*4390*/  LEA.HI.X.SX32 R19, R32, R0, 0x2, P5 ;  /* 0x0000000020137211 */ /* 0x000fe400028f16ff */
[----:B------:R-:W-:Y:S01]  /*43a0*/  LEA R22, P5, R34, R90, 0x2 ;  /* 0x0000005a22167211 */ /* 0x000fe200078a10ff */
[----:B------:R1:W-:Y:S01]  /*43b0*/  STL.64 [R1+0x1e8], R196 ;  /* 0x0001e8c401007387 */ /* 0x0003e20000100a00 */
[----:B------:R-:W-:Y:S02]  /*43c0*/  LEA.HI.X.SX32 R21, R33, R0, 0x2, P6 ;  /* 0x0000000021157211 */ /* 0x000fe400030f16ff */
[----:B------:R-:W-:Y:S01]  /*43d0*/  LEA R24, P6, R60, R90, 0x2 ;  /* 0x0000005a3c187211 */ /* 0x000fe200078c10ff */
[----:B------:R4:W-:Y:S01]  /*43e0*/  STL.64 [R1+0x258], R186 ;  /* 0x000258ba01007387 */ /* 0x0009e20000100a00 */
[----:B------:R-:W-:-:S02]  /*43f0*/  LEA.HI.X.SX32 R23, R34, R0, 0x2, P5 ;  /* 0x0000000022177211 */ /* 0x000fc400028f16ff */
[C---:B------:R-:W-:Y:S01]  /*4400*/  LEA R26, P5, R61.reuse, R90, 0x2 ;  /* 0x0000005a3d1a7211 */ /* 0x040fe200078a10ff */
[----:B------:R4:W-:Y:S01]  /*4410*/  LDGSTS.E [R185+0xfe00], [R186.64], !P1 ;  /* 0x0fe00000bab97fae */ /* 0x0009e2000c921848 */
[----:B------:R-:W-:Y:S02]  /*4420*/  ISETP.GE.U32.AND P1, PT, R206, 0x7fffff70, PT ;  /* 0x7fffff70ce00780c */ /* 0x000fe40003f26070 */
[----:B------:R-:W-:Y:S01]  /*4430*/  LEA.HI.X.SX32 R25, R60, R0, 0x2, P6 ;  /* 0x000000003c197211 */ /* 0x000fe200030f16ff */
[----:B-1----:R-:W2:Y:S01]  /*4440*/  LDL.LU.64 R196, [R1+0x620] ;  /* 0x0006200001c47983 */ /* 0x002ea20000300a00 */
[----:B------:R-:W-:Y:S02]  /*4450*/  LEA R28, P6, R62, R90, 0x2 ;  /* 0x0000005a3e1c7211 */ /* 0x000fe400078c10ff */
[----:B------:R-:W-:Y:S01]  /*4460*/  LEA.HI.X.SX32 R27, R61, R0, 0x2, P5 ;  /* 0x000000003d1b7211 */ /* 0x000fe200028f16ff */
[----:B------:R-:W0:Y:S01]  /*4470*/  LDGDEPBAR ;  /* 0x00000000000079af */ /* 0x000e220000000000 */
[----:B------:R-:W-:-:S02]  /*4480*/  LEA R30, P5, R64, R90, 0x2 ;  /* 0x0000005a401e7211 */ /* 0x000fc400078a10ff */
[----:B------:R-:W-:Y:S01]  /*4490*/  LEA.HI.X.SX32 R29, R62, R0, 0x2, P6 ;  /* 0x000000003e1d7211 */ /* 0x000fe200030f16ff */
[----:B----4-:R-:W4:Y:S01]  /*44a0*/  LDL.LU.64 R186, [R1+0x618] ;  /* 0x0006180001ba7983 */ /* 0x010f220000300a00 */
[C---:B------:R-:W-:Y:S02]  /*44b0*/  LEA R32, P6, R65.reuse, R90, 0x2 ;  /* 0x0000005a41207211 */ /* 0x040fe400078c10ff */
[----:B------:R-:W-:Y:S01]  /*44c0*/  LEA.HI.X.SX32 R31, R64, R0, 0x2, P5 ;  /* 0x00000000401f7211 */ /* 0x000fe200028f16ff */
[----:B------:R-:W2:Y:S01]  /*44d0*/  LDL.LU R185, [R1+0x614] ;  /* 0x0006140001b97983 */ /* 0x000ea20000300800 */
[----:B------:R-:W-:Y:S02]  /*44e0*/  LEA R34, P5, R66, R90, 0x2 ;  /* 0x0000005a42227211 */ /* 0x000fe400078a10ff */
[----:B------:R-:W-:Y:S01]  /*44f0*/  LEA.HI.X.SX32 R33, R65, R0, 0x2, P6 ;  /* 0x0000000041217211 */ /* 0x000fe200030f16ff */
[----:B------:R-:W2:Y:S01]  /*4500*/  LDL.LU R206, [R1+0x610] ;  /* 0x0006100001ce7983 */ /* 0x000ea20000300800 */
[----:B------:R-:W-:-:S02]  /*4510*/  LEA R60, P6, R68, R90, 0x2 ;  /* 0x0000005a443c7211 */ /* 0x000fc400078c10ff */
[----:B------:R-:W-:Y:S02]  /*4520*/  LEA.HI.X.SX32 R35, R66, R0, 0x2, P5 ;  /* 0x0000000042237211 */ /* 0x000fe400028f16ff */
[----:B------:R-:W-:Y:S02]  /*4530*/  LEA R62, P5, R76, R90, 0x2 ;  /* 0x0000005a4c3e7211 */ /* 0x000fe400078a10ff */
[----:B------:R-:W-:Y:S02]  /*4540*/  LEA.HI.X.SX32 R61, R68, R0, 0x2, P6 ;  /* 0x00000000443d7211 */ /* 0x000fe400030f16ff */
[----:B------:R-:W-:Y:S02]  /*4550*/  LEA R64, P6, R72, R90, 0x2 ;  /* 0x0000005a48407211 */ /* 0x000fe400078c10ff */
[----:B------:R-:W-:Y:S02]  /*4560*/  LEA.HI.X.SX32 R63, R76, R0, 0x2, P5 ;  /* 0x000000004c3f7211 */ /* 0x000fe400028f16ff */
[----:B------:R-:W-:-:S02]  /*4570*/  LEA R66, P5, R70, R90, 0x2 ;  /* 0x0000005a46427211 */ /* 0x000fc400078a10ff */
[----:B------:R-:W-:Y:S02]  /*4580*/  LEA.HI.X.SX32 R65, R72, R0, 0x2, P6 ;  /* 0x0000000048417211 */ /* 0x000fe400030f16ff */
[C---:B------:R-:W-:Y:S02]  /*4590*/  LEA R68, P6, R69.reuse, R90, 0x2 ;  /* 0x0000005a45447211 */ /* 0x040fe400078c10ff */
        /* <DEDUP_REMOVED lines=11> */
[----:B------:R-:W-:Y:S02]  /*4650*/  LEA R80, P6, R83, R90, 0x2 ;  /* 0x0000005a53507211 */ /* 0x000fe400078c10ff */
[----:B------:R-:W-:Y:S02]  /*4660*/  LEA.HI.X.SX32 R79, R81, R0, 0x2, P5 ;  /* 0x00000000514f7211 */ /* 0x000fe400028f16ff */
[----:B------:R-:W-:Y:S02]  /*4670*/  LEA R82, P5, R85, R90, 0x2 ;  /* 0x0000005a55527211 */ /* 0x000fe400078a10ff */
[----:B------:R-:W-:Y:S02]  /*4680*/  LEA.HI.X.SX32 R81, R83, R0, 0x2, P6 ;  /* 0x0000000053517211 */ /* 0x000fe400030f16ff */
[----:B------:R-:W-:-:S02]  /*4690*/  LEA R84, P6, R88, R90, 0x2 ;  /* 0x0000005a58547211 */ /* 0x000fc400078c10ff */
[-C--:B------:R-:W-:Y:S02]  /*46a0*/  LEA.HI.X.SX32 R83, R85, R0.reuse, 0x2, P5 ;  /* 0x0000000055537211 */ /* 0x080fe400028f16ff */
[----:B------:R-:W-:Y:S02]  /*46b0*/  LEA.HI.X.SX32 R85, R88, R0, 0x2, P6 ;  /* 0x0000000058557211 */ /* 0x000fe400030f16ff */
[-C--:B------:R-:W-:Y:S02]  /*46c0*/  LEA R88, P6, R89, R90.reuse, 0x2 ;  /* 0x0000005a59587211 */ /* 0x080fe400078c10ff */
[----:B------:R-:W-:Y:S02]  /*46d0*/  LEA R86, P5, R87, R90, 0x2 ;  /* 0x0000005a57567211 */ /* 0x000fe400078a10ff */
[----:B------:R-:W-:Y:S02]  /*46e0*/  LEA.HI.X.SX32 R89, R89, R0, 0x2, P6 ;  /* 0x0000000059597211 */ /* 0x000fe400030f16ff */
[----:B------:R-:W-:-:S02]  /*46f0*/  ISETP.GT.AND P6, PT, R183, 0x3f, PT ;  /* 0x0000003fb700780c */ /* 0x000fc40003fc4270 */
[----:B------:R-:W-:Y:S02]  /*4700*/  LEA.HI.X.SX32 R87, R87, R0, 0x2, P5 ;  /* 0x0000000057577211 */ /* 0x000fe400028f16ff */
[----:B------:R-:W-:Y:S02]  /*4710*/  ISETP.GE.U32.AND P5, PT, R91, 0x7fffff74, PT ;  /* 0x7fffff745b00780c */ /* 0x000fe40003fa6070 */
[----:B------:R-:W-:Y:S02]  /*4720*/  SEL R91, RZ, 0x4, !P6 ;  /* 0x00000004ff5b7807 */ /* 0x000fe40007000000 */
[----:B------:R-:W-:Y:S01]  /*4730*/  ISETP.GE.AND P6, PT, R188, c[0x0][0x180], PT ;  /* 0x00006000bc007a0c */ /* 0x000fe20003fc6270 */
[----:B------:R-:W-:Y:S02]  /*4740*/  IMAD R188, R207, c[0x0][0x190], RZ ;  /* 0x00006400cfbc7a24 */ /* 0x000fe400078e02ff */
[----:B------:R-:W1:Y:S01]  /*4750*/  S2R R207, SR_TID.X ;  /* 0x0000000000cf7919 */ /* 0x000e620000002100 */
[----:B------:R-:W-:-:S04]  /*4760*/  SEL R91, R91, RZ, !P6 ;  /* 0x000000ff5b5b7207 */ /* 0x000fc80007000000 */
[----:B------:R-:W-:Y:S02]  /*4770*/  ISETP.NE.U32.AND P6, PT, R91, RZ, PT ;  /* 0x000000ff5b00720c */ /* 0x000fe40003fc5070 */
[----:B------:R-:W-:Y:S02]  /*4780*/  LEA R90, P0, R188, R90, 0x2 ;  /* 0x0000005abc5a7211 */ /* 0x000fe400078010ff */
[----:B-1----:R-:W-:-:S04]  /*4790*/  SHF.R.S32.HI R207, RZ, 0x6, R207 ;  /* 0x00000006ffcf7819 */ /* 0x002fc800000114cf */
[----:B------:R-:W-:-:S04]  /*47a0*/  SGXT R207, R207, 0x1 ;  /* 0x00000001cfcf781a */ /* 0x000fc80000000200 */
[----:B------:R-:W-:Y:S02]  /*47b0*/  LOP3.LUT R207, R252, 0x110, R207, 0x78, !PT ;  /* 0x00000110fccf7812 */ /* 0x000fe400078e78cf */
[----:B------:R-:W-:-:S03]  /*47c0*/  LEA.HI.X.SX32 R91, R188, R0, 0x2, P0 ;  /* 0x00000000bc5b7211 */ /* 0x000fc600000f16ff */
[----:B------:R1:W-:Y:S01]  /*47d0*/  LDGSTS.E [R207+0x20000], [R4.64], P6 ;  /* 0x2000000004cf7fae */ /* 0x0003e2000b121848 */
[C---:B------:R-:W-:Y:S02]  /*47e0*/  IADD3 R0, R189.reuse, -0x55, RZ ;  /* 0xffffffabbd007810 */ /* 0x040fe40007ffe0ff */
[----:B------:R-:W-:Y:S01]  /*47f0*/  IADD3 R252, R189, -0x59, RZ ;  /* 0xffffffa7bdfc7810 */ /* 0x000fe20007ffe0ff */
[----:B------:R1:W-:Y:S01]  /*4800*/  LDGSTS.E [R207+0x20800], [R12.64], P6 ;  /* 0x208000000ccf7fae */ /* 0x0003e2000b121848 */
[----:B------:R-:W-:-:S03]  /*4810*/  LOP3.LUT R189, R207, 0x20, RZ, 0x3c, !PT ;  /* 0x00000020cfbd7812 */ /* 0x000fc600078e3cff */
[----:B------:R1:W-:Y:S04]  /*4820*/  LDGSTS.E [R207+0x21000], [R20.64], P6 ;  /* 0x2100000014cf7fae */ /* 0x0003e8000b121848 */
[----:B------:R1:W-:Y:S04]  /*4830*/  LDGSTS.E [R207+0x21800], [R28.64], P6 ;  /* 0x218000001ccf7fae */ /* 0x0003e8000b121848 */
[----:B------:R1:W-:Y:S04]  /*4840*/  LDGSTS.E [R207+0x22000], [R60.64], P6 ;  /* 0x220000003ccf7fae */ /* 0x0003e8000b121848 */
[----:B------:R1:W-:Y:S04]  /*4850*/  LDGSTS.E [R207+0x22800], [R68.64], P6 ;  /* 0x2280000044cf7fae */ /* 0x0003e8000b121848 */
[----:B------:R1:W-:Y:S04]  /*4860*/  LDGSTS.E [R207+0x23000], [R76.64], P6 ;  /* 0x230000004ccf7fae */ /* 0x0003e8000b121848 */
[----:B------:R1:W-:Y:S01]  /*4870*/  LDGSTS.E [R207+0x23800], [R84.64], P6 ;  /* 0x2380000054cf7fae */ /* 0x0003e2000b121848 */
[----:B------:R-:W-:-:S03]  /*4880*/  LOP3.LUT R188, R207, 0x40, RZ, 0x3c, !PT ;  /* 0x00000040cfbc7812 */ /* 0x000fc600078e3cff */
[----:B------:R1:W-:Y:S04]  /*4890*/  LDGSTS.E [R189+0x20200], [R6.64], P6 ;  /* 0x2020000006bd7fae */ /* 0x0003e8000b121848 */
[----:B------:R1:W-:Y:S04]  /*48a0*/  LDGSTS.E [R189+0x20a00], [R14.64], P6 ;  /* 0x20a000000ebd7fae */ /* 0x0003e8000b121848 */
[----:B------:R1:W-:Y:S04]  /*48b0*/  LDGSTS.E [R189+0x21200], [R22.64], P6 ;  /* 0x2120000016bd7fae */ /* 0x0003e8000b121848 */
[----:B------:R1:W-:Y:S04]  /*48c0*/  LDGSTS.E [R189+0x21a00], [R30.64], P6 ;  /* 0x21a000001ebd7fae */ /* 0x0003e8000b121848 */
[----:B------:R1:W-:Y:S04]  /*48d0*/  LDGSTS.E [R189+0x22200], [R62.64], P6 ;  /* 0x222000003ebd7fae */ /* 0x0003e8000b121848 */
[----:B------:R1:W-:Y:S04]  /*48e0*/  LDGSTS.E [R189+0x22a00], [R70.64], P6 ;  /* 0x22a0000046bd7fae */ /* 0x0003e8000b121848 */
[----:B------:R1:W-:Y:S01]  /*48f0*/  LDGSTS.E [R189+0x23200], [R78.64], P6 ;  /* 0x232000004ebd7fae */ /* 0x0003e2000b121848 */
[----:B------:R-:W-:-:S03]  /*4900*/  ISETP.GT.AND P0, PT, R183, 0x7f, PT ;  /* 0x0000007fb700780c */ /* 0x000fc60003f04270 */
        /* <DEDUP_REMOVED lines=17> */
[----:B------:R1:W-:Y:S01]  /*4a20*/  LDGSTS.E [R183+0x23e00], [R90.64], P6 ;  /* 0x23e000005ab77fae */ /* 0x0003e2000b121848 */
[----:B------:R-:W-:-:S02]  /*4a30*/  ISETP.GE.U32.AND P6, PT, R0, 0x7fffff6c, PT ;  /* 0x7fffff6c0000780c */ /* 0x000fc40003fc6070 */
[----:B------:R-:W-:Y:S01]  /*4a40*/  SEL R0, R182, RZ, P0 ;  /* 0x000000ffb6007207 */ /* 0x000fe20000000000 */
[----:B------:R-:W0:Y:S04]  /*4a50*/  LDGDEPBAR ;  /* 0x00000000000079af */ /* 0x000e280000000000 */
[----:B------:R-:W-:Y:S01]  /*4a60*/  BAR.SYNC.DEFER_BLOCKING 0x0 ;  /* 0x0000000000007b1d */ /* 0x000fe20000010000 */
[----:B------:R-:W-:-:S05]  /*4a70*/  ISETP.GE.U32.AND P0, PT, R252, 0x7fffff68, PT ;  /* 0x7fffff68fc00780c */ /* 0x000fca0003f06070 */
[----:B------:R-:W1:Y:S04]  /*4a80*/  S2R R252, SR_TID.X ;  /* 0x0000000000fc7919 */ /* 0x000e680000002100 */
[----:B--2---:R1:W-:Y:S02]  /*4a90*/  STL.64 [R1+0x5a8], R206 ;  /* 0x0005a8ce01007387 */ /* 0x0043e40000100a00 */
[----:B-1----:R-:W-:-:S04]  /*4aa0*/  IMAD.MOV.U32 R207, RZ, RZ, c[0x0][0x188] ;  /* 0x00006200ffcf7624 */ /* 0x002fc800078e00ff */
[----:B------:R-:W-:-:S04]  /*4ab0*/  IMAD.SHL.U32 R207, R207, 0x40, RZ ;  /* 0x00000040cfcf7824 */ /* 0x000fc800078e00ff */
[----:B------:R-:W-:Y:S01]  /*4ac0*/  IMAD.WIDE R188, R207, 0x4, R180 ;  /* 0x00000004cfbc7825 */ /* 0x000fe200078e02b4 */
[----:B------:R-:W-:-:S03]  /*4ad0*/  LOP3.LUT R181, R252, 0x7f, RZ, 0xc0, !PT ;  /* 0x0000007ffcb57812 */ /* 0x000fc600078ec0ff */
[----:B------:R-:W-:-:S04]  /*4ae0*/  IMAD.WIDE R182, R207, 0x4, R58 ;  /* 0x00000004cfb67825 */ /* 0x000fc800078e023a */
[----:B------:R-:W-:Y:S01]  /*4af0*/  IMAD.SHL.U32 R252, R181, 0x4, RZ ;  /* 0x00000004b5fc7824 */ /* 0x000fe200078e00ff */
[----:B------:R1:W-:Y:S04]  /*4b00*/  STL.64 [R1+0x2a0], R182 ;  /* 0x0002a0b601007387 */ /* 0x0003e80000100a00 */
[----:B------:R2:W-:Y:S04]  /*4b10*/  STL.64 [R1+0x2a8], R188 ;  /* 0x0002a8bc01007387 */ /* 0x0005e80000100a00 */
[----:B------:R-:W-:Y:S01]  /*4b20*/  @!PT LDS RZ, [RZ] ;  /* 0x00000000fffff984 */ /* 0x000fe20000000800 */
[----:B------:R-:W-:Y:S01]  /*4b30*/  @!PT LDS RZ, [RZ] ;  /* 0x00000000fffff984 */ /* 0x000fe20000000800 */
[----:B------:R-:W-:Y:S01]  /*4b40*/  @!PT LDS RZ, [RZ] ;  /* 0x00000000fffff984 */ /* 0x000fe20000000800 */
[----:B------:R1:W-:Y:S04]  /*4b50*/  LDGSTS.E [R252+0x10000], [R182.64], !P3 ;  /* 0x10000000b6fc7fae */ /* 0x0003e8000d921848 */
[----:B------:R2:W-:Y:S04]  /*4b60*/  LDGSTS.E [R252+0x10200], [R188.64], !P3 ;  /* 0x10200000bcfc7fae */ /* 0x0005e8000d921848 */
[----:B-1----:R-:W3:Y:S04]  /*4b70*/  LDL.LU.64 R182, [R1+0x608] ;  /* 0x0006080001b67983 */ /* 0x002ee80000300a00 */
[----:B--2---:R-:W2:Y:S01]  /*4b80*/  LDL.LU.64 R188, [R1+0x600] ;  /* 0x0006000001bc7983 */ /* 0x004ea20000300a00 */
[----:B------:R-:W-:-:S04]  /*4b90*/  IMAD.WIDE R184, R207, 0x4, R184 ;  /* 0x00000004cfb87825 */ /* 0x000fc800078e02b8 */
[----:B------:R-:W-:Y:S02]  /*4ba0*/  IMAD.MOV.U32 R206, RZ, RZ, c[0x0][0x180] ;  /* 0x00006000ffce7624 */ /* 0x000fe400078e00ff */
[----:B----4-:R-:W-:-:S03]  /*4bb0*/  IMAD.WIDE R186, R207, 0x4, R186 ;  /* 0x00000004cfba7825 */ /* 0x010fc600078e02ba */
[C---:B------:R-:W-:Y:S02]  /*4bc0*/  IADD3 R58, R206.reuse, -0x5d, RZ ;  /* 0xffffffa3ce3a7810 */ /* 0x040fe40007ffe0ff */
[----:B------:R-:W-:Y:S02]  /*4bd0*/  IADD3 R59, R206, -0x61, RZ ;  /* 0xffffff9fce3b7810 */ /* 0x000fe40007ffe0ff */
[----:B------:R-:W-:Y:S02]  /*4be0*/  ISETP.GE.U32.AND P3, PT, R58, 0x7fffff64, PT ;  /* 0x7fffff643a00780c */ /* 0x000fe40003f66070 */
[----:B------:R-:W-:Y:S01]  /*4bf0*/  IADD3 R58, R206, -0x65, RZ ;  /* 0xffffff9bce3a7810 */ /* 0x000fe20007ffe0ff */
[----:B------:R-:W-:-:S04]  /*4c00*/  IMAD.WIDE R128, R207, 0x4, R128 ;  /* 0x00000004cf807825 */ /* 0x000fc800078e0280 */
[----:B------:R-:W-:-:S04]  /*4c10*/  IMAD.WIDE R130, R207, 0x4, R130 ;  /* 0x00000004cf827825 */ /* 0x000fc800078e0282 */
[----:B------:R-:W-:-:S04]  /*4c20*/  IMAD.WIDE R132, R207, 0x4, R132 ;  /* 0x00000004cf847825 */ /* 0x000fc800078e0284 */
[----:B---3--:R-:W-:-:S04]  /*4c30*/  IMAD.WIDE R182, R207, 0x4, R182 ;  /* 0x00000004cfb67825 */ /* 0x008fc800078e02b6 */
[----:B--2---:R-:W-:-:S05]  /*4c40*/  IMAD.WIDE R188, R207, 0x4, R188 ;  /* 0x00000004cfbc7825 */ /* 0x004fca00078e02bc */
[----:B------:R1:W-:Y:S04]  /*4c50*/  STL.64 [R1+0xb8], R188 ;  /* 0x0000b8bc01007387 */ /* 0x0003e80000100a00 */
[----:B------:R1:W-:Y:S04]  /*4c60*/  LDGSTS.E [R252+0x11000], [R188.64], !P4 ;  /* 0x11000000bcfc7fae */ /* 0x0003e8000e121848 */
[----:B------:R2:W-:Y:S04]  /*4c70*/  STL.64 [R1+0xd0], R182 ;  /* 0x0000d0b601007387 */ /* 0x0005e80000100a00 */
[----:B------:R2:W-:Y:S04]  /*4c80*/  LDGSTS.E [R252+0x11200], [R182.64], !P4 ;  /* 0x11200000b6fc7fae */ /* 0x0005e8000e121848 */
[----:B------:R3:W-:Y:S01]  /*4c90*/  STL.64 [R1+0xe8], R184 ;  /* 0x0000e8b801007387 */ /* 0x0007e20000100a00 */
[----:B-1----:R-:W-:-:S03]  /*4ca0*/  IMAD.WIDE R188, R207, 0x4, R196 ;  /* 0x00000004cfbc7825 */ /* 0x002fc600078e02c4 */
[----:B------:R3:W-:Y:S04]  /*4cb0*/  LDGSTS.E [R252+0x12000], [R184.64], !P2 ;  /* 0x12000000b8fc7fae */ /* 0x0007e8000d121848 */
[----:B------:R1:W-:Y:S04]  /*4cc0*/  STL.64 [R1+0x100], R186 ;  /* 0x000100ba01007387 */ /* 0x0003e80000100a00 */
[----:B------:R1:W-:Y:S01]  /*4cd0*/  LDGSTS.E [R252+0x12200], [R186.64], !P2 ;  /* 0x12200000bafc7fae */ /* 0x0003e2000d121848 */
[----:B--2---:R-:W-:-:S03]  /*4ce0*/  IMAD.WIDE R182, R207, 0x4, R194 ;  /* 0x00000004cfb67825 */ /* 0x004fc600078e02c2 */
[----:B------:R2:W-:Y:S01]  /*4cf0*/  STL.64 [R1+0x110], R188 ;  /* 0x000110bc01007387 */ /* 0x0005e20000100a00 */
[----:B---3--:R-:W-:-:S03]  /*4d00*/  IMAD.WIDE R184, R207, 0x4, R192 ;  /* 0x00000004cfb87825 */ /* 0x008fc600078e02c0 */
[----:B------:R2:W-:Y:S01]  /*4d10*/  LDGSTS.E [R252+0x13000], [R188.64], !P5 ;  /* 0x13000000bcfc7fae */ /* 0x0005e2000e921848 */
[----:B-1----:R-:W-:Y:S01]  /*4d20*/  IMAD.WIDE R186, R207, 0x4, R190 ;  /* 0x00000004cfba7825 */ /* 0x002fe200078e02be */
[----:B------:R-:W-:-:S04]  /*4d30*/  ISETP.GE.U32.AND P4, PT, R59, 0x7fffff60, PT ;  /* 0x7fffff603b00780c */ /* 0x000fc80003f86070 */
[----:B------:R1:W-:Y:S01]  /*4d40*/  STL.64 [R1+0x130], R186 ;  /* 0x000130ba01007387 */ /* 0x0003e20000100a00 */
[----:B--2---:R-:W-:-:S03]  /*4d50*/  IMAD.WIDE R188, R207, 0x4, R208 ;  /* 0x00000004cfbc7825 */ /* 0x004fc600078e02d0 */
[----:B------:R1:W-:Y:S01]  /*4d60*/  LDGSTS.E [R252+0x13200], [R186.64], !P5 ;  /* 0x13200000bafc7fae */ /* 0x0003e2000e921848 */
[----:B------:R-:W-:Y:S02]  /*4d70*/  ISETP.GE.U32.AND P2, PT, R58, 0x7fffff5c, PT ;  /* 0x7fffff5c3a00780c */ /* 0x000fe40003f46070 */
[C---:B------:R-:W-:Y:S01]  /*4d80*/  IADD3 R59, R206.reuse, -0x69, RZ ;  /* 0xffffff97ce3b7810 */ /* 0x040fe20007ffe0ff */
[----:B------:R2:W-:Y:S01]  /*4d90*/  STL.64 [R1+0x148], R184 ;  /* 0x000148b801007387 */ /* 0x0005e20000100a00 */
[----:B------:R-:W-:-:S03]  /*4da0*/  IADD3 R58, R206, -0x6d, RZ ;  /* 0xffffff93ce3a7810 */ /* 0x000fc60007ffe0ff */
[----:B------:R2:W-:Y:S01]  /*4db0*/  LDGSTS.E [R252+0x14000], [R184.64], !P1 ;  /* 0x14000000b8fc7fae */ /* 0x0005e2000c921848 */
[----:B-1----:R-:W-:-:S03]  /*4dc0*/  IMAD.WIDE R186, R207, 0x4, R198 ;  /* 0x00000004cfba7825 */ /* 0x002fc600078e02c6 */
[----:B------:R1:W-:Y:S04]  /*4dd0*/  STL.64 [R1+0x158], R182 ;  /* 0x000158b601007387 */ /* 0x0003e80000100a00 */
[----:B------:R1:W-:Y:S01]  /*4de0*/  LDGSTS.E [R252+0x14200], [R182.64], !P1 ;  /* 0x14200000b6fc7fae */ /* 0x0003e2000c921848 */
[----:B--2---:R-:W-:-:S03]  /*4df0*/  IMAD.WIDE R184, R207, 0x4, R200 ;  /* 0x00000004cfb87825 */ /* 0x004fc600078e02c8 */
[----:B------:R2:W-:Y:S01]  /*4e00*/  STL.64 [R1+0x198], R188 ;  /* 0x000198bc01007387 */ /* 0x0005e20000100a00 */
[----:B------:R-:W-:-:S03]  /*4e10*/  ISETP.GE.U32.AND P5, PT, R59, 0x7fffff58, PT ;  /* 0x7fffff583b00780c */ /* 0x000fc60003fa6070 */
[----:B------:R2:W-:Y:S01]  /*4e20*/  LDGSTS.E [R252+0x15000], [R188.64], !P6 ;  /* 0x15000000bcfc7fae */ /* 0x0005e2000f121848 */
[----:B-1----:R-:W-:-:S03]  /*4e30*/  IMAD.WIDE R182, R207, 0x4, R202 ;  /* 0x00000004cfb67825 */ /* 0x002fc600078e02ca */
[----:B------:R1:W-:Y:S04]  /*4e40*/  STL.64 [R1+0x1b8], R186 ;  /* 0x0001b8ba01007387 */ /* 0x0003e80000100a00 */
[----:B------:R1:W-:Y:S01]  /*4e50*/  LDGSTS.E [R252+0x15200], [R186.64], !P6 ;  /* 0x15200000bafc7fae */ /* 0x0003e2000f121848 */
[----:B--2---:R-:W-:-:S03]  /*4e60*/  IMAD.WIDE R188, R207, 0x4, R216 ;  /* 0x00000004cfbc7825 */ /* 0x004fc600078e02d8 */
[----:B------:R2:W-:Y:S01]  /*4e70*/  STL.64 [R1+0x220], R184 ;  /* 0x000220b801007387 */ /* 0x0005e20000100a00 */
[----:B------:R-:W-:Y:S02]  /*4e80*/  ISETP.GE.U32.AND P1, PT, R58, 0x7fffff54, PT ;  /* 0x7fffff543a00780c */ /* 0x000fe40003f26070 */
[----:B------:R-:W-:Y:S01]  /*4e90*/  IADD3 R59, R206, -0x71, RZ ;  /* 0xffffff8fce3b7810 */ /* 0x000fe20007ffe0ff */
[----:B------:R2:W-:Y:S01]  /*4ea0*/  LDGSTS.E [R252+0x16000], [R184.64], !P0 ;  /* 0x16000000b8fc7fae */ /* 0x0005e2000c121848 */
[----:B-1----:R-:W-:-:S03]  /*4eb0*/  IMAD.WIDE R186, R207, 0x4, R210 ;  /* 0x00000004cfba7825 */ /* 0x002fc600078e02d2 */
[----:B------:R1:W-:Y:S01]  /*4ec0*/  STL.64 [R1+0x248], R182 ;  /* 0x000248b601007387 */ /* 0x0003e20000100a00 */
[----:B------:R-:W-:-:S03]  /*4ed0*/  IADD3 R58, R206, -0x75, RZ ;  /* 0xffffff8bce3a7810 */ /* 0x000fc60007ffe0ff */
[----:B------:R1:W-:Y:S01]  /*4ee0*/  LDGSTS.E [R252+0x16200], [R182.64], !P0 ;  /* 0x16200000b6fc7fae */ /* 0x0003e2000c121848 */
[----:B--2---:R-:W-:-:S03]  /*4ef0*/  IMAD.WIDE R184, R207, 0x4, R212 ;  /* 0x00000004cfb87825 */ /* 0x004fc600078e02d4 */
[----:B------:R2:W-:Y:S01]  /*4f00*/  STL.64 [R1+0x280], R188 ;  /* 0x000280bc01007387 */ /* 0x0005e20000100a00 */
[----:B------:R-:W-:-:S03]  /*4f10*/  ISETP.GE.U32.AND P6, PT, R59, 0x7fffff50, PT ;  /* 0x7fffff503b00780c */ /* 0x000fc60003fc6070 */
[----:B------:R2:W-:Y:S01]  /*4f20*/  LDGSTS.E [R252+0x17000], [R188.64], !P3 ;  /* 0x17000000bcfc7fae */ /* 0x0005e2000d921848 */
[----:B-1----:R-:W-:-:S03]  /*4f30*/  IMAD.WIDE R182, R207, 0x4, R214 ;  /* 0x00000004cfb67825 */ /* 0x002fc600078e02d6 */
[----:B------:R1:W-:Y:S01]  /*4f40*/  STL.64 [R1+0x298], R186 ;  /* 0x000298ba01007387 */ /* 0x0003e20000100a00 */
[----:B------:R-:W-:-:S03]  /*4f50*/  ISETP.GE.U32.AND P0, PT, R58, 0x7fffff4c, PT ;  /* 0x7fffff4c3a00780c */ /* 0x000fc60003f06070 */
[----:B------:R1:W-:Y:S01]  /*4f60*/  LDGSTS.E [R252+0x17200], [R186.64], !P3 ;  /* 0x17200000bafc7fae */ /* 0x0003e2000d921848 */
[----:B--2---:R-:W-:-:S03]  /*4f70*/  IMAD.WIDE R188, R207, 0x4, R224 ;  /* 0x00000004cfbc7825 */ /* 0x004fc600078e02e0 */
[----:B------:R2:W-:Y:S01]  /*4f80*/  STL.64 [R1+0x2d0], R184 ;  /* 0x0002d0b801007387 */ /* 0x0005e20000100a00 */
[C---:B------:R-:W-:Y:S02]  /*4f90*/  IADD3 R59, R206.reuse, -0x79, RZ ;  /* 0xffffff87ce3b7810 */ /* 0x040fe40007ffe0ff */
[----:B------:R-:W-:Y:S01]  /*4fa0*/  IADD3 R58, R206, -0x7d, RZ ;  /* 0xffffff83ce3a7810 */ /* 0x000fe20007ffe0ff */
        /* <DEDUP_REMOVED lines=8> */
[----:B------:R-:W-:Y:S01]  /*5030*/  ISETP.GE.U32.AND P4, PT, R58, 0x7fffff44, PT ;  /* 0x7fffff443a00780c */ /* 0x000fe20003f86070 */
[----:B-1----:R-:W-:Y:S02]  /*5040*/  IMAD.WIDE R182, R207, 0x4, R222 ;  /* 0x00000004cfb67825 */ /* 0x002fe400078e02de */
[----:B------:R1:W-:Y:S01]  /*5050*/  STL.64 [R1+0x328], R186 ;  /* 0x000328ba01007387 */ /* 0x0003e20000100a00 */
[----:B------:R-:W-:-:S03]  /*5060*/  IADD3 R59, R206, -0x42, RZ ;  /* 0xffffffbece3b7810 */ /* 0x000fc60007ffe0ff */
[----:B------:R1:W-:Y:S01]  /*5070*/  LDGSTS.E [R252+0x19200], [R186.64], !P2 ;  /* 0x19200000bafc7fae */ /* 0x0003e2000d121848 */
[C---:B--2---:R-:W-:Y:S01]  /*5080*/  IMAD.WIDE R188, R207.reuse, 0x4, R232 ;  /* 0x00000004cfbc7825 */ /* 0x044fe200078e02e8 */
[----:B------:R-:W-:Y:S02]  /*5090*/  IADD3 R58, R206, -0x46, RZ ;  /* 0xffffffbace3a7810 */ /* 0x000fe40007ffe0ff */
[----:B------:R2:W-:Y:S04]  /*50a0*/  STL.64 [R1+0x350], R184 ;  /* 0x000350b801007387 */ /* 0x0005e80000100a00 */
[----:B------:R2:W-:Y:S01]  /*50b0*/  LDGSTS.E [R252+0x1a000], [R184.64], !P5 ;  /* 0x1a000000b8fc7fae */ /* 0x0005e2000e921848 */
[----:B-1----:R-:W-:-:S03]  /*50c0*/  IMAD.WIDE R186, R207, 0x4, R226 ;  /* 0x00000004cfba7825 */ /* 0x002fc600078e02e2 */
[----:B------:R1:W-:Y:S01]  /*50d0*/  STL.64 [R1+0x368], R182 ;  /* 0x000368b601007387 */ /* 0x0003e20000100a00 */
[----:B------:R-:W-:-:S03]  /*50e0*/  ISETP.GE.U32.AND P2, PT, R59, 0x7fffff7f, PT ;  /* 0x7fffff7f3b00780c */ /* 0x000fc60003f46070 */
[----:B------:R1:W-:Y:S01]  /*50f0*/  LDGSTS.E [R252+0x1a200], [R182.64], !P5 ;  /* 0x1a200000b6fc7fae */ /* 0x0003e2000e921848 */
[----:B------:R-:W-:Y:S01]  /*5100*/  ISETP.GE.U32.AND P5, PT, R58, 0x7fffff7b, PT ;  /* 0x7fffff7b3a00780c */ /* 0x000fe20003fa6070 */
[----:B--2---:R-:W-:Y:S02]  /*5110*/  IMAD.WIDE R184, R207, 0x4, R228 ;  /* 0x00000004cfb87825 */ /* 0x004fe400078e02e4 */
[----:B------:R2:W-:Y:S01]  /*5120*/  STL.64 [R1+0x380], R188 ;  /* 0x000380bc01007387 */ /* 0x0005e20000100a00 */
[----:B------:R-:W-:-:S03]  /*5130*/  IADD3 R59, R206, -0x4a, RZ ;  /* 0xffffffb6ce3b7810 */ /* 0x000fc60007ffe0ff */
        /* <DEDUP_REMOVED lines=11> */
[----:B------:R-:W-:-:S03]  /*51f0*/  IADD3 R59, R206, -0x52, RZ ;  /* 0xffffffaece3b7810 */ /* 0x000fc60007ffe0ff */
[----:B------:R1:W-:Y:S01]  /*5200*/  LDGSTS.E [R252+0x1c200], [R182.64], !P6 ;  /* 0x1c200000b6fc7fae */ /* 0x0003e2000f121848 */
[----:B------:R-:W-:Y:S01]  /*5210*/  ISETP.GE.U32.AND P6, PT, R58, 0x7fffff73, PT ;  /* 0x7fffff733a00780c */ /* 0x000fe20003fc6070 */
[----:B--2---:R-:W-:Y:S02]  /*5220*/  IMAD.WIDE R184, R207, 0x4, R236 ;  /* 0x00000004cfb87825 */ /* 0x004fe400078e02ec */
[----:B------:R2:W-:Y:S01]  /*5230*/  STL.64 [R1+0x3c8], R188 ;  /* 0x0003c8bc01007387 */ /* 0x0005e20000100a00 */
[----:B------:R-:W-:-:S03]  /*5240*/  IADD3 R58, R206, -0x56, RZ ;  /* 0xffffffaace3a7810 */ /* 0x000fc60007ffe0ff */
[----:B------:R2:W-:Y:S01]  /*5250*/  LDGSTS.E [R252+0x1d000], [R188.64], !P0 ;  /* 0x1d000000bcfc7fae */ /* 0x0005e2000c121848 */
[----:B-1----:R-:W-:-:S03]  /*5260*/  IMAD.WIDE R182, R207, 0x4, R238 ;  /* 0x00000004cfb67825 */ /* 0x002fc600078e02ee */
[----:B------:R1:W-:Y:S04]  /*5270*/  STL.64 [R1+0x3d8], R186 ;  /* 0x0003d8ba01007387 */ /* 0x0003e80000100a00 */
[----:B------:R1:W-:Y:S01]  /*5280*/  LDGSTS.E [R252+0x1d200], [R186.64], !P0 ;  /* 0x1d200000bafc7fae */ /* 0x0003e2000c121848 */
[----:B------:R-:W-:-:S03]  /*5290*/  ISETP.GE.U32.AND P0, PT, R59, 0x7fffff6f, PT ;  /* 0x7fffff6f3b00780c */ /* 0x000fc60003f06070 */
[----:B------:R3:W-:Y:S01]  /*52a0*/  LDGSTS.E [R252+0x1e000], [R184.64], !P3 ;  /* 0x1e000000b8fc7fae */ /* 0x0007e2000d921848 */
[----:B--2---:R-:W-:-:S03]  /*52b0*/  IMAD.WIDE R188, R207, 0x4, R246 ;  /* 0x00000004cfbc7825 */ /* 0x004fc600078e02f6 */
[----:B------:R3:W-:Y:S01]  /*52c0*/  STL.64 [R1+0x3e0], R184 ;  /* 0x0003e0b801007387 */ /* 0x0007e20000100a00 */
[----:B-1----:R-:W-:-:S03]  /*52d0*/  IMAD.SHL.U32 R187, R181, 0x4, RZ ;  /* 0x00000004b5bb7824 */ /* 0x002fc600078e00ff */
[----:B------:R1:W-:Y:S01]  /*52e0*/  LDGSTS.E [R252+0x1e200], [R182.64], !P3 ;  /* 0x1e200000b6fc7fae */ /* 0x0003e2000d921848 */
[----:B------:R-:W-:Y:S01]  /*52f0*/  ISETP.GE.U32.AND P3, PT, R58, 0x7fffff6b, PT ;  /* 0x7fffff6b3a00780c */ /* 0x000fe20003f66070 */
[----:B------:R-:W-:Y:S01]  /*5300*/  IMAD.WIDE R58, R207, 0x4, R244 ;  /* 0x00000004cf3a7825 */ /* 0x000fe200078e02f4 */
[----:B------:R-:W-:-:S03]  /*5310*/  LOP3.LUT R186, R187, 0x20, RZ, 0x3c, !PT ;  /* 0x00000020bbba7812 */ /* 0x000fc600078e3cff */
[C---:B---3--:R-:W-:Y:S01]  /*5320*/  IMAD.WIDE R184, R207.reuse, 0x4, R242 ;  /* 0x00000004cfb87825 */ /* 0x048fe200078e02f2 */
[----:B------:R1:W-:Y:S03]  /*5330*/  STL.64 [R1+0x3e8], R182 ;  /* 0x0003e8b601007387 */ /* 0x0003e60000100a00 */
[----:B------:R-:W-:Y:S01]  /*5340*/  IMAD.WIDE R180, R207, 0x4, R56 ;  /* 0x00000004cfb47825 */ /* 0x000fe200078e0238 */
[----:B------:R2:W-:Y:S04]  /*5350*/  LDGSTS.E [R252+0x1f000], [R188.64], !P4 ;  /* 0x1f000000bcfc7fae */ /* 0x0005e8000e121848 */
[----:B------:R3:W-:Y:S01]  /*5360*/  LDGSTS.E [R252+0x1f200], [R184.64], !P4 ;  /* 0x1f200000b8fc7fae */ /* 0x0007e2000e121848 */
[----:B-1----:R-:W-:-:S03]  /*5370*/  IADD3 R183, R206, -0x5a, RZ ;  /* 0xffffffa6ceb77810 */ /* 0x002fc60007ffe0ff */
[----:B------:R1:W-:Y:S01]  /*5380*/  LDGSTS.E [R186+0x10400], [R58.64], !P2 ;  /* 0x104000003aba7fae */ /* 0x0003e2000d121848 */
[----:B------:R-:W-:Y:S02]  /*5390*/  IADD3 R182, R206, -0x5e, RZ ;  /* 0xffffffa2ceb67810 */ /* 0x000fe40007ffe0ff */
[----:B------:R-:W-:Y:S01]  /*53a0*/  ISETP.GE.U32.AND P4, PT, R183, 0x7fffff67, PT ;  /* 0x7fffff67b700780c */ /* 0x000fe20003f86070 */
[----:B------:R4:W-:Y:S01]  /*53b0*/  LDGSTS.E [R186+0x10600], [R180.64], !P2 ;  /* 0x10600000b4ba7fae */ /* 0x0009e2000d121848 */
[----:B------:R-:W-:Y:S01]  /*53c0*/  ISETP.GE.U32.AND P2, PT, R182, 0x7fffff63, PT ;  /* 0x7fffff63b600780c */ /* 0x000fe20003f46070 */
[C---:B------:R-:W-:Y:S02]  /*53d0*/  IMAD.WIDE R182, R207.reuse, 0x4, R118 ;  /* 0x00000004cfb67825 */ /* 0x040fe400078e0276 */
[----:B------:R-:W-:Y:S01]  /*53e0*/  STL.64 [R1+0x3f0], R188 ;  /* 0x0003f0bc01007387 */ /* 0x000fe20000100a00 */
[----:B------:R-:W-:Y:S01]  /*53f0*/  IADD3 R57, R206, -0x62, RZ ;  /* 0xffffff9ece397810 */ /* 0x000fe20007ffe0ff */
[----:B------:R-:W-:-:S02]  /*5400*/  IMAD.WIDE R190, R207, 0x4, R122 ;  /* 0x00000004cfbe7825 */ /* 0x000fc400078e027a */
[----:B------:R3:W-:Y:S02]  /*5410*/  STL.64 [R1+0x3f8], R184 ;  /* 0x0003f8b801007387 */ /* 0x0007e40000100a00 */
[C---:B------:R-:W-:Y:S02]  /*5420*/  IMAD.WIDE R196, R207.reuse, 0x4, R124 ;  /* 0x00000004cfc47825 */ /* 0x040fe400078e027c */
[----:B------:R1:W-:Y:S02]  /*5430*/  STL.64 [R1+0x548], R58 ;  /* 0x0005483a01007387 */ /* 0x0003e40000100a00 */
[C---:B------:R-:W-:Y:S02]  /*5440*/  IMAD.WIDE R202, R207.reuse, 0x4, R126 ;  /* 0x00000004cfca7825 */ /* 0x040fe400078e027e */
[----:B------:R-:W-:Y:S02]  /*5450*/  STL.64 [R1+0x550], R180 ;  /* 0x000550b401007387 */ /* 0x000fe40000100a00 */
[----:B---3--:R-:W-:-:S02]  /*5460*/  IMAD.WIDE R184, R207, 0x4, R120 ;  /* 0x00000004cfb87825 */ /* 0x008fc400078e0278 */
[----:B------:R3:W-:Y:S01]  /*5470*/  LDGSTS.E [R186+0x11400], [R182.64], !P5 ;  /* 0x11400000b6ba7fae */ /* 0x0007e2000e921848 */
[----:B------:R-:W-:-:S03]  /*5480*/  IADD3 R56, R206, -0x66, RZ ;  /* 0xffffff9ace387810 */ /* 0x000fc60007ffe0ff */
[----:B------:R-:W-:Y:S01]  /*5490*/  STL.64 [R1+0x558], R182 ;  /* 0x000558b601007387 */ /* 0x000fe20000100a00 */
[----:B------:R-:W-:-:S03]  /*54a0*/  IMAD.WIDE R118, R207, 0x4, R134 ;  /* 0x00000004cf767825 */ /* 0x000fc600078e0286 */
[----:B------:R3:W-:Y:S01]  /*54b0*/  LDGSTS.E [R186+0x11600], [R184.64], !P5 ;  /* 0x11600000b8ba7fae */ /* 0x0007e2000e921848 */
[----:B------:R-:W-:-:S03]  /*54c0*/  ISETP.GE.U32.AND P5, PT, R57, 0x7fffff5f, PT ;  /* 0x7fffff5f3900780c */ /* 0x000fc60003fa6070 */
[----:B------:R-:W-:Y:S01]  /*54d0*/  STL.64 [R1+0x560], R184 ;  /* 0x000560b801007387 */ /* 0x000fe20000100a00 */
[----:B------:R-:W-:Y:S01]  /*54e0*/  IADD3 R57, R206, -0x6a, RZ ;  /* 0xffffff96ce397810 */ /* 0x000fe20007ffe0ff */
[----:B-1----:R-:W-:Y:S02]  /*54f0*/  IMAD.WIDE R58, R207, 0x4, R136 ;  /* 0x00000004cf3a7825 */ /* 0x002fe400078e0288 */
[----:B------:R3:W-:Y:S04]  /*5500*/  LDGSTS.E [R186+0x12400], [R190.64], !P1 ;  /* 0x12400000beba7fae */ /* 0x0007e8000c921848 */
[----:B------:R-:W-:Y:S04]  /*5510*/  STL.64 [R1+0x568], R190 ;  /* 0x000568be01007387 */ /* 0x000fe80000100a00 */
[----:B------:R3:W-:Y:S01]  /*5520*/  LDGSTS.E [R186+0x12600], [R196.64], !P1 ;  /* 0x12600000c4ba7fae */ /* 0x0007e2000c921848 */
[----:B------:R-:W-:-:S03]  /*5530*/  ISETP.GE.U32.AND P1, PT, R56, 0x7fffff5b, PT ;  /* 0x7fffff5b3800780c */ /* 0x000fc60003f26070 */
[----:B------:R-:W-:Y:S01]  /*5540*/  STL.64 [R1+0x570], R196 ;  /* 0x000570c401007387 */ /* 0x000fe20000100a00 */
[----:B------:R-:W-:-:S03]  /*5550*/  IADD3 R56, R206, -0x6e, RZ ;  /* 0xffffff92ce387810 */ /* 0x000fc60007ffe0ff */
[----:B------:R-:W-:Y:S01]  /*5560*/  STL.64 [R1+0xc8], R128 ;  /* 0x0000c88001007387 */ /* 0x000fe20000100a00 */
[----:B------:R-:W-:-:S03]  /*5570*/  IMAD.WIDE R244, R207, 0x4, R138 ;  /* 0x00000004cff47825 */ /* 0x000fc600078e028a */
[----:B------:R3:W-:Y:S01]  /*5580*/  LDGSTS.E [R186+0x13400], [R202.64], !P6 ;  /* 0x13400000caba7fae */ /* 0x0007e2000f121848 */
[----:B------:R-:W-:-:S03]  /*5590*/  IMAD.WIDE R246, R207, 0x4, R140 ;  /* 0x00000004cff67825 */ /* 0x000fc600078e028c */
[----:B------:R-:W-:Y:S04]  /*55a0*/  STL.64 [R1+0x578], R202 ;  /* 0x000578ca01007387 */ /* 0x000fe80000100a00 */
[----:B------:R3:W-:Y:S01]  /*55b0*/  LDGSTS.E [R186+0x13600], [R128.64], !P6 ;  /* 0x1360000080ba7fae */ /* 0x0007e2000f121848 */
[----:B------:R-:W-:-:S03]  /*55c0*/  ISETP.GE.U32.AND P6, PT, R57, 0x7fffff57, PT ;  /* 0x7fffff573900780c */ /* 0x000fc60003fc6070 */
[----:B------:R-:W-:Y:S01]  /*55d0*/  STL.64 [R1+0xd8], R130 ;  /* 0x0000d88201007387 */ /* 0x000fe20000100a00 */
[----:B------:R-:W-:-:S03]  /*55e0*/  IADD3 R57, R206, -0x72, RZ ;  /* 0xffffff8ece397810 */ /* 0x000fc60007ffe0ff */
[----:B------:R3:W-:Y:S01]  /*55f0*/  LDGSTS.E [R186+0x14400], [R130.64], !P0 ;  /* 0x1440000082ba7fae */ /* 0x0007e2000c121848 */
[----:B------:R-:W-:-:S03]  /*5600*/  IMAD.WIDE R238, R207, 0x4, R142 ;  /* 0x00000004cfee7825 */ /* 0x000fc600078e028e */
[----:B------:R-:W-:Y:S04]  /*5610*/  STL.64 [R1+0xf8], R132 ;  /* 0x0000f88401007387 */ /* 0x000fe80000100a00 */
[----:B------:R3:W-:Y:S01]  /*5620*/  LDGSTS.E [R186+0x14600], [R132.64], !P0 ;  /* 0x1460000084ba7fae */ /* 0x0007e2000c121848 */
[----:B------:R-:W-:-:S03]  /*5630*/  ISETP.GE.U32.AND P0, PT, R56, 0x7fffff53, PT ;  /* 0x7fffff533800780c */ /* 0x000fc60003f06070 */
[----:B------:R-:W-:Y:S01]  /*5640*/  STL.64 [R1+0x108], R118 ;  /* 0x0001087601007387 */ /* 0x000fe20000100a00 */
[----:B------:R-:W-:-:S03]  /*5650*/  IMAD.WIDE R222, R207, 0x4, R146 ;  /* 0x00000004cfde7825 */ /* 0x000fc600078e0292 */
[----:B------:R1:W-:Y:S01]  /*5660*/  LDGSTS.E [R186+0x15400], [R118.64], !P3 ;  /* 0x1540000076ba7fae */ /* 0x0003e2000d921848 */
[----:B------:R-:W-:-:S03]  /*5670*/  IMAD.WIDE R212, R207, 0x4, R148 ;  /* 0x00000004cfd47825 */ /* 0x000fc600078e0294 */
[----:B------:R1:W-:Y:S04]  /*5680*/  STL.64 [R1+0x118], R58 ;  /* 0x0001183a01007387 */ /* 0x0003e80000100a00 */
[----:B------:R1:W-:Y:S01]  /*5690*/  LDGSTS.E [R186+0x15600], [R58.64], !P3 ;  /* 0x156000003aba7fae */ /* 0x0003e2000d921848 */
[C---:B------:R-:W-:Y:S01]  /*56a0*/  IADD3 R56, R206.reuse, -0x76, RZ ;  /* 0xffffff8ace387810 */ /* 0x040fe20007ffe0ff */
[----:B------:R-:W-:Y:S01]  /*56b0*/  IMAD.WIDE R220, R207, 0x4, R150 ;  /* 0x00000004cfdc7825 */ /* 0x000fe200078e0296 */
[----:B------:R-:W-:Y:S01]  /*56c0*/  ISETP.GE.U32.AND P3, PT, R57, 0x7fffff4f, PT ;  /* 0x7fffff4f3900780c */ /* 0x000fe20003f66070 */
[----:B------:R3:W-:Y:S01]  /*56d0*/  LDGSTS.E [R186+0x16400], [R244.64], !P4 ;  /* 0x16400000f4ba7fae */ /* 0x0007e2000e121848 */
[----:B------:R-:W-:Y:S01]  /*56e0*/  IADD3 R57, R206, -0x7a, RZ ;  /* 0xffffff86ce397810 */ /* 0x000fe20007ffe0ff */
[----:B------:R-:W-:-:S02]  /*56f0*/  IMAD.WIDE R214, R207, 0x4, R152 ;  /* 0x00000004cfd67825 */ /* 0x000fc400078e0298 */
[----:B------:R-:W-:Y:S02]  /*5700*/  STL.64 [R1+0x580], R244 ;  /* 0x000580f401007387 */ /* 0x000fe40000100a00 */
[C---:B-1----:R-:W-:Y:S02]  /*5710*/  IMAD.WIDE R58, R207.reuse, 0x4, R144 ;  /* 0x00000004cf3a7825 */ /* 0x042fe400078e0290 */
[----:B------:R3:W-:Y:S02]  /*5720*/  LDGSTS.E [R186+0x16600], [R246.64], !P4 ;  /* 0x16600000f6ba7fae */ /* 0x0007e4000e121848 */
[----:B------:R-:W-:Y:S02]  /*5730*/  IMAD.WIDE R118, R207, 0x4, R154 ;  /* 0x00000004cf767825 */ /* 0x000fe400078e029a */
[----:B------:R-:W-:Y:S01]  /*5740*/  STL.64 [R1+0x588], R246 ;  /* 0x000588f601007387 */ /* 0x000fe20000100a00 */
[----:B------:R-:W-:-:S03]  /*5750*/  ISETP.GE.U32.AND P4, PT, R56, 0x7fffff4b, PT ;  /* 0x7fffff4b3800780c */ /* 0x000fc60003f86070 */
[----:B------:R3:W-:Y:S04]  /*5760*/  LDGSTS.E [R186+0x17400], [R238.64], !P2 ;  /* 0x17400000eeba7fae */ /* 0x0007e8000d121848 */
[----:B------:R1:W-:Y:S04]  /*5770*/  STL.64 [R1+0x1b0], R58 ;  /* 0x0001b03a01007387 */ /* 0x0003e80000100a00 */
[----:B------:R1:W-:Y:S01]  /*5780*/  LDGSTS.E [R186+0x17600], [R58.64], !P2 ;  /* 0x176000003aba7fae */ /* 0x0003e2000d121848 */
[----:B------:R-:W-:-:S03]  /*5790*/  ISETP.GE.U32.AND P2, PT, R57, 0x7fffff47, PT ;  /* 0x7fffff473900780c */ /* 0x000fc60003f46070 */
[----:B------:R-:W-:Y:S01]  /*57a0*/  STL.64 [R1+0x590], R238 ;  /* 0x000590ee01007387 */ /* 0x000fe20000100a00 */
[----:B------:R-:W-:-:S03]  /*57b0*/  IMAD.WIDE R122, R207, 0x4, R158 ;  /* 0x00000004cf7a7825 */ /* 0x000fc600078e029e */
[----:B------:R3:W-:Y:S01]  /*57c0*/  LDGSTS.E [R186+0x18400], [R222.64], !P5 ;  /* 0x18400000deba7fae */ /* 0x0007e2000e921848 */
[----:B-1----:R-:W-:-:S03]  /*57d0*/  IMAD.WIDE R58, R207, 0x4, R156 ;  /* 0x00000004cf3a7825 */ /* 0x002fc600078e029c */
[----:B------:R-:W-:Y:S04]  /*57e0*/  STL.64 [R1+0x598], R222 ;  /* 0x000598de01007387 */ /* 0x000fe80000100a00 */
[----:B------:R3:W-:Y:S01]  /*57f0*/  LDGSTS.E [R186+0x18600], [R212.64], !P5 ;  /* 0x18600000d4ba7fae */ /* 0x0007e2000e921848 */
[----:B------:R-:W-:-:S03]  /*5800*/  IMAD.WIDE R120, R207, 0x4, R160 ;  /* 0x00000004cf787825 */ /* 0x000fc600078e02a0 */
[----:B------:R-:W-:Y:S04]  /*5810*/  STL.64 [R1+0x5a0], R212 ;  /* 0x0005a0d401007387 */ /* 0x000fe80000100a00 */
[----:B------:R3:W-:Y:S04]  /*5820*/  LDGSTS.E [R186+0x19400], [R220.64], !P1 ;  /* 0x19400000dcba7fae */ /* 0x0007e8000c921848 */
[----:B------:R1:W-:Y:S04]  /*5830*/  STL.64 [R1+0x2c8], R118 ;  /* 0x0002c87601007387 */ /* 0x0003e80000100a00 */
[----:B------:R3:W-:Y:S04]  /*5840*/  LDGSTS.E [R186+0x19600], [R214.64], !P1 ;  /* 0x19600000d6ba7fae */ /* 0x0007e8000c921848 */
[----:B------:R-:W-:Y:S04]  /*5850*/  STL.64 [R1+0x5b0], R220 ;  /* 0x0005b0dc01007387 */ /* 0x000fe80000100a00 */
[----:B------:R1:W-:Y:S04]  /*5860*/  LDGSTS.E [R186+0x1a400], [R118.64], !P6 ;  /* 0x1a40000076ba7fae */ /* 0x0003e8000f121848 */
[----:B------:R2:W-:Y:S04]  /*5870*/  STL.64 [R1+0x2e0], R58 ;  /* 0x0002e03a01007387 */ /* 0x0005e80000100a00 */
[----:B------:R2:W-:Y:S01]  /*5880*/  LDGSTS.E [R186+0x1a600], [R58.64], !P6 ;  /* 0x1a6000003aba7fae */ /* 0x0005e2000f121848 */
[----:B-1----:R-:W-:-:S03]  /*5890*/  IMAD.WIDE R118, R207, 0x4, R162 ;  /* 0x00000004cf767825 */ /* 0x002fc600078e02a2 */
[----:B------:R-:W-:Y:S04]  /*58a0*/  STL.64 [R1+0x5b8], R214 ;  /* 0x0005b8d601007387 */ /* 0x000fe80000100a00 */
[----:B------:R1:W-:Y:S01]  /*58b0*/  STL.64 [R1+0x308], R122 ;  /* 0x0003087a01007387 */ /* 0x0003e20000100a00 */
[----:B--2---:R-:W-:-:S03]  /*58c0*/  IMAD.WIDE R58, R207, 0x4, R164 ;  /* 0x00000004cf3a7825 */ /* 0x004fc600078e02a4 */
[----:B------:R1:W-:Y:S04]  /*58d0*/  LDGSTS.E [R186+0x1b400], [R122.64], !P0 ;  /* 0x1b4000007aba7fae */ /* 0x0003e8000c121848 */
[----:B------:R2:W-:Y:S04]  /*58e0*/  STL.64 [R1+0x320], R120 ;  /* 0x0003207801007387 */ /* 0x0005e80000100a00 */
[----:B------:R2:W-:Y:S01]  /*58f0*/  LDGSTS.E [R186+0x1b600], [R120.64], !P0 ;  /* 0x1b60000078ba7fae */ /* 0x0005e2000c121848 */
[----:B-1----:R-:W-:-:S03]  /*5900*/  IMAD.WIDE R122, R207, 0x4, R166 ;  /* 0x00000004cf7a7825 */ /* 0x002fc600078e02a6 */
[----:B------:R1:W-:Y:S04]  /*5910*/  STL.64 [R1+0x348], R118 ;  /* 0x0003487601007387 */ /* 0x0003e80000100a00 */
[----:B------:R1:W-:Y:S01]  /*5920*/  LDGSTS.E [R186+0x1c400], [R118.64], !P3 ;  /* 0x1c40000076ba7fae */ /* 0x0003e2000d921848 */
[----:B--2---:R-:W-:-:S03]  /*5930*/  IMAD.WIDE R120, R207, 0x4, R168 ;  /* 0x00000004cf787825 */ /* 0x004fc600078e02a8 */
[----:B------:R2:W-:Y:S04]  /*5940*/  STL.64 [R1+0x360], R58 ;  /* 0x0003603a01007387 */ /* 0x0005e80000100a00 */
[----:B------:R2:W-:Y:S01]  /*5950*/  LDGSTS.E [R186+0x1c600], [R58.64], !P3 ;  /* 0x1c6000003aba7fae */ /* 0x0005e2000d921848 */
[----:B-1----:R-:W-:-:S03]  /*5960*/  IMAD.WIDE R118, R207, 0x4, R170 ;  /* 0x00000004cf767825 */ /* 0x002fc600078e02aa */
[----:B------:R-:W-:Y:S04]  /*5970*/  STL.64 [R1+0x378], R122 ;  /* 0x0003787a01007387 */ /* 0x000fe80000100a00 */
[----:B------:R1:W-:Y:S01]  /*5980*/  LDGSTS.E [R186+0x1d400], [R122.64], !P4 ;  /* 0x1d4000007aba7fae */ /* 0x0003e2000e121848 */
[----:B--2---:R-:W-:-:S03]  /*5990*/  IMAD.WIDE R58, R207, 0x4, R172 ;  /* 0x00000004cf3a7825 */ /* 0x004fc600078e02ac */
[----:B------:R2:W-:Y:S04]  /*59a0*/  STL.64 [R1+0x390], R120 ;  /* 0x0003907801007387 */ /* 0x0005e80000100a00 */
[----:B------:R2:W-:Y:S04]  /*59b0*/  LDGSTS.E [R186+0x1d600], [R120.64], !P4 ;  /* 0x1d60000078ba7fae */ /* 0x0005e8000e121848 */
[----:B------:R-:W-:Y:S04]  /*59c0*/  STL.64 [R1+0x3a0], R118 ;  /* 0x0003a07601007387 */ /* 0x000fe80000100a00 */
[----:B------:R1:W-:Y:S04]  /*59d0*/  LDGSTS.E [R186+0x1e400], [R118.64], !P2 ;  /* 0x1e40000076ba7fae */ /* 0x0003e8000d121848 */
[----:B------:R1:W-:Y:S01]  /*59e0*/  STL.64 [R1+0x3b0], R58 ;  /* 0x0003b03a01007387 */ /* 0x0003e20000100a00 */
[----:B--2---:R-:W-:-:S03]  /*59f0*/  IMAD.WIDE R120, R207, 0x4, R174 ;  /* 0x00000004cf787825 */ /* 0x004fc600078e02ae */
[----:B------:R1:W-:Y:S04]  /*5a00*/  LDGSTS.E [R186+0x1e600], [R58.64], !P2 ;  /* 0x1e6000003aba7fae */ /* 0x0003e8000d121848 */
[----:B------:R-:W2:Y:S04]  /*5a10*/  LDL.LU.64 R198, [R1+0x20] ;  /* 0x0000200001c67983 */ /* 0x000ea80000300a00 */
[----:B------:R-:W3:Y:S01]  /*5a20*/  LDL.LU.64 R208, [R1+0x18] ;  /* 0x0000180001d07983 */ /* 0x000ee20000300a00 */
[----:B-1----:R-:W-:-:S03]  /*5a30*/  IMAD.WIDE R58, R207, 0x4, R176 ;  /* 0x00000004cf3a7825 */ /* 0x002fc600078e02b0 */
[----:B------:R-:W4:Y:S04]  /*5a40*/  LDL.LU.64 R188, [R1+0x10] ;  /* 0x0000100001bc7983 */ /* 0x000f280000300a00 */
[----:B------:R-:W4:Y:S04]  /*5a50*/  LDL.LU.64 R194, [R1+0x8] ;  /* 0x0000080001c27983 */ /* 0x000f280000300a00 */
[----:B------:R-:W-:Y:S04]  /*5a60*/  STL.64 [R1+0x3c0], R120 ;  /* 0x0003c07801007387 */ /* 0x000fe80000100a00 */
[----:B------:R-:W-:Y:S04]  /*5a70*/  STL.64 [R1+0x3d0], R58 ;  /* 0x0003d03a01007387 */ /* 0x000fe80000100a00 */
[----:B------:R-:W4:Y:S01]  /*5a80*/  LDL.LU.64 R192, [R1] ;  /* 0x0000000001c07983 */ /* 0x000f220000300a00 */
[----:B------:R-:W-:-:S02]  /*5a90*/  IADD3 R56, R206, -0x7e, RZ ;  /* 0xffffff82ce387810 */ /* 0x000fc40007ffe0ff */
[----:B------:R-:W-:Y:S02]  /*5aa0*/  IADD3 R57, R206, -0x43, RZ ;  /* 0xffffffbdce397810 */ /* 0x000fe40007ffe0ff */
[----:B------:R-:W-:Y:S02]  /*5ab0*/  ISETP.GE.U32.AND P5, PT, R56, 0x7fffff43, PT ;  /* 0x7fffff433800780c */ /* 0x000fe40003fa6070 */
[----:B------:R-:W-:Y:S02]  /*5ac0*/  IADD3 R56, R206, -0x47, RZ ;  /* 0xffffffb9ce387810 */ /* 0x000fe40007ffe0ff */
[----:B------:R-:W-:Y:S02]  /*5ad0*/  ISETP.GE.U32.AND P1, PT, R57, 0x7fffff7e, PT ;  /* 0x7fffff7e3900780c */ /* 0x000fe40003f26070 */
[----:B------:R-:W-:Y:S02]  /*5ae0*/  ISETP.GE.U32.AND P6, PT, R56, 0x7fffff7a, PT ;  /* 0x7fffff7a3800780c */ /* 0x000fe40003fc6070 */
[----:B------:R-:W-:-:S02]  /*5af0*/  IADD3 R57, R206, -0x4b, RZ ;  /* 0xffffffb5ce397810 */ /* 0x000fc40007ffe0ff */
[----:B------:R-:W-:Y:S02]  /*5b00*/  IADD3 R56, R206, -0x4f, RZ ;  /* 0xffffffb1ce387810 */ /* 0x000fe40007ffe0ff */
[----:B------:R-:W-:Y:S01]  /*5b10*/  ISETP.GE.U32.AND P0, PT, R57, 0x7fffff76, PT ;  /* 0x7fffff763900780c */ /* 0x000fe20003f06070 */
[C---:B------:R-:W-:Y:S01]  /*5b20*/  IMAD.WIDE R54, R207.reuse, 0x4, R54 ;  /* 0x00000004cf367825 */ /* 0x040fe200078e0236 */
[----:B------:R-:W-:Y:S01]  /*5b30*/  ISETP.GE.U32.AND P3, PT, R56, 0x7fffff72, PT ;  /* 0x7fffff723800780c */ /* 0x000fe20003f66070 */
[----:B------:R1:W-:Y:S01]  /*5b40*/  LDGSTS.E [R186+0x1f400], [R120.64], !P5 ;  /* 0x1f40000078ba7fae */ /* 0x0003e2000e921848 */
[C---:B------:R-:W-:Y:S02]  /*5b50*/  IADD3 R57, R206.reuse, -0x53, RZ ;  /* 0xffffffadce397810 */ /* 0x040fe40007ffe0ff */
[----:B------:R-:W-:Y:S01]  /*5b60*/  IADD3 R56, R206, -0x57, RZ ;  /* 0xffffffa9ce387810 */ /* 0x000fe20007ffe0ff */
[----:B------:R-:W-:Y:S01]  /*5b70*/  IMAD.WIDE R48, R207, 0x4, R48 ;  /* 0x00000004cf307825 */ /* 0x000fe200078e0230 */
[----:B------:R-:W-:Y:S01]  /*5b80*/  ISETP.GE.U32.AND P4, PT, R57, 0x7fffff6e, PT ;  /* 0x7fffff6e3900780c */ /* 0x000fe20003f86070 */
[----:B------:R1:W-:Y:S01]  /*5b90*/  LDGSTS.E [R186+0x1f600], [R58.64], !P5 ;  /* 0x1f6000003aba7fae */ /* 0x0003e2000e921848 */
[----:B------:R-:W-:Y:S01]  /*5ba0*/  ISETP.GE.U32.AND P2, PT, R56, 0x7fffff6a, PT ;  /* 0x7fffff6a3800780c */ /* 0x000fe20003f46070 */
[----:B------:R-:W-:Y:S01]  /*5bb0*/  IMAD.WIDE R56, R207, 0x4, R178 ;  /* 0x00000004cf387825 */ /* 0x000fe200078e02b2 */
[----:B------:R-:W-:-:S02]  /*5bc0*/  IADD3 R119, R206, -0x5b, RZ ;  /* 0xffffffa5ce777810 */ /* 0x000fc40007ffe0ff */
[----:B------:R-:W-:Y:S01]  /*5bd0*/  LOP3.LUT R187, R252, 0x40, RZ, 0x3c, !PT ;  /* 0x00000040fcbb7812 */ /* 0x000fe200078e3cff */
[----:B------:R-:W-:Y:S01]  /*5be0*/  IMAD.WIDE R46, R207, 0x4, R46 ;  /* 0x00000004cf2e7825 */ /* 0x000fe200078e022e */
[C---:B------:R-:W-:Y:S02]  /*5bf0*/  IADD3 R118, R206.reuse, -0x5f, RZ ;  /* 0xffffffa1ce767810 */ /* 0x040fe40007ffe0ff */
[----:B------:R-:W-:Y:S01]  /*5c00*/  ISETP.GE.U32.AND P5, PT, R119, 0x7fffff66, PT ;  /* 0x7fffff667700780c */ /* 0x000fe20003fa6070 */
[----:B------:R1:W-:Y:S01]  /*5c10*/  LDGSTS.E [R187+0x10800], [R56.64], !P1 ;  /* 0x1080000038bb7fae */ /* 0x0003e2000c921848 */
[----:B------:R-:W-:Y:S01]  /*5c20*/  IADD3 R119, R206, -0x63, RZ ;  /* 0xffffff9dce777810 */ /* 0x000fe20007ffe0ff */
[C---:B------:R-:W-:Y:S02]  /*5c30*/  IMAD.WIDE R40, R207.reuse, 0x4, R40 ;  /* 0x00000004cf287825 */ /* 0x040fe400078e0228 */
[----:B------:R1:W-:Y:S01]  /*5c40*/  LDGSTS.E [R187+0x10a00], [R54.64], !P1 ;  /* 0x10a0000036bb7fae */ /* 0x0003e2000c921848 */
[----:B------:R-:W-:Y:S01]  /*5c50*/  ISETP.GE.U32.AND P1, PT, R118, 0x7fffff62, PT ;  /* 0x7fffff627600780c */ /* 0x000fe20003f26070 */
[----:B------:R-:W-:Y:S01]  /*5c60*/  IMAD.WIDE R164, R207, 0x4, R248 ;  /* 0x00000004cfa47825 */ /* 0x000fe200078e02f8 */
[----:B------:R-:W-:Y:S01]  /*5c70*/  IADD3 R118, R206, -0x67, RZ ;  /* 0xffffff99ce767810 */ /* 0x000fe20007ffe0ff */
[----:B------:R1:W-:Y:S04]  /*5c80*/  LDGSTS.E [R187+0x11800], [R48.64], !P6 ;  /* 0x1180000030bb7fae */ /* 0x0003e8000f121848 */
[----:B------:R1:W-:Y:S01]  /*5c90*/  LDGSTS.E [R187+0x11a00], [R46.64], !P6 ;  /* 0x11a000002ebb7fae */ /* 0x0003e2000f121848 */
[----:B------:R-:W-:-:S02]  /*5ca0*/  ISETP.GE.U32.AND P6, PT, R119, 0x7fffff5e, PT ;  /* 0x7fffff5e7700780c */ /* 0x000fc40003fc6070 */
[----:B------:R-:W-:Y:S01]  /*5cb0*/  IADD3 R119, R206, -0x6b, RZ ;  /* 0xffffff95ce777810 */ /* 0x000fe20007ffe0ff */
[----:B------:R1:W-:Y:S01]  /*5cc0*/  LDGSTS.E [R187+0x12800], [R40.64], !P0 ;  /* 0x1280000028bb7fae */ /* 0x0003e2000c121848 */
[----:B------:R-:W-:-:S03]  /*5cd0*/  IMAD.WIDE R236, R207, 0x4, R250 ;  /* 0x00000004cfec7825 */ /* 0x000fc600078e02fa */
[----:B------:R1:W-:Y:S01]  /*5ce0*/  LDGSTS.E [R187+0x12a00], [R164.64], !P0 ;  /* 0x12a00000a4bb7fae */ /* 0x0003e2000c121848 */
[----:B------:R-:W-:Y:S01]  /*5cf0*/  ISETP.GE.U32.AND P0, PT, R118, 0x7fffff5a, PT ;  /* 0x7fffff5a7600780c */ /* 0x000fe20003f06070 */
[C---:B------:R-:W-:Y:S01]  /*5d00*/  IMAD.WIDE R232, R207.reuse, 0x4, R2 ;  /* 0x00000004cfe87825 */ /* 0x040fe200078e0202 */
[----:B------:R-:W-:Y:S01]  /*5d10*/  IADD3 R118, R206, -0x6f, RZ ;  /* 0xffffff91ce767810 */ /* 0x000fe20007ffe0ff */
[----:B------:R-:W-:Y:S02]  /*5d20*/  STL.64 [R1+0x5c0], R56 ;  /* 0x0005c03801007387 */ /* 0x000fe40000100a00 */
[C---:B------:R-:W-:Y:S02]  /*5d30*/  IMAD.WIDE R224, R207.reuse, 0x4, R36 ;  /* 0x00000004cfe07825 */ /* 0x040fe400078e0224 */
[----:B------:R-:W-:Y:S02]  /*5d40*/  STL.64 [R1+0x5c8], R54 ;  /* 0x0005c83601007387 */ /* 0x000fe40000100a00 */
[----:B------:R-:W-:-:S02]  /*5d50*/  IMAD.WIDE R38, R207, 0x4, R38 ;  /* 0x00000004cf267825 */ /* 0x000fc400078e0226 */
[----:B------:R-:W-:Y:S02]  /*5d60*/  STL.64 [R1+0x5d0], R48 ;  /* 0x0005d03001007387 */ /* 0x000fe40000100a00 */
[C---:B------:R-:W-:Y:S02]  /*5d70*/  IMAD.WIDE R240, R207.reuse, 0x4, R42 ;  /* 0x00000004cff07825 */ /* 0x040fe400078e022a */
[----:B------:R-:W-:Y:S02]  /*5d80*/  STL.64 [R1+0x5d8], R46 ;  /* 0x0005d82e01007387 */ /* 0x000fe40000100a00 */
[C---:B------:R-:W-:Y:S02]  /*5d90*/  IMAD.WIDE R234, R207.reuse, 0x4, R44 ;  /* 0x00000004cfea7825 */ /* 0x040fe400078e022c */
[----:B------:R1:W-:Y:S02]  /*5da0*/  STL.64 [R1+0x5e0], R40 ;  /* 0x0005e02801007387 */ /* 0x0003e40000100a00 */
[----:B------:R-:W-:-:S02]  /*5db0*/  IMAD.WIDE R230, R207, 0x4, R50 ;  /* 0x00000004cfe67825 */ /* 0x000fc400078e0232 */
[----:B------:R-:W-:Y:S02]  /*5dc0*/  STL.64 [R1+0x5e8], R164 ;  /* 0x0005e8a401007387 */ /* 0x000fe40000100a00 */
[----:B------:R-:W-:-:S04]  /*5dd0*/  IMAD.WIDE R218, R207, 0x4, R92 ;  /* 0x00000004cfda7825 */ /* 0x000fc800078e025c */
[----:B------:R-:W-:-:S04]  /*5de0*/  IMAD.WIDE R36, R207, 0x4, R96 ;  /* 0x00000004cf247825 */ /* 0x000fc800078e0260 */
[----:B------:R-:W-:-:S04]  /*5df0*/  IMAD.WIDE R42, R207, 0x4, R98 ;  /* 0x00000004cf2a7825 */ /* 0x000fc800078e0262 */
[----:B-1----:R-:W-:-:S04]  /*5e00*/  IMAD.WIDE R40, R207, 0x4, R100 ;  /* 0x00000004cf287825 */ /* 0x002fc800078e0264 */
[----:B--2---:R-:W-:-:S04]  /*5e10*/  IMAD.WIDE R166, R207, 0x4, R198 ;  /* 0x00000004cfa67825 */ /* 0x004fc800078e02c6 */
[C---:B---3--:R-:W-:Y:S01]  /*5e20*/  IMAD.WIDE R176, R207.reuse, 0x4, R208 ;  /* 0x00000004cfb07825 */ /* 0x048fe200078e02d0 */
[----:B------:R1:W-:Y:S03]  /*5e30*/  LDGSTS.E [R187+0x13800], [R166.64], !P3 ;  /* 0x13800000a6bb7fae */ /* 0x0003e6000d921848 */
[C---:B----4-:R-:W-:Y:S01]  /*5e40*/  IMAD.WIDE R188, R207.reuse, 0x4, R188 ;  /* 0x00000004cfbc7825 */ /* 0x050fe200078e02bc */
[----:B------:R1:W-:Y:S03]  /*5e50*/  LDGSTS.E [R187+0x13a00], [R176.64], !P3 ;  /* 0x13a00000b0bb7fae */ /* 0x0003e6000d921848 */
[----:B------:R-:W-:Y:S01]  /*5e60*/  IMAD.WIDE R194, R207, 0x4, R194 ;  /* 0x00000004cfc27825 */ /* 0x000fe200078e02c2 */
[----:B------:R-:W-:Y:S01]  /*5e70*/  ISETP.GE.U32.AND P3, PT, R119, 0x7fffff56, PT ;  /* 0x7fffff567700780c */ /* 0x000fe20003f66070 */
[----:B------:R1:W-:Y:S01]  /*5e80*/  LDGSTS.E [R187+0x14800], [R188.64], !P4 ;  /* 0x14800000bcbb7fae */ /* 0x0003e2000e121848 */
[----:B------:R-:W-:-:S03]  /*5e90*/  IADD3 R119, R206, -0x73, RZ ;  /* 0xffffff8dce777810 */ /* 0x000fc60007ffe0ff */
[----:B------:R1:W-:Y:S01]  /*5ea0*/  LDGSTS.E [R187+0x14a00], [R194.64], !P4 ;  /* 0x14a00000c2bb7fae */ /* 0x0003e2000e121848 */
[C---:B------:R-:W-:Y:S01]  /*5eb0*/  IMAD.WIDE R200, R207.reuse, 0x4, R192 ;  /* 0x00000004cfc87825 */ /* 0x040fe200078e02c0 */
[----:B------:R-:W-:Y:S02]  /*5ec0*/  ISETP.GE.U32.AND P4, PT, R118, 0x7fffff52, PT ;  /* 0x7fffff527600780c */ /* 0x000fe40003f86070 */
[----:B------:R-:W-:Y:S04]  /*5ed0*/  STL.64 [R1+0x5f0], R166 ;  /* 0x0005f0a601007387 */ /* 0x000fe80000100a00 */
[----:B------:R1:W-:Y:S01]  /*5ee0*/  LDGSTS.E [R187+0x15800], [R200.64], !P2 ;  /* 0x15800000c8bb7fae */ /* 0x0003e2000d121848 */
[----:B------:R-:W-:-:S03]  /*5ef0*/  IMAD.WIDE R208, R207, 0x4, R52 ;  /* 0x00000004cfd07825 */ /* 0x000fc600078e0234 */
[----:B------:R1:W-:Y:S01]  /*5f00*/  LDGSTS.E [R187+0x15a00], [R236.64], !P2 ;  /* 0x15a00000ecbb7fae */ /* 0x0003e2000d121848 */
[----:B------:R-:W-:-:S03]  /*5f10*/  ISETP.GE.U32.AND P2, PT, R119, 0x7fffff4e, PT ;  /* 0x7fffff4e7700780c */ /* 0x000fc60003f46070 */
[----:B------:R1:W-:Y:S04]  /*5f20*/  LDGSTS.E [R187+0x16800], [R232.64], !P5 ;  /* 0x16800000e8bb7fae */ /* 0x0003e8000e921848 */
[----:B------:R-:W-:Y:S04]  /*5f30*/  STL.64 [R1+0x5f8], R176 ;  /* 0x0005f8b001007387 */ /* 0x000fe80000100a00 */
[----:B------:R1:W-:Y:S04]  /*5f40*/  LDGSTS.E [R187+0x16a00], [R224.64], !P5 ;  /* 0x16a00000e0bb7fae */ /* 0x0003e8000e921848 */
[----:B------:R2:W-:Y:S04]  /*5f50*/  STL.64 [R1+0x120], R38 ;  /* 0x0001202601007387 */ /* 0x0005e80000100a00 */
[----:B------:R2:W-:Y:S04]  /*5f60*/  LDGSTS.E [R187+0x17800], [R38.64], !P1 ;  /* 0x1780000026bb7fae */ /* 0x0005e8000c921848 */
[----:B------:R1:W-:Y:S04]  /*5f70*/  LDGSTS.E [R187+0x17a00], [R240.64], !P1 ;  /* 0x17a00000f0bb7fae */ /* 0x0003e8000c921848 */
[----:B------:R1:W-:Y:S01]  /*5f80*/  LDGSTS.E [R187+0x18800], [R234.64], !P6 ;  /* 0x18800000eabb7fae */ /* 0x0003e2000f121848 */
[----:B--2---:R-:W-:-:S03]  /*5f90*/  IMAD.WIDE R38, R207, 0x4, R94 ;  /* 0x00000004cf267825 */ /* 0x004fc600078e025e */
[----:B------:R1:W-:Y:S04]  /*5fa0*/  LDGSTS.E [R187+0x18a00], [R230.64], !P6 ;  /* 0x18a00000e6bb7fae */ /* 0x0003e8000f121848 */
[----:B------:R1:W-:Y:S04]  /*5fb0*/  LDGSTS.E [R187+0x19800], [R208.64], !P0 ;  /* 0x19800000d0bb7fae */ /* 0x0003e8000c121848 */
[----:B------:R2:W-:Y:S04]  /*5fc0*/  STL.64 [R1+0x210], R38 ;  /* 0x0002102601007387 */ /* 0x0005e80000100a00 */
[----:B------:R1:W-:Y:S04]  /*5fd0*/  LDGSTS.E [R187+0x19a00], [R218.64], !P0 ;  /* 0x19a00000dabb7fae */ /* 0x0003e8000c121848 */
[----:B------:R3:W-:Y:S04]  /*5fe0*/  STL.64 [R1+0x228], R36 ;  /* 0x0002282401007387 */ /* 0x0007e80000100a00 */
[----:B------:R2:W-:Y:S04]  /*5ff0*/  LDGSTS.E [R187+0x1a800], [R38.64], !P3 ;  /* 0x1a80000026bb7fae */ /* 0x0005e8000d921848 */
[----:B------:R-:W4:Y:S04]  /*6000*/  LDL.LU.64 R226, [R1+0x28] ;  /* 0x0000280001e27983 */ /* 0x000f280000300a00 */
[----:B------:R3:W-:Y:S01]  /*6010*/  LDGSTS.E [R187+0x1aa00], [R36.64], !P3 ;  /* 0x1aa0000024bb7fae */ /* 0x0007e2000d921848 */
[----:B--2---:R-:W-:-:S03]  /*6020*/  IMAD.WIDE R38, R207, 0x4, R102 ;  /* 0x00000004cf267825 */ /* 0x004fc600078e0266 */
[----:B------:R-:W2:Y:S04]  /*6030*/  LDL.LU.64 R192, [R1+0x30] ;  /* 0x0000300001c07983 */ /* 0x000ea80000300a00 */
[----:B------:R1:W-:Y:S01]  /*6040*/  STL.64 [R1+0x260], R42 ;  /* 0x0002602a01007387 */ /* 0x0003e20000100a00 */
[----:B---3--:R-:W-:-:S03]  /*6050*/  IMAD.WIDE R36, R207, 0x4, R104 ;  /* 0x00000004cf247825 */ /* 0x008fc600078e0268 */
[----:B------:R1:W-:Y:S04]  /*6060*/  LDGSTS.E [R187+0x1b800], [R42.64], !P4 ;  /* 0x1b8000002abb7fae */ /* 0x0003e8000e121848 */
[----:B------:R3:W-:Y:S04]  /*6070*/  STL.64 [R1+0x288], R40 ;  /* 0x0002882801007387 */ /* 0x0007e80000100a00 */
[----:B------:R3:W-:Y:S01]  /*6080*/  LDGSTS.E [R187+0x1ba00], [R40.64], !P4 ;  /* 0x1ba0000028bb7fae */ /* 0x0007e2000e121848 */
[----:B-1----:R-:W-:-:S03]  /*6090*/  IMAD.WIDE R42, R207, 0x4, R106 ;  /* 0x00000004cf2a7825 */ /* 0x002fc600078e026a */
[----:B------:R1:W-:Y:S04]  /*60a0*/  STL.64 [R1+0x2c0], R38 ;  /* 0x0002c02601007387 */ /* 0x0003e80000100a00 */
[----:B------:R1:W-:Y:S01]  /*60b0*/  LDGSTS.E [R187+0x1c800], [R38.64], !P2 ;  /* 0x1c80000026bb7fae */ /* 0x0003e2000d121848 */
[----:B---3--:R-:W-:-:S03]  /*60c0*/  IMAD.WIDE R40, R207, 0x4, R108 ;  /* 0x00000004cf287825 */ /* 0x008fc600078e026c */
[----:B------:R3:W-:Y:S04]  /*60d0*/  STL.64 [R1+0x2d8], R36 ;  /* 0x0002d82401007387 */ /* 0x0007e80000100a00 */
[----:B------:R3:W-:Y:S01]  /*60e0*/  LDGSTS.E [R187+0x1ca00], [R36.64], !P2 ;  /* 0x1ca0000024bb7fae */ /* 0x0007e2000d121848 */
[----:B-1----:R-:W-:-:S03]  /*60f0*/  IMAD.WIDE R38, R207, 0x4, R110 ;  /* 0x00000004cf267825 */ /* 0x002fc600078e026e */
[----:B------:R-:W-:Y:S04]  /*6100*/  STL.64 [R1+0x300], R42 ;  /* 0x0003002a01007387 */ /* 0x000fe80000100a00 */
[----:B------:R-:W-:Y:S01]  /*6110*/  STL.64 [R1+0x318], R40 ;  /* 0x0003182801007387 */ /* 0x000fe20000100a00 */
[----:B---3--:R-:W-:-:S03]  /*6120*/  IMAD.WIDE R36, R207, 0x4, R112 ;  /* 0x00000004cf247825 */ /* 0x008fc600078e0270 */
[----:B------:R-:W3:Y:S04]  /*6130*/  LDL.LU.64 R122, [R1+0x38] ;  /* 0x00003800017a7983 */ /* 0x000ee80000300a00 */
[----:B------:R1:W-:Y:S04]  /*6140*/  STL.64 [R1+0x340], R38 ;  /* 0x0003402601007387 */ /* 0x0003e80000100a00 */
[----:B------:R-:W3:Y:S04]  /*6150*/  LDL.LU.64 R210, [R1+0x40] ;  /* 0x0000400001d27983 */ /* 0x000ee80000300a00 */
[----:B------:R1:W-:Y:S04]  /*6160*/  STL.64 [R1+0x358], R36 ;  /* 0x0003582401007387 */ /* 0x0003e80000100a00 */
[----:B------:R-:W3:Y:S04]  /*6170*/  LDL.LU.64 R216, [R1+0x48] ;  /* 0x0000480001d87983 */ /* 0x000ee80000300a00 */
[----:B------:R-:W3:Y:S01]  /*6180*/  LDL.LU.64 R198, [R1+0x50] ;  /* 0x0000500001c67983 */ /* 0x000ee20000300a00 */
[----:B------:R-:W-:-:S02]  /*6190*/  IADD3 R118, R206, -0x77, RZ ;  /* 0xffffff89ce767810 */ /* 0x000fc40007ffe0ff */
[----:B------:R-:W-:Y:S02]  /*61a0*/  IADD3 R3, R206, -0x7b, RZ ;  /* 0xffffff85ce037810 */ /* 0x000fe40007ffe0ff */
[----:B------:R-:W-:Y:S02]  /*61b0*/  ISETP.GE.U32.AND P5, PT, R118, 0x7fffff4a, PT ;  /* 0x7fffff4a7600780c */ /* 0x000fe40003fa6070 */
[----:B------:R-:W-:Y:S02]  /*61c0*/  ISETP.GE.U32.AND P1, PT, R3, 0x7fffff46, PT ;  /* 0x7fffff460300780c */ /* 0x000fe40003f26070 */
[----:B------:R-:W-:-:S09]  /*61d0*/  IADD3 R2, R206, -0x7f, RZ ;  /* 0xffffff81ce027810 */ /* 0x000fd20007ffe0ff */
[----:B------:R1:W-:Y:S04]  /*61e0*/  LDGSTS.E [R187+0x1d800], [R42.64], !P5 ;  /* 0x1d8000002abb7fae */ /* 0x0003e8000e921848 */
[----:B------:R1:W-:Y:S04]  /*61f0*/  LDGSTS.E [R187+0x1da00], [R40.64], !P5 ;  /* 0x1da0000028bb7fae */ /* 0x0003e8000e921848 */
[----:B------:R1:W-:Y:S04]  /*6200*/  LDGSTS.E [R187+0x1e800], [R38.64], !P1 ;  /* 0x1e80000026bb7fae */ /* 0x0003e8000c921848 */
[----:B------:R1:W-:Y:S01]  /*6210*/  LDGSTS.E [R187+0x1ea00], [R36.64], !P1 ;  /* 0x1ea0000024bb7fae */ /* 0x0003e2000c921848 */
[----:B------:R-:W-:Y:S01]  /*6220*/  ISETP.GE.U32.AND P6, PT, R2, 0x7fffff42, PT ;  /* 0x7fffff420200780c */ /* 0x000fe20003fc6070 */
[----:B-1----:R-:W-:-:S04]  /*6230*/  IMAD.WIDE R38, R207, 0x4, R114 ;  /* 0x00000004cf267825 */ /* 0x002fc800078e0272 */
[C---:B------:R-:W-:Y:S01]  /*6240*/  IMAD.WIDE R36, R207.reuse, 0x4, R116 ;  /* 0x00000004cf247825 */ /* 0x040fe200078e0274 */
[----:B------:R1:W-:Y:S04]  /*6250*/  STL.64 [R1+0x370], R38 ;  /* 0x0003702601007387 */ /* 0x0003e80000100a00 */
[----:B------:R1:W-:Y:S04]  /*6260*/  STL.64 [R1+0x388], R36 ;  /* 0x0003882401007387 */ /* 0x0003e80000100a00 */
[----:B------:R-:W3:Y:S04]  /*6270*/  LDL.LU.64 R120, [R1+0x58] ;  /* 0x0000580001787983 */ /* 0x000ee80000300a00 */
[----:B------:R-:W3:Y:S04]  /*6280*/  LDL.LU.64 R180, [R1+0x60] ;  /* 0x0000600001b47983 */ /* 0x000ee80000300a00 */
[----:B------:R-:W3:Y:S04]  /*6290*/  LDL.LU.64 R58, [R1+0x68] ;  /* 0x00006800013a7983 */ /* 0x000ee80000300a00 */
[----:B------:R-:W3:Y:S04]  /*62a0*/  LDL.LU.64 R242, [R1+0x70] ;  /* 0x0000700001f27983 */ /* 0x000ee80000300a00 */
[----:B------:R-:W3:Y:S04]  /*62b0*/  LDL.LU.64 R228, [R1+0x78] ;  /* 0x0000780001e47983 */ /* 0x000ee80000300a00 */
[----:B------:R1:W-:Y:S04]  /*62c0*/  LDGSTS.E [R187+0x1f800], [R38.64], !P6 ;  /* 0x1f80000026bb7fae */ /* 0x0003e8000f121848 */
[----:B------:R1:W-:Y:S01]  /*62d0*/  LDGSTS.E [R187+0x1fa00], [R36.64], !P6 ;  /* 0x1fa0000024bb7fae */ /* 0x0003e2000f121848 */
[----:B----4-:R-:W-:-:S03]  /*62e0*/  IMAD.WIDE R52, R207, 0x4, R226 ;  /* 0x00000004cf347825 */ /* 0x010fc600078e02e2 */
[----:B------:R-:W4:Y:S04]  /*62f0*/  LDL.LU.64 R226, [R1+0x80] ;  /* 0x0000800001e27983 */ /* 0x000f280000300a00 */
[----:B-1----:R-:W4:Y:S01]  /*6300*/  LDL.LU.64 R186, [R1+0xb0] ;  /* 0x0000b00001ba7983 */ /* 0x002f220000300a00 */
[----:B--2---:R-:W-:-:S03]  /*6310*/  IMAD.WIDE R50, R207, 0x4, R192 ;  /* 0x00000004cf327825 */ /* 0x004fc600078e02c0 */
[----:B------:R-:W2:Y:S01]  /*6320*/  LDL.LU.64 R192, [R1+0xa8] ;  /* 0x0000a80001c07983 */ /* 0x000ea20000300a00 */
[----:B---3--:R-:W-:-:S04]  /*6330*/  IMAD.WIDE R42, R207, 0x4, R210 ;  /* 0x00000004cf2a7825 */ /* 0x008fc800078e02d2 */
[----:B------:R-:W-:-:S04]  /*6340*/  IMAD.WIDE R38, R207, 0x4, R216 ;  /* 0x00000004cf267825 */ /* 0x000fc800078e02d8 */
[----:B------:R-:W-:Y:S02]  /*6350*/  IMAD.WIDE R36, R207, 0x4, R198 ;  /* 0x00000004cf247825 */ /* 0x000fe400078e02c6 */
[----:B------:R-:W3:Y:S04]  /*6360*/  LDL.LU.64 R198, [R1+0xa0] ;  /* 0x0000a00001c67983 */ /* 0x000ee80000300a00 */
[----:B------:R-:W3:Y:S04]  /*6370*/  LDL.LU.64 R210, [R1+0x98] ;  /* 0x0000980001d27983 */ /* 0x000ee80000300a00 */
[----:B------:R-:W3:Y:S01]  /*6380*/  LDL.LU.64 R216, [R1+0x90] ;  /* 0x0000900001d87983 */ /* 0x000ee20000300a00 */
[----:B------:R-:W-:-:S02]  /*6390*/  IADD3 R3, R206, -0x44, RZ ;  /* 0xffffffbcce037810 */ /* 0x000fc40007ffe0ff */
[----:B------:R-:W-:Y:S02]  /*63a0*/  IADD3 R2, R206, -0x48, RZ ;  /* 0xffffffb8ce027810 */ /* 0x000fe40007ffe0ff */
[----:B------:R-:W-:Y:S01]  /*63b0*/  LOP3.LUT R252, R252, 0x60, RZ, 0x3c, !PT ;  /* 0x00000060fcfc7812 */ /* 0x000fe200078e3cff */
[----:B------:R-:W-:Y:S01]  /*63c0*/  IMAD.WIDE R44, R207, 0x4, R122 ;  /* 0x00000004cf2c7825 */ /* 0x000fe200078e027a */
[----:B------:R-:W-:Y:S01]  /*63d0*/  ISETP.GE.U32.AND P0, PT, R3, 0x7fffff7d, PT ;  /* 0x7fffff7d0300780c */ /* 0x000fe20003f06070 */
[----:B------:R-:W-:Y:S01]  /*63e0*/  ULDC UR4, c[0x0][0x18c] ;  /* 0x0000630000047ab9 */ /* 0x000fe20000000800 */
[----:B------:R-:W-:Y:S01]  /*63f0*/  ISETP.GE.U32.AND P3, PT, R2, 0x7fffff79, PT ;  /* 0x7fffff790200780c */ /* 0x000fe20003f66070 */
[----:B------:R-:W3:Y:S01]  /*6400*/  LDL.LU.64 R166, [R1+0x1d0] ;  /* 0x0001d00001a67983 */ /* 0x000ee20000300a00 */
[C---:B------:R-:W-:Y:S02]  /*6410*/  IADD3 R3, R206.reuse, -0x4c, RZ ;  /* 0xffffffb4ce037810 */ /* 0x040fe40007ffe0ff */
[----:B------:R-:W-:-:S07]  /*6420*/  IADD3 R2, R206, -0x50, RZ ;  /* 0xffffffb0ce027810 */ /* 0x000fce0007ffe0ff */
[----:B------:R1:W-:Y:S01]  /*6430*/  LDGSTS.E [R252+0x10c00], [R52.64], !P0 ;  /* 0x10c0000034fc7fae */ /* 0x0003e2000c121848 */
[----:B------:R-:W-:Y:S02]  /*6440*/  ISETP.GE.U32.AND P4, PT, R3, 0x7fffff75, PT ;  /* 0x7fffff750300780c */ /* 0x000fe40003f86070 */
[----:B------:R-:W-:Y:S01]  /*6450*/  ISETP.GE.U32.AND P2, PT, R2, 0x7fffff71, PT ;  /* 0x7fffff710200780c */ /* 0x000fe20003f46070 */
[----:B------:R1:W-:Y:S01]  /*6460*/  LDGSTS.E [R252+0x10e00], [R50.64], !P0 ;  /* 0x10e0000032fc7fae */ /* 0x0003e2000c121848 */
[C---:B------:R-:W-:Y:S02]  /*6470*/  IADD3 R3, R206.reuse, -0x54, RZ ;  /* 0xffffffacce037810 */ /* 0x040fe40007ffe0ff */
[----:B------:R-:W-:Y:S01]  /*6480*/  IADD3 R2, R206, -0x58, RZ ;  /* 0xffffffa8ce027810 */ /* 0x000fe20007ffe0ff */
[----:B------:R1:W-:Y:S01]  /*6490*/  LDGSTS.E [R252+0x11c00], [R44.64], !P3 ;  /* 0x11c000002cfc7fae */ /* 0x0003e2000d921848 */
[----:B------:R-:W-:Y:S02]  /*64a0*/  ISETP.GE.U32.AND P5, PT, R3, 0x7fffff6d, PT ;  /* 0x7fffff6d0300780c */ /* 0x000fe40003fa6070 */
[----:B------:R-:W-:Y:S01]  /*64b0*/  ISETP.GE.U32.AND P1, PT, R2, 0x7fffff69, PT ;  /* 0x7fffff690200780c */ /* 0x000fe20003f26070 */
[----:B------:R1:W-:Y:S01]  /*64c0*/  LDGSTS.E [R252+0x11e00], [R42.64], !P3 ;  /* 0x11e000002afc7fae */ /* 0x0003e2000d921848 */
[----:B------:R-:W-:-:S02]  /*64d0*/  IADD3 R3, R206, -0x5c, RZ ;  /* 0xffffffa4ce037810 */ /* 0x000fc40007ffe0ff */
[----:B------:R-:W-:Y:S01]  /*64e0*/  IADD3 R2, R206, -0x60, RZ ;  /* 0xffffffa0ce027810 */ /* 0x000fe20007ffe0ff */
[----:B------:R1:W-:Y:S01]  /*64f0*/  LDGSTS.E [R252+0x12c00], [R38.64], !P4 ;  /* 0x12c0000026fc7fae */ /* 0x0003e2000e121848 */
[----:B------:R-:W-:Y:S02]  /*6500*/  ISETP.GE.U32.AND P6, PT, R3, 0x7fffff65, PT ;  /* 0x7fffff650300780c */ /* 0x000fe40003fc6070 */
[----:B------:R-:W-:Y:S01]  /*6510*/  ISETP.GE.U32.AND P0, PT, R2, 0x7fffff61, PT ;  /* 0x7fffff610200780c */ /* 0x000fe20003f06070 */
[----:B------:R1:W-:Y:S01]  /*6520*/  LDGSTS.E [R252+0x12e00], [R36.64], !P4 ;  /* 0x12e0000024fc7fae */ /* 0x0003e2000e121848 */
[C---:B------:R-:W-:Y:S02]  /*6530*/  IADD3 R3, R206.reuse, -0x64, RZ ;  /* 0xffffff9cce037810 */ /* 0x040fe40007ffe0ff */
[----:B------:R-:W-:Y:S01]  /*6540*/  IADD3 R2, R206, -0x68, RZ ;  /* 0xffffff98ce027810 */ /* 0x000fe20007ffe0ff */
[----:B------:R-:W-:Y:S01]  /*6550*/  IMAD.WIDE R96, R207, 0x4, R180 ;  /* 0x00000004cf607825 */ /* 0x000fe200078e02b4 */
[----:B------:R-:W-:-:S03]  /*6560*/  ISETP.GE.U32.AND P3, PT, R3, 0x7fffff5d, PT ;  /* 0x7fffff5d0300780c */ /* 0x000fc60003f66070 */
[----:B------:R-:W-:Y:S01]  /*6570*/  IMAD.WIDE R98, R207, 0x4, R58 ;  /* 0x00000004cf627825 */ /* 0x000fe200078e023a */
[----:B------:R-:W-:-:S03]  /*6580*/  ISETP.GE.U32.AND P4, PT, R2, 0x7fffff59, PT ;  /* 0x7fffff590200780c */ /* 0x000fc60003f86070 */
[----:B------:R-:W-:Y:S01]  /*6590*/  IMAD.WIDE R100, R207, 0x4, R242 ;  /* 0x00000004cf647825 */ /* 0x000fe200078e02f2 */
[----:B------:R-:W-:-:S03]  /*65a0*/  IADD3 R92, R206, -0x70, RZ ;  /* 0xffffff90ce5c7810 */ /* 0x000fc60007ffe0ff */
[C---:B------:R-:W-:Y:S01]  /*65b0*/  IMAD.WIDE R102, R207.reuse, 0x4, R228 ;  /* 0x00000004cf667825 */ /* 0x040fe200078e02e4 */
[----:B------:R-:W-:Y:S01]  /*65c0*/  USHF.L.U32 UR4, UR4, 0x6, URZ ;  /* 0x0000000604047899 */ /* 0x000fe2000800063f */
[----:B------:R-:W-:Y:S01]  /*65d0*/  IADD3 R93, R206, -0x6c, RZ ;  /* 0xffffff94ce5d7810 */ /* 0x000fe20007ffe0ff */
[----:B------:R-:W3:Y:S01]  /*65e0*/  LDL.LU.64 R40, [R1+0x1d8] ;  /* 0x0001d80001287983 */ /* 0x000ee20000300a00 */
[----:B------:R-:W-:-:S03]  /*65f0*/  IMAD.WIDE R2, R207, 0x4, R120 ;  /* 0x00000004cf027825 */ /* 0x000fc600078e0278 */
[----:B------:R-:W3:Y:S04]  /*6600*/  LDL.LU.64 R48, [R1+0x1e0] ;  /* 0x0001e00001307983 */ /* 0x000ee80000300a00 */
[----:B------:R1:W-:Y:S04]  /*6610*/  LDGSTS.E [R252+0x13c00], [R2.64], !P2 ;  /* 0x13c0000002fc7fae */ /* 0x0003e8000d121848 */
[----:B------:R1:W-:Y:S04]  /*6620*/  LDGSTS.E [R252+0x13e00], [R96.64], !P2 ;  /* 0x13e0000060fc7fae */ /* 0x0003e8000d121848 */
[----:B------:R1:W-:Y:S04]  /*6630*/  LDGSTS.E [R252+0x14c00], [R98.64], !P5 ;  /* 0x14c0000062fc7fae */ /* 0x0003e8000e921848 */
[----:B------:R1:W-:Y:S01]  /*6640*/  LDGSTS.E [R252+0x14e00], [R100.64], !P5 ;  /* 0x14e0000064fc7fae */ /* 0x0003e2000e921848 */
[----:B------:R-:W-:-:S02]  /*6650*/  ISETP.GE.U32.AND P5, PT, R92, 0x7fffff51, PT ;  /* 0x7fffff515c00780c */ /* 0x000fc40003fa6070 */
[----:B------:R-:W-:Y:S01]  /*6660*/  IADD3 R92, R206, -0x74, RZ ;  /* 0xffffff8cce5c7810 */ /* 0x000fe20007ffe0ff */
[----:B------:R1:W-:Y:S01]  /*6670*/  LDGSTS.E [R252+0x15c00], [R102.64], !P1 ;  /* 0x15c0000066fc7fae */ /* 0x0003e2000c921848 */
[----:B------:R-:W-:Y:S01]  /*6680*/  IMAD.WIDE R228, R207, 0x4, R204 ;  /* 0x00000004cfe47825 */ /* 0x000fe200078e02cc */
[----:B------:R-:W-:Y:S02]  /*6690*/  ISETP.GE.U32.AND P2, PT, R93, 0x7fffff55, PT ;  /* 0x7fffff555d00780c */ /* 0x000fe40003f46070 */
[----:B------:R-:W-:Y:S01]  /*66a0*/  MOV R93, UR4 ;  /* 0x00000004005d7c02 */ /* 0x000fe20008000f00 */
[----:B------:R-:W3:Y:S04]  /*66b0*/  LDL.LU.64 R56, [R1+0x1f0] ;  /* 0x0001f00001387983 */ /* 0x000ee80000300a00 */
[----:B------:R-:W3:Y:S01]  /*66c0*/  LDL.LU.64 R220, [R1+0x1e8] ;  /* 0x0001e80001dc7983 */ /* 0x000ee20000300a00 */
[----:B------:R-:W-:-:S03]  /*66d0*/  IMAD.WIDE R222, R93, 0x4, R12 ;  /* 0x000000045dde7825 */ /* 0x000fc600078e020c */
[----:B------:R-:W3:Y:S01]  /*66e0*/  LDL.LU.64 R164, [R1+0x1f8] ;  /* 0x0001f80001a47983 */ /* 0x000ee20000300a00 */
[----:B------:R-:W-:Y:S02]  /*66f0*/  IMAD.U32 R12, RZ, RZ, UR4 ;  /* 0x00000004ff0c7e24 */ /* 0x000fe4000f8e00ff */
[----:B------:R-:W-:Y:S01]  /*6700*/  IMAD.U32 R13, RZ, RZ, UR4 ;  /* 0x00000004ff0d7e24 */ /* 0x000fe2000f8e00ff */
[----:B------:R-:W3:Y:S01]  /*6710*/  LDL.LU.64 R46, [R1+0x200] ;  /* 0x00020000012e7983 */ /* 0x000ee20000300a00 */
[----:B------:R-:W-:-:S03]  /*6720*/  IMAD.WIDE R202, R12, 0x4, R68 ;  /* 0x000000040cca7825 */ /* 0x000fc600078e0244 */
[----:B------:R-:W3:Y:S01]  /*6730*/  LDL.LU.64 R54, [R1+0x208] ;  /* 0x0002080001367983 */ /* 0x000ee20000300a00 */
[----:B------:R-:W-:-:S03]  /*6740*/  IMAD.WIDE R196, R13, 0x4, R76 ;  /* 0x000000040dc47825 */ /* 0x000fc600078e024c */
[----:B------:R-:W3:Y:S04]  /*6750*/  LDL.LU.64 R214, [R1+0x250] ;  /* 0x0002500001d67983 */ /* 0x000ee80000300a00 */
[----:B------:R-:W3:Y:S01]  /*6760*/  LDL.LU.64 R176, [R1+0x258] ;  /* 0x0002580001b07983 */ /* 0x000ee20000300a00 */
[----:B------:R-:W-:-:S04]  /*6770*/  IMAD.WIDE R180, R12, 0x4, R22 ;  /* 0x000000040cb47825 */ /* 0x000fc800078e0216 */
[----:B------:R-:W-:-:S04]  /*6780*/  IMAD.WIDE R58, R13, 0x4, R30 ;  /* 0x000000040d3a7825 */ /* 0x000fc800078e021e */
[----:B----4-:R-:W-:-:S04]  /*6790*/  IMAD.WIDE R178, R207, 0x4, R226 ;  /* 0x00000004cfb27825 */ /* 0x010fc800078e02e2 */
[C---:B------:R-:W-:Y:S01]  /*67a0*/  IMAD.WIDE R186, R207.reuse, 0x4, R186 ;  /* 0x00000004cfba7825 */ /* 0x040fe200078e02ba */
[----:B------:R1:W-:Y:S01]  /*67b0*/  LDGSTS.E [R252+0x15e00], [R178.64], !P1 ;  /* 0x15e00000b2fc7fae */ /* 0x0003e2000c921848 */
[----:B------:R-:W-:Y:S02]  /*67c0*/  ISETP.GE.U32.AND P1, PT, R92, 0x7fffff4d, PT ;  /* 0x7fffff4d5c00780c */ /* 0x000fe40003f26070 */
[----:B--2---:R-:W-:Y:S01]  /*67d0*/  IMAD.WIDE R192, R207, 0x4, R192 ;  /* 0x00000004cfc07825 */ /* 0x004fe200078e02c0 */
[----:B------:R-:W-:Y:S01]  /*67e0*/  IADD3 R92, R206, -0x78, RZ ;  /* 0xffffff88ce5c7810 */ /* 0x000fe20007ffe0ff */
[----:B------:R1:W-:Y:S04]  /*67f0*/  LDGSTS.E [R252+0x16c00], [R186.64], !P6 ;  /* 0x16c00000bafc7fae */ /* 0x0003e8000f121848 */
[----:B------:R1:W-:Y:S01]  /*6800*/  LDGSTS.E [R252+0x16e00], [R192.64], !P6 ;  /* 0x16e00000c0fc7fae */ /* 0x0003e2000f121848 */
[----:B------:R-:W-:-:S02]  /*6810*/  ISETP.GE.U32.AND P6, PT, R92, 0x7fffff49, PT ;  /* 0x7fffff495c00780c */ /* 0x000fc40003fc6070 */
[----:B------:R-:W-:Y:S01]  /*6820*/  IADD3 R92, R206, -0x7c, RZ ;  /* 0xffffff84ce5c7810 */ /* 0x000fe20007ffe0ff */
[----:B---3--:R-:W-:-:S04]  /*6830*/  IMAD.WIDE R198, R207, 0x4, R198 ;  /* 0x00000004cfc67825 */ /* 0x008fc800078e02c6 */
[C---:B------:R-:W-:Y:S01]  /*6840*/  IMAD.WIDE R250, R207.reuse, 0x4, R210 ;  /* 0x00000004cffa7825 */ /* 0x040fe200078e02d2 */
[----:B------:R1:W-:Y:S03]  /*6850*/  LDGSTS.E [R252+0x17c00], [R198.64], !P0 ;  /* 0x17c00000c6fc7fae */ /* 0x0003e6000c121848 */
[----:B------:R-:W-:Y:S01]  /*6860*/  IMAD.WIDE R248, R207, 0x4, R216 ;  /* 0x00000004cff87825 */ /* 0x000fe200078e02d8 */
[----:B------:R1:W-:Y:S01]  /*6870*/  LDGSTS.E [R252+0x17e00], [R250.64], !P0 ;  /* 0x17e00000fafc7fae */ /* 0x0003e2000c121848 */
[----:B------:R-:W-:Y:S02]  /*6880*/  ISETP.GE.U32.AND P0, PT, R92, 0x7fffff45, PT ;  /* 0x7fffff455c00780c */ /* 0x000fe40003f06070 */
[----:B------:R-:W-:Y:S01]  /*6890*/  IMAD.U32 R92, RZ, RZ, UR4 ;  /* 0x00000004ff5c7e24 */ /* 0x000fe2000f8e00ff */
[----:B------:R1:W-:Y:S04]  /*68a0*/  LDGSTS.E [R252+0x18c00], [R248.64], !P3 ;  /* 0x18c00000f8fc7fae */ /* 0x0003e8000d921848 */
[----:B------:R1:W-:Y:S01]  /*68b0*/  LDGSTS.E [R252+0x18e00], [R228.64], !P3 ;  /* 0x18e00000e4fc7fae */ /* 0x0003e2000d921848 */
[----:B------:R-:W-:Y:S01]  /*68c0*/  ISETP.NE.U32.AND P3, PT, R0, RZ, PT ;  /* 0x000000ff0000720c */ /* 0x000fe20003f65070 */
[----:B------:R-:W-:-:S04]  /*68d0*/  IMAD.WIDE R212, R92, 0x4, R4 ;  /* 0x000000045cd47825 */ /* 0x000fc800078e0204 */
[----:B------:R-:W-:Y:S02]  /*68e0*/  IMAD.U32 R0, RZ, RZ, UR4 ;  /* 0x00000004ff007e24 */ /* 0x000fe4000f8e00ff */
[----:B------:R-:W-:Y:S02]  /*68f0*/  IMAD.U32 R4, RZ, RZ, UR4 ;  /* 0x00000004ff047e24 */ /* 0x000fe4000f8e00ff */
[----:B------:R-:W-:Y:S02]  /*6900*/  IMAD.U32 R5, RZ, RZ, UR4 ;  /* 0x00000004ff057e24 */ /* 0x000fe4000f8e00ff */
[----:B------:R-:W-:Y:S01]  /*6910*/  IMAD.WIDE R238, R0, 0x4, R20 ;  /* 0x0000000400ee7825 */ /* 0x000fe200078e0214 */
[----:B------:R-:W-:Y:S03]  /*6920*/  STL.64 [R1+0x430], R212 ;  /* 0x000430d401007387 */ /* 0x000fe60000100a00 */
[----:B------:R-:W-:Y:S01]  /*6930*/  IMAD.WIDE R246, R4, 0x4, R28 ;  /* 0x0000000404f67825 */ /* 0x000fe200078e021c */
[----:B------:R-:W-:Y:S03]  /*6940*/  STL.64 [R1+0x480], R222 ;  /* 0x000480de01007387 */ /* 0x000fe60000100a00 */
[C---:B------:R-:W-:Y:S01]  /*6950*/  IMAD.WIDE R244, R5.reuse, 0x4, R60 ;  /* 0x0000000405f47825 */ /* 0x040fe200078e023c */
[----:B------:R-:W-:Y:S03]  /*6960*/  STL.64 [R1+0x4a0], R238 ;  /* 0x0004a0ee01007387 */ /* 0x000fe60000100a00 */
[----:B------:R-:W-:Y:S01]  /*6970*/  IMAD.WIDE R190, R0, 0x4, R84 ;  /* 0x0000000400be7825 */ /* 0x000fe200078e0254 */
[----:B------:R-:W-:Y:S03]  /*6980*/  STL.64 [R1+0x4c0], R246 ;  /* 0x0004c0f601007387 */ /* 0x000fe60000100a00 */
[----:B------:R-:W-:Y:S01]  /*6990*/  IMAD.WIDE R184, R4, 0x4, R6 ;  /* 0x0000000404b87825 */ /* 0x000fe200078e0206 */
[----:B------:R-:W-:Y:S03]  /*69a0*/  STL.64 [R1+0x4e0], R244 ;  /* 0x0004e0f401007387 */ /* 0x000fe60000100a00 */
[----:B------:R-:W-:Y:S01]  /*69b0*/  IMAD.WIDE R182, R5, 0x4, R14 ;  /* 0x0000000405b67825 */ /* 0x000fe200078e020e */
[----:B------:R-:W-:Y:S01]  /*69c0*/  STL.64 [R1+0x500], R202 ;  /* 0x000500ca01007387 */ /* 0x000fe20000100a00 */
[----:B------:R-:W-:-:S03]  /*69d0*/  MOV R7, UR4 ;  /* 0x0000000400077c02 */ /* 0x000fc60008000f00 */
[----:B------:R-:W-:Y:S01]  /*69e0*/  STL.64 [R1+0x518], R196 ;  /* 0x000518c401007387 */ /* 0x000fe20000100a00 */
[----:B------:R-:W-:-:S03]  /*69f0*/  IMAD.U32 R6, RZ, RZ, UR4 ;  /* 0x00000004ff067e24 */ /* 0x000fc6000f8e00ff */
[----:B------:R-:W2:Y:S01]  /*6a00*/  LDL.LU.64 R84, [R1+0x180] ;  /* 0x0001800001547983 */ /* 0x000ea20000300a00 */
[----:B------:R-:W-:-:S03]  /*6a10*/  IMAD.WIDE R216, R0, 0x4, R62 ;  /* 0x0000000400d87825 */ /* 0x000fc600078e023e */
[----:B------:R-:W-:Y:S01]  /*6a20*/  STL.64 [R1+0x528], R190 ;  /* 0x000528be01007387 */ /* 0x000fe20000100a00 */
        /* <DEDUP_REMOVED lines=9> */
[----:B------:R-:W3:Y:S01]  /*6ac0*/  LDL.LU.64 R86, [R1+0x188] ;  /* 0x0001880001567983 */ /* 0x000ee20000300a00 */
        /* <DEDUP_REMOVED lines=19> */
[----:B------:R-:W-:Y:S04]  /*6c00*/  STL.64 [R1+0x4d0], R170 ;  /* 0x0004d0aa01007387 */ /* 0x000fe80000100a00 */
[----:B------:R-:W4:Y:S04]  /*6c10*/  LDL.LU.64 R88, [R1+0x1c0] ;  /* 0x0001c00001587983 */ /* 0x000f280000300a00 */
[----:B------:R-:W-:Y:S04]  /*6c20*/  STL.64 [R1+0x4f0], R168 ;  /* 0x0004f0a801007387 */ /* 0x000fe80000100a00 */
[----:B------:R-:W-:Y:S01]  /*6c30*/  STL.64 [R1+0x510], R150 ;  /* 0x0005109601007387 */ /* 0x000fe20000100a00 */
[----:B------:R-:W-:-:S03]  /*6c40*/  IMAD.WIDE R94, R7, 0x4, R90 ;  /* 0x00000004075e7825 */ /* 0x000fc600078e025a */
[----:B------:R-:W-:Y:S04]  /*6c50*/  STL.64 [R1+0x400], R148 ;  /* 0x0004009401007387 */ /* 0x000fe80000100a00 */
[----:B------:R-:W-:Y:S04]  /*6c60*/  STL.64 [R1+0x410], R138 ;  /* 0x0004108a01007387 */ /* 0x000fe80000100a00 */
[----:B------:R-:W-:Y:S04]  /*6c70*/  STL.64 [R1+0x428], R136 ;  /* 0x0004288801007387 */ /* 0x000fe80000100a00 */
[----:B------:R-:W-:Y:S04]  /*6c80*/  STL.64 [R1+0x478], R34 ;  /* 0x0004782201007387 */ /* 0x000fe80000100a00 */
[----:B------:R-:W4:Y:S01]  /*6c90*/  LDL.LU.64 R90, [R1+0x1c8] ;  /* 0x0001c800015a7983 */ /* 0x000f220000300a00 */
[----:B------:R-:W-:Y:S01]  /*6ca0*/  IMAD.WIDE R122, R4, 0x4, R66 ;  /* 0x00000004047a7825 */ /* 0x000fe200078e0242 */
[----:B------:R-:W-:-:S03]  /*6cb0*/  IADD3 R0, R206, -0x80, RZ ;  /* 0xffffff80ce007810 */ /* 0x000fc60007ffe0ff */
[----:B------:R-:W-:Y:S01]  /*6cc0*/  IMAD.WIDE R74, R5, 0x4, R74 ;  /* 0x00000004054a7825 */ /* 0x000fe200078e024a */
[----:B------:R-:W-:Y:S03]  /*6cd0*/  STL.64 [R1+0x498], R122 ;  /* 0x0004987a01007387 */ /* 0x000fe60000100a00 */
[----:B------:R-:W-:Y:S01]  /*6ce0*/  IMAD.WIDE R120, R6, 0x4, R82 ;  /* 0x0000000406787825 */ /* 0x000fe200078e0252 */
[----:B------:R-:W-:Y:S03]  /*6cf0*/  STL.64 [R1+0x4b8], R74 ;  /* 0x0004b84a01007387 */ /* 0x000fe60000100a00 */
[----:B------:R-:W-:Y:S01]  /*6d00*/  IMAD.WIDE R166, R207, 0x4, R166 ;  /* 0x00000004cfa67825 */ /* 0x000fe200078e02a6 */
[----:B------:R-:W-:Y:S03]  /*6d10*/  STL.64 [R1+0x4d8], R120 ;  /* 0x0004d87801007387 */ /* 0x000fe60000100a00 */
[----:B------:R-:W-:-:S02]  /*6d20*/  IMAD.MOV.U32 R206, RZ, RZ, 0x3f ;  /* 0x0000003fffce7424 */ /* 0x000fc400078e00ff */
[C---:B------:R-:W-:Y:S01]  /*6d30*/  IMAD.WIDE R40, R207.reuse, 0x4, R40 ;  /* 0x00000004cf287825 */ /* 0x040fe200078e0228 */
[----:B------:R-:W-:Y:S03]  /*6d40*/  STL.64 [R1+0x4f8], R94 ;  /* 0x0004f85e01007387 */ /* 0x000fe60000100a00 */
[C---:B------:R-:W-:Y:S01]  /*6d50*/  IMAD.WIDE R48, R207.reuse, 0x4, R48 ;  /* 0x00000004cf307825 */ /* 0x040fe200078e0230 */
[----:B------:R1:W-:Y:S03]  /*6d60*/  STL.64 [R1+0x230], R166 ;  /* 0x000230a601007387 */ /* 0x0003e60000100a00 */
[C---:B------:R-:W-:Y:S01]  /*6d70*/  IMAD.WIDE R56, R207.reuse, 0x4, R56 ;  /* 0x00000004cf387825 */ /* 0x040fe200078e0238 */
[----:B------:R-:W-:Y:S01]  /*6d80*/  IADD3 R206, R206, c[0x0][0x180], RZ ;  /* 0x00006000cece7a10 */ /* 0x000fe20007ffe0ff */
        /* <DEDUP_REMOVED lines=9> */
[C---:B------:R-:W-:Y:S02]  /*6e20*/  IMAD.WIDE R214, R207.reuse, 0x4, R214 ;  /* 0x00000004cfd67825 */ /* 0x040fe400078e02d6 */
[----:B------:R1:W-:Y:S02]  /*6e30*/  STL.64 [R1+0x278], R46 ;  /* 0x0002782e01007387 */ /* 0x0003e40000100a00 */
[----:B--2---:R-:W-:-:S05]  /*6e40*/  IMAD.WIDE R84, R207, 0x4, R84 ;  /* 0x00000004cf547825 */ /* 0x004fca00078e0254 */
[----:B------:R2:W-:Y:S01]  /*6e50*/  LDGSTS.E [R252+0x19c00], [R84.64], !P4 ;  /* 0x19c0000054fc7fae */ /* 0x0005e2000e121848 */
[----:B---3--:R-:W-:-:S05]  /*6e60*/  IMAD.WIDE R86, R207, 0x4, R86 ;  /* 0x00000004cf567825 */ /* 0x008fca00078e0256 */
[----:B------:R2:W-:Y:S01]  /*6e70*/  LDGSTS.E [R252+0x19e00], [R86.64], !P4 ;  /* 0x19e0000056fc7fae */ /* 0x0005e2000e121848 */
[----:B------:R-:W-:Y:S01]  /*6e80*/  ISETP.GE.U32.AND P4, PT, R0, 0x7fffff41, PT ;  /* 0x7fffff410000780c */ /* 0x000fe20003f86070 */
[----:B----4-:R-:W-:-:S05]  /*6e90*/  IMAD.WIDE R88, R207, 0x4, R88 ;  /* 0x00000004cf587825 */ /* 0x010fca00078e0258 */
[----:B------:R2:W-:Y:S01]  /*6ea0*/  LDGSTS.E [R252+0x1ac00], [R88.64], !P2 ;  /* 0x1ac0000058fc7fae */ /* 0x0005e2000d121848 */
[----:B------:R-:W-:-:S05]  /*6eb0*/  IMAD.WIDE R90, R207, 0x4, R90 ;  /* 0x00000004cf5a7825 */ /* 0x000fca00078e025a */
[----:B------:R2:W-:Y:S01]  /*6ec0*/  LDGSTS.E [R252+0x1ae00], [R90.64], !P2 ;  /* 0x1ae000005afc7fae */ /* 0x0005e2000d121848 */
[----:B------:R-:W-:Y:S01]  /*6ed0*/  ISETP.GE.AND P2, PT, R206, 0x40, PT ;  /* 0x00000040ce00780c */ /* 0x000fe20003f46270 */
[----:B------:R-:W-:Y:S02]  /*6ee0*/  IMAD.WIDE R206, R207, 0x4, R176 ;  /* 0x00000004cfce7825 */ /* 0x000fe400078e02b0 */
[----:B------:R3:W5:Y:S04]  /*6ef0*/  LDL.LU.64 R176, [R1+0x5f8] ;  /* 0x0005f80001b07983 */ /* 0x0007680000300a00 */
[----:B------:R4:W-:Y:S04]  /*6f00*/  STL.64 [R1+0x2b8], R54 ;  /* 0x0002b83601007387 */ /* 0x0009e80000100a00 */
[----:B------:R1:W-:Y:S04]  /*6f10*/  LDGSTS.E [R252+0x1bc00], [R166.64], !P5 ;  /* 0x1bc00000a6fc7fae */ /* 0x0003e8000e921848 */
[----:B------:R2:W-:Y:S04]  /*6f20*/  LDGSTS.E [R252+0x1be00], [R164.64], !P5 ;  /* 0x1be00000a4fc7fae */ /* 0x0005e8000e921848 */
[----:B------:R3:W-:Y:S04]  /*6f30*/  LDGSTS.E [R252+0x1cc00], [R40.64], !P1 ;  /* 0x1cc0000028fc7fae */ /* 0x0007e8000c921848 */
[----:B-1----:R1:W5:Y:S04]  /*6f40*/  LDL.LU.64 R166, [R1+0x5f0] ;  /* 0x0005f00001a67983 */ /* 0x0023680000300a00 */
[----:B--2---:R1:W5:Y:S04]  /*6f50*/  LDL.LU.64 R164, [R1+0x5e8] ;  /* 0x0005e80001a47983 */ /* 0x0043680000300a00 */
[----:B------:R2:W-:Y:S04]  /*6f60*/  STL.64 [R1+0x2f8], R214 ;  /* 0x0002f8d601007387 */ /* 0x0005e80000100a00 */
[----:B---3--:R1:W5:Y:S04]  /*6f70*/  LDL.LU.64 R40, [R1+0x5e0] ;  /* 0x0005e00001287983 */ /* 0x0083680000300a00 */
[----:B------:R3:W-:Y:S04]  /*6f80*/  STL.64 [R1+0x338], R206 ;  /* 0x000338ce01007387 */ /* 0x0007e80000100a00 */
[----:B------:R1:W-:Y:S04]  /*6f90*/  LDGSTS.E [R252+0x1ce00], [R46.64], !P1 ;  /* 0x1ce000002efc7fae */ /* 0x0003e8000c921848 */
[----:B------:R2:W-:Y:S04]  /*6fa0*/  LDGSTS.E [R252+0x1dc00], [R48.64], !P6 ;  /* 0x1dc0000030fc7fae */ /* 0x0005e8000f121848 */
[----:B------:R4:W-:Y:S04]  /*6fb0*/  LDGSTS.E [R252+0x1de00], [R54.64], !P6 ;  /* 0x1de0000036fc7fae */ /* 0x0009e8000f121848 */
[----:B-1----:R1:W5:Y:S04]  /*6fc0*/  LDL.LU.64 R46, [R1+0x5d8] ;  /* 0x0005d800012e7983 */ /* 0x0023680000300a00 */
[----:B--2---:R1:W5:Y:S04]  /*6fd0*/  LDL.LU.64 R48, [R1+0x5d0] ;  /* 0x0005d00001307983 */ /* 0x0043680000300a00 */
[----:B----4-:R1:W5:Y:S04]  /*6fe0*/  LDL.LU.64 R54, [R1+0x5c8] ;  /* 0x0005c80001367983 */ /* 0x0103680000300a00 */
[----:B------:R2:W-:Y:S04]  /*6ff0*/  LDGSTS.E [R252+0x1ec00], [R56.64], !P0 ;  /* 0x1ec0000038fc7fae */ /* 0x0005e8000c121848 */
[----:B------:R4:W-:Y:S04]  /*7000*/  LDGSTS.E [R252+0x1ee00], [R214.64], !P0 ;  /* 0x1ee00000d6fc7fae */ /* 0x0009e8000c121848 */
[----:B------:R1:W-:Y:S04]  /*7010*/  LDGSTS.E [R252+0x1fc00], [R220.64], !P4 ;  /* 0x1fc00000dcfc7fae */ /* 0x0003e8000e121848 */
[----:B--2---:R2:W5:Y:S04]  /*7020*/  LDL.LU.64 R56, [R1+0x5c0] ;  /* 0x0005c00001387983 */ /* 0x0045680000300a00 */
[----:B----4-:R2:W5:Y:S04]  /*7030*/  LDL.LU.64 R214, [R1+0x5b8] ;  /* 0x0005b80001d67983 */ /* 0x0105680000300a00 */
[----:B-1----:R2:W5:Y:S04]  /*7040*/  LDL.LU.64 R220, [R1+0x5b0] ;  /* 0x0005b00001dc7983 */ /* 0x0025680000300a00 */
[----:B------:R3:W-:Y:S04]  /*7050*/  LDGSTS.E [R252+0x1fe00], [R206.64], !P4 ;  /* 0x1fe00000cefc7fae */ /* 0x0007e8000e121848 */
[----:B------:R-:W0:Y:S04]  /*7060*/  LDGDEPBAR ;  /* 0x00000000000079af */ /* 0x000e280000000000 */
[----:B---3--:R-:W3:Y:S04]  /*7070*/  LDL.LU.64 R206, [R1+0x5a8] ;  /* 0x0005a80001ce7983 */ /* 0x008ee80000300a00 */
[----:B---3--:R1:W-:Y:S01]  /*7080*/  LDGSTS.E [R207+0x24000], [R212.64], P3 ;  /* 0x24000000d4cf7fae */ /* 0x0083e20009921848 */
[----:B------:R-:W-:-:S03]  /*7090*/  LOP3.LUT R252, R207, 0x20, RZ, 0x3c, !PT ;  /* 0x00000020cffc7812 */ /* 0x000fc600078e3cff */
[----:B------:R3:W-:Y:S04]  /*70a0*/  LDGSTS.E [R207+0x24800], [R222.64], P3 ;  /* 0x24800000decf7fae */ /* 0x0007e80009921848 */
[----:B------:R4:W-:Y:S04]  /*70b0*/  LDGSTS.E [R207+0x25000], [R238.64], P3 ;  /* 0x25000000eecf7fae */ /* 0x0009e80009921848 */
[----:B-1----:R2:W5:Y:S04]  /*70c0*/  LDL.LU.64 R212, [R1+0x5a0] ;  /* 0x0005a00001d47983 */ /* 0x0025680000300a00 */
[----:B---3--:R2:W5:Y:S04]  /*70d0*/  LDL.LU.64 R222, [R1+0x598] ;  /* 0x0005980001de7983 */ /* 0x0085680000300a00 */
[----:B------:R1:W-:Y:S04]  /*70e0*/  LDGSTS.E [R207+0x25800], [R246.64], P3 ;  /* 0x25800000f6cf7fae */ /* 0x0003e80009921848 */
[----:B----4-:R2:W5:Y:S04]  /*70f0*/  LDL.LU.64 R238, [R1+0x590] ;  /* 0x0005900001ee7983 */ /* 0x0105680000300a00 */
[----:B------:R3:W-:Y:S04]  /*7100*/  LDGSTS.E [R207+0x26000], [R244.64], P3 ;  /* 0x26000000f4cf7fae */ /* 0x0007e80009921848 */
[----:B-1----:R2:W5:Y:S04]  /*7110*/  LDL.LU.64 R246, [R1+0x588] ;  /* 0x0005880001f67983 */ /* 0x0025680000300a00 */
[----:B------:R1:W-:Y:S04]  /*7120*/  LDGSTS.E [R207+0x26800], [R202.64], P3 ;  /* 0x26800000cacf7fae */ /* 0x0003e80009921848 */
[----:B---3--:R2:W5:Y:S04]  /*7130*/  LDL.LU.64 R244, [R1+0x580] ;  /* 0x0005800001f47983 */ /* 0x0085680000300a00 */
        /* <DEDUP_REMOVED lines=14> */
[----:B------:R1:W-:Y:S01]  /*7220*/  LDGSTS.E [R252+0x26a00], [R204.64], P3 ;  /* 0x26a00000ccfc7fae */ /* 0x0003e20009921848 */
[----:B---3--:R-:W-:-:S03]  /*7230*/  LOP3.LUT R217, R207, 0x40, RZ, 0x3c, !PT ;  /* 0x00000040cfd97812 */ /* 0x008fc600078e3cff */
[----:B------:R3:W-:Y:S04]  /*7240*/  LDGSTS.E [R252+0x27200], [R30.64], P3 ;  /* 0x272000001efc7fae */ /* 0x0007e80009921848 */
[----:B------:R3:W-:Y:S04]  /*7250*/  LDGSTS.E [R252+0x27a00], [R28.64], P3 ;  /* 0x27a000001cfc7fae */ /* 0x0007e80009921848 */
[----:B-1----:R2:W5:Y:S04]  /*7260*/  LDL.LU.64 R204, [R1+0x540] ;  /* 0x0005400001cc7983 */ /* 0x0025680000300a00 */
[----:B------:R1:W-:Y:S04]  /*7270*/  LDGSTS.E [R217+0x24400], [R92.64], P3 ;  /* 0x244000005cd97fae */ /* 0x0003e80009921848 */
[----:B------:R2:W-:Y:S01]  /*7280*/  LDGSTS.E [R217+0x24c00], [R242.64], P3 ;  /* 0x24c00000f2d97fae */ /* 0x0005e20009921848 */
[----:B---3--:R-:W-:-:S03]  /*7290*/  LOP3.LUT R252, R207, 0x60, RZ, 0x3c, !PT ;  /* 0x00000060cffc7812 */ /* 0x008fc600078e3cff */
        /* <DEDUP_REMOVED lines=14> */
[----:B------:R-:W-:-:S03]  /*7380*/  CS2R R60, SRZ ;  /* 0x00000000003c7805 */ /* 0x000fc6000001ff00 */
[----:B------:R-:W0:Y:S01]  /*7390*/  LDGDEPBAR ;  /* 0x00000000000079af */ /* 0x000e220000000000 */
[----:B------:R-:W-:Y:S01]  /*73a0*/  CS2R R62, SRZ ;  /* 0x00000000003e7805 */ /* 0x000fe2000001ff00 */
        /* <DEDUP_REMOVED lines=47> */
[----:B-1----:R-:W-:Y:S01]  /*76a0*/  CS2R R74, SRZ ;  /* 0x00000000004a7805 */ /* 0x002fe2000001ff00 */
        /* <DEDUP_REMOVED lines=9> */
[----:B----4-:R-:W-:Y:S01]  /*7740*/  CS2R R170, SRZ ;  /* 0x0000000000aa7805 */ /* 0x010fe2000001ff00 */
[----:B------:R-:W-:Y:S01]  /*7750*/  CS2R R28, SRZ ;  /* 0x00000000001c7805 */ /* 0x000fe2000001ff00 */
[----:B------:R-:W-:Y:S01]  /*7760*/  CS2R R30, SRZ ;  /* 0x00000000001e7805 */ /* 0x000fe2000001ff00 */
[----:B---3--:R-:W-:Y:S01]  /*7770*/  CS2R R32, SRZ ;  /* 0x0000000000207805 */ /* 0x008fe2000001ff00 */
[----:B------:R-:W-:Y:S01]  /*7780*/  CS2R R34, SRZ ;  /* 0x0000000000227805 */ /* 0x000fe2000001ff00 */
[----:B------:R-:W-:Y:S05]  /*7790*/  @!P2 BRA `(.L_x_0) ;  /* 0x0000bda00000a947 */ /* 0x000fea0003800000 */
[----:B--2---:R-:W2:Y:S04]  /*77a0*/  LDL.LU.64 R210, [R1+0x2a0] ;  /* 0x0002a00001d27983 */ /* 0x004ea80000300a00 */
[----:B------:R-:W3:Y:S04]  /*77b0*/  LDL.LU.64 R216, [R1+0x2a8] ;  /* 0x0002a80001d87983 */ /* 0x000ee80000300a00 */
[----:B------:R-:W4:Y:S04]  /*77c0*/  LDL.LU.64 R226, [R1+0xb8] ;  /* 0x0000b80001e27983 */ /* 0x000f280000300a00 */
[----:B------:R-:W2:Y:S01]  /*77d0*/  LDL.LU.64 R148, [R1+0xd0] ;  /* 0x0000d00001947983 */ /* 0x000ea20000300a00 */
[----:B-----5:R-:W-:Y:S01]  /*77e0*/  MOV R170, R220 ;  /* 0x000000dc00aa7202 */ /* 0x020fe20000000f00 */
[----:B------:R-:W-:Y:S01]  /*77f0*/  IMAD.MOV.U32 R171, RZ, RZ, R221 ;  /* 0x000000ffffab7224 */ /* 0x000fe200078e00dd */
[----:B------:R-:W-:Y:S01]  /*7800*/  MOV R32, R212 ;  /* 0x000000d400207202 */ /* 0x000fe20000000f00 */
[----:B------:R-:W3:Y:S01]  /*7810*/  LDL.LU.64 R242, [R1+0xe8] ;  /* 0x0000e80001f27983 */ /* 0x000ee20000300a00 */
[----:B------:R-:W-:-:S02]  /*7820*/  IMAD.MOV.U32 R150, RZ, RZ, R224 ;  /* 0x000000ffff967224 */ /* 0x000fc400078e00e0 */
[----:B------:R-:W-:Y:S01]  /*7830*/  IMAD.MOV.U32 R151, RZ, RZ, R225 ;  /* 0x000000ffff977224 */ /* 0x000fe200078e00e1 */
[----:B------:R-:W3:Y:S01]  /*7840*/  LDL.LU.64 R74, [R1+0x100] ;  /* 0x00010000014a7983 */ /* 0x000ee20000300a00 */
[----:B------:R-:W-:Y:S02]  /*7850*/  IMAD.MOV.U32 R34, RZ, RZ, R208 ;  /* 0x000000ffff227224 */ /* 0x000fe400078e00d0 */
[----:B------:R-:W-:Y:S01]  /*7860*/  IMAD.MOV.U32 R168, RZ, RZ, R222 ;  /* 0x000000ffffa87224 */ /* 0x000fe200078e00de */
[----:B------:R-:W3:Y:S01]  /*7870*/  LDL.LU.64 R20, [R1+0x110] ;  /* 0x0001100001147983 */ /* 0x000ee20000300a00 */
[----:B------:R-:W-:Y:S02]  /*7880*/  IMAD.MOV.U32 R35, RZ, RZ, R209 ;  /* 0x000000ffff237224 */ /* 0x000fe400078e00d1 */
[----:B------:R-:W-:Y:S01]  /*7890*/  IMAD.MOV.U32 R169, RZ, RZ, R223 ;  /* 0x000000ffffa97224 */ /* 0x000fe200078e00df */
[----:B------:R-:W3:Y:S01]  /*78a0*/  LDL.LU.64 R72, [R1+0x130] ;  /* 0x0001300001487983 */ /* 0x000ee20000300a00 */
[----:B------:R-:W-:-:S02]  /*78b0*/  IMAD.MOV.U32 R30, RZ, RZ, R214 ;  /* 0x000000ffff1e7224 */ /* 0x000fc400078e00d6 */
[----:B------:R-:W-:Y:S01]  /*78c0*/  IMAD.MOV.U32 R31, RZ, RZ, R215 ;  /* 0x000000ffff1f7224 */ /* 0x000fe200078e00d7 */
[----:B------:R-:W-:Y:S01]  /*78d0*/  STL [R1], R38 ;  /* 0x0000002601007387 */ /* 0x000fe20000100800 */
[----:B------:R-:W-:Y:S02]  /*78e0*/  IMAD.MOV.U32 R33, RZ, RZ, R213 ;  /* 0x000000ffff217224 */ /* 0x000fe400078e00d5 */
[----:B------:R-:W-:Y:S01]  /*78f0*/  IMAD.MOV.U32 R28, RZ, RZ, R218 ;  /* 0x000000ffff1c7224 */ /* 0x000fe200078e00da */
[----:B------:R-:W3:Y:S01]  /*7900*/  LDL.LU.64 R146, [R1+0xc8] ;  /* 0x0000c80001927983 */ /* 0x000ee20000300a00 */
[----:B------:R-:W-:-:S03]  /*7910*/  IMAD.MOV.U32 R29, RZ, RZ, R219 ;  /* 0x000000ffff1d7224 */ /* 0x000fc600078e00db */
[----:B------:R-:W-:Y:S04]  /*7920*/  STL [R1+0x8], R36 ;  /* 0x0000082401007387 */ /* 0x000fe80000100800 */
[----:B------:R-:W-:Y:S01]  /*7930*/  STL [R1+0x4], R37 ;  /* 0x0000042501007387 */ /* 0x000fe20000100800 */
[----:B------:R-:W-:Y:S01]  /*7940*/  MOV R26, R244 ;  /* 0x000000f4001a7202 */ /* 0x000fe20000000f00 */
[----:B------:R-:W-:Y:S02]  /*7950*/  IMAD.MOV.U32 R27, RZ, RZ, R245 ;  /* 0x000000ffff1b7224 */ /* 0x000fe400078e00f5 */
[----:B------:R-:W-:Y:S02]  /*7960*/  IMAD.MOV.U32 R120, RZ, RZ, R170 ;  /* 0x000000ffff787224 */ /* 0x000fe400078e00aa */
[----:B------:R-:W-:Y:S01]  /*7970*/  IMAD.MOV.U32 R121, RZ, RZ, R171 ;  /* 0x000000ffff797224 */ /* 0x000fe200078e00ab */
[----:B------:R-:W-:Y:S01]  /*7980*/  MOV R92, R150 ;  /* 0x00000096005c7202 */ /* 0x000fe20000000f00 */
[----:B------:R-:W-:-:S02]  /*7990*/  IMAD.MOV.U32 R93, RZ, RZ, R151 ;  /* 0x000000ffff5d7224 */ /* 0x000fc400078e0097 */
[----:B------:R-:W-:Y:S02]  /*79a0*/  IMAD.MOV.U32 R94, RZ, RZ, R168 ;  /* 0x000000ffff5e7224 */ /* 0x000fe400078e00a8 */
[----:B------:R-:W-:Y:S02]  /*79b0*/  IMAD.MOV.U32 R24, RZ, RZ, R246 ;  /* 0x000000ffff187224 */ /* 0x000fe400078e00f6 */
[----:B------:R-:W-:Y:S02]  /*79c0*/  IMAD.MOV.U32 R25, RZ, RZ, R247 ;  /* 0x000000ffff197224 */ /* 0x000fe400078e00f7 */
[----:B----4-:R-:W-:Y:S02]  /*79d0*/  IMAD.MOV.U32 R224, RZ, RZ, R227 ;  /* 0x000000ffffe07224 */ /* 0x010fe400078e00e3 */
[----:B------:R-:W-:Y:S02]  /*79e0*/  IMAD.MOV.U32 R225, RZ, RZ, R226 ;  /* 0x000000ffffe17224 */ /* 0x000fe400078e00e2 */
[----:B------:R-:W-:Y:S01]  /*79f0*/  IMAD.MOV.U32 R136, RZ, RZ, R32 ;  /* 0x000000ffff887224 */ /* 0x000fe200078e0020 */
[----:B------:R-:W-:Y:S01]  /*7a00*/  USHF.R.S32.HI UR6, URZ, 0x1f, UR4 ;  /* 0x0000001f3f067899 */ /* 0x000fe20008011404 */
[----:B--2---:R-:W-:-:S02]  /*7a10*/  IMAD.MOV.U32 R209, RZ, RZ, R210 ;  /* 0x000000ffffd17224 */ /* 0x004fc400078e00d2 */
[----:B------:R-:W-:Y:S02]  /*7a20*/  IMAD.MOV.U32 R208, RZ, RZ, R211 ;  /* 0x000000ffffd07224 */ /* 0x000fe400078e00d3 */
[----:B---3--:R-:W-:Y:S01]  /*7a30*/  IMAD.MOV.U32 R0, RZ, RZ, R21 ;  /* 0x000000ffff007224 */ /* 0x008fe200078e0015 */
[----:B------:R1:W-:Y:S01]  /*7a40*/  STL [R1+0x10], R20 ;  /* 0x0000101401007387 */ /* 0x0003e20000100800 */
[----:B------:R-:W-:Y:S01]  /*7a50*/  MOV R170, R236 ;  /* 0x000000ec00aa7202 */ /* 0x000fe20000000f00 */
[----:B------:R-:W-:Y:S01]  /*7a60*/  IMAD.MOV.U32 R171, RZ, RZ, R237 ;  /* 0x000000ffffab7224 */ /* 0x000fe200078e00ed */
[----:B------:R-:W-:Y:S01]  /*7a70*/  MOV R150, R34 ;  /* 0x0000002200967202 */ /* 0x000fe20000000f00 */
[----:B------:R2:W-:Y:S01]  /*7a80*/  STL [R1+0xc], R0 ;  /* 0x00000c0001007387 */ /* 0x0005e20000100800 */
[----:B------:R-:W-:Y:S02]  /*7a90*/  IMAD.MOV.U32 R227, RZ, RZ, R148 ;  /* 0x000000ffffe37224 */ /* 0x000fe400078e0094 */
[----:B------:R-:W-:Y:S01]  /*7aa0*/  IMAD.MOV.U32 R95, RZ, RZ, R169 ;  /* 0x000000ffff5f7224 */ /* 0x000fe200078e00a9 */
[----:B------:R3:W-:Y:S01]  /*7ab0*/  STL [R1+0x18], R72 ;  /* 0x0000184801007387 */ /* 0x0007e20000100800 */
[----:B------:R-:W-:-:S02]  /*7ac0*/  IMAD.MOV.U32 R226, RZ, RZ, R149 ;  /* 0x000000ffffe27224 */ /* 0x000fc400078e0095 */
[----:B------:R-:W-:Y:S01]  /*7ad0*/  IMAD.MOV.U32 R122, RZ, RZ, R30 ;  /* 0x000000ffff7a7224 */ /* 0x000fe200078e001e */
[----:B-1----:R-:W4:Y:S01]  /*7ae0*/  LDL.LU.64 R20, [R1+0xd8] ;  /* 0x0000d80001147983 */ /* 0x002f220000300a00 */
[----:B------:R-:W-:Y:S01]  /*7af0*/  IMAD.MOV.U32 R151, RZ, RZ, R35 ;  /* 0x000000ffff977224 */ /* 0x000fe200078e0023 */
[----:B--2---:R-:W-:Y:S01]  /*7b00*/  MOV R0, R73 ;  /* 0x0000004900007202 */ /* 0x004fe20000000f00 */
[----:B------:R-:W-:Y:S01]  /*7b10*/  IMAD.MOV.U32 R168, RZ, RZ, R240 ;  /* 0x000000ffffa87224 */ /* 0x000fe200078e00f0 */
[----:B------:R-:W-:Y:S01]  /*7b20*/  STL [R1+0x20], R202 ;  /* 0x000020ca01007387 */ /* 0x000fe20000100800 */
[----:B------:R-:W-:Y:S02]  /*7b30*/  IMAD.MOV.U32 R123, RZ, RZ, R31 ;  /* 0x000000ffff7b7224 */ /* 0x000fe400078e001f */
[----:B------:R-:W-:Y:S01]  /*7b40*/  IMAD.MOV.U32 R137, RZ, RZ, R33 ;  /* 0x000000ffff897224 */ /* 0x000fe200078e0021 */
[----:B------:R1:W-:Y:S01]  /*7b50*/  STL [R1+0x14], R0 ;  /* 0x0000140001007387 */ /* 0x0003e20000100800 */
[----:B------:R-:W-:Y:S01]  /*7b60*/  MOV R138, R28 ;  /* 0x0000001c008a7202 */ /* 0x000fe20000000f00 */
[----:B------:R-:W-:Y:S01]  /*7b70*/  IMAD.MOV.U32 R139, RZ, RZ, R29 ;  /* 0x000000ffff8b7224 */ /* 0x000fe200078e001d */
[----:B------:R-:W-:Y:S01]  /*7b80*/  MOV R211, R216 ;  /* 0x000000d800d37202 */ /* 0x000fe20000000f00 */
[----:B------:R-:W2:Y:S01]  /*7b90*/  LDL.LU.64 R158, [R1+0x148] ;  /* 0x00014800019e7983 */ /* 0x000ea20000300a00 */
[----:B------:R-:W-:Y:S01]  /*7ba0*/  IMAD.MOV.U32 R32, RZ, RZ, R228 ;  /* 0x000000ffff207224 */ /* 0x000fe200078e00e4 */
[----:B------:R-:W-:Y:S01]  /*7bb0*/  MOV R223, R50 ;  /* 0x0000003200df7202 */ /* 0x000fe20000000f00 */
[----:B------:R-:W-:Y:S01]  /*7bc0*/  IMAD.MOV.U32 R210, RZ, RZ, R217 ;  /* 0x000000ffffd27224 */ /* 0x000fe200078e00d9 */
[----:B---3--:R-:W3:Y:S04]  /*7bd0*/  LDL.LU.64 R72, [R1+0xf8] ;  /* 0x0000f80001487983 */ /* 0x008ee80000300a00 */
[----:B------:R-:W-:Y:S04]  /*7be0*/  STL [R1+0x1c], R203 ;  /* 0x00001ccb01007387 */ /* 0x000fe80000100800 */
[----:B------:R-:W3:Y:S01]  /*7bf0*/  LDL.LU.64 R156, [R1+0x158] ;  /* 0x00015800019c7983 */ /* 0x000ee20000300a00 */
[----:B-1----:R-:W-:-:S03]  /*7c00*/  IMAD.MOV.U32 R0, RZ, RZ, R147 ;  /* 0x000000ffff007224 */ /* 0x002fc600078e0093 */
[----:B------:R-:W-:Y:S04]  /*7c10*/  STL [R1+0x28], R146 ;  /* 0x0000289201007387 */ /* 0x000fe80000100800 */
[----:B------:R-:W-:Y:S04]  /*7c20*/  STL [R1+0x43c], R166 ;  /* 0x00043ca601007387 */ /* 0x000fe80000100800 */
[----:B------:R2:W-:Y:S04]  /*7c30*/  STL [R1+0x24], R0 ;  /* 0x0000240001007387 */ /* 0x0005e80000100800 */
[----:B------:R-:W-:Y:S04]  /*7c40*/  STL [R1+0x438], R167 ;  /* 0x000438a701007387 */ /* 0x000fe80000100800 */
[----:B------:R-:W-:Y:S04]  /*7c50*/  STL [R1+0x444], R176 ;  /* 0x000444b001007387 */ /* 0x000fe80000100800 */
[----:B------:R-:W-:Y:S04]  /*7c60*/  STL [R1+0x440], R177 ;  /* 0x000440b101007387 */ /* 0x000fe80000100800 */
[----:B------:R-:W-:Y:S04]  /*7c70*/  STL [R1+0x448], R2 ;  /* 0x0004480201007387 */ /* 0x000fe80000100800 */
[----:B------:R-:W-:Y:S04]  /*7c80*/  STL [R1+0x2c], R3 ;  /* 0x00002c0301007387 */ /* 0x000fe80000100800 */
[----:B------:R-:W-:Y:S04]  /*7c90*/  STL [R1+0x34], R96 ;  /* 0x0000346001007387 */ /* 0x000fe80000100800 */
[----:B------:R-:W-:Y:S01]  /*7ca0*/  STL [R1+0x30], R97 ;  /* 0x0000306101007387 */ /* 0x000fe20000100800 */
[----:B------:R-:W-:-:S02]  /*7cb0*/  IMAD.MOV.U32 R148, RZ, RZ, R238 ;  /* 0x000000ffff947224 */ /* 0x000fc400078e00ee */
[----:B------:R-:W-:Y:S02]  /*7cc0*/  IMAD.MOV.U32 R149, RZ, RZ, R239 ;  /* 0x000000ffff957224 */ /* 0x000fe400078e00ef */
[----:B------:R-:W-:Y:S02]  /*7cd0*/  IMAD.MOV.U32 R34, RZ, RZ, R232 ;  /* 0x000000ffff227224 */ /* 0x000fe400078e00e8 */
        /* <DEDUP_REMOVED lines=8> */
[----:B------:R-:W-:Y:S02]  /*7d60*/  IMAD.MOV.U32 R74, RZ, RZ, R148 ;  /* 0x000000ffff4a7224 */ /* 0x000fe400078e0094 */
[----:B------:R-:W-:Y:S02]  /*7d70*/  IMAD.MOV.U32 R75, RZ, RZ, R149 ;  /* 0x000000ffff4b7224 */ /* 0x000fe400078e0095 */
[----:B--2---:R-:W-:Y:S01]  /*7d80*/  IMAD.MOV.U32 R0, RZ, RZ, R159 ;  /* 0x000000ffff007224 */ /* 0x004fe200078e009f */
[----:B------:R1:W-:Y:S04]  /*7d90*/  STL [R1+0x3c], R158 ;  /* 0x00003c9e01007387 */ /* 0x0003e80000100800 */
[----:B---3--:R-:W-:Y:S04]  /*7da0*/  STL [R1+0x44], R156 ;  /* 0x0000449c01007387 */ /* 0x008fe80000100800 */
[----:B------:R2:W-:Y:S04]  /*7db0*/  STL [R1+0x38], R0 ;  /* 0x0000380001007387 */ /* 0x0005e80000100800 */
[----:B-1----:R-:W3:Y:S01]  /*7dc0*/  LDL.LU.64 R158, [R1+0x198] ;  /* 0x00019800019e7983 */ /* 0x002ee20000300a00 */
[----:B--2---:R-:W-:-:S03]  /*7dd0*/  IMAD.MOV.U32 R0, RZ, RZ, R157 ;  /* 0x000000ffff007224 */ /* 0x004fc600078e009d */
[----:B----4-:R-:W-:Y:S04]  /*7de0*/  STL [R1+0x4c], R20 ;  /* 0x00004c1401007387 */ /* 0x010fe80000100800 */
[----:B------:R1:W-:Y:S02]  /*7df0*/  STL [R1+0x40], R0 ;  /* 0x0000400001007387 */ /* 0x0003e40000100800 */
[----:B-1----:R-:W-:Y:S02]  /*7e00*/  IMAD.MOV.U32 R0, RZ, RZ, R21 ;  /* 0x000000ffff007224 */ /* 0x002fe400078e0015 */
[----:B------:R-:W-:Y:S02]  /*7e10*/  IMAD.MOV.U32 R20, RZ, RZ, R26 ;  /* 0x000000ffff147224 */ /* 0x000fe400078e001a */
[----:B------:R-:W-:Y:S01]  /*7e20*/  IMAD.MOV.U32 R21, RZ, RZ, R27 ;  /* 0x000000ffff157224 */ /* 0x000fe200078e001b */
[----:B------:R1:W-:Y:S04]  /*7e30*/  STL [R1+0x48], R0 ;  /* 0x0000480001007387 */ /* 0x0003e80000100800 */
[----:B------:R2:W-:Y:S04]  /*7e40*/  STL [R1+0x54], R72 ;  /* 0x0000544801007387 */ /* 0x0005e80000100800 */
[----:B------:R-:W4:Y:S01]  /*7e50*/  LDL.LU.64 R26, [R1+0x1b8] ;  /* 0x0001b800011a7983 */ /* 0x000f220000300a00 */
[----:B-1----:R-:W-:Y:S01]  /*7e60*/  IMAD.MOV.U32 R0, RZ, RZ, R73 ;  /* 0x000000ffff007224 */ /* 0x002fe200078e0049 */
[----:B------:R-:W-:Y:S01]  /*7e70*/  MOV R157, R23 ;  /* 0x00000017009d7202 */ /* 0x000fe20000000f00 */
[----:B------:R-:W-:-:S03]  /*7e80*/  IMAD.MOV.U32 R156, RZ, RZ, R22 ;  /* 0x000000ffff9c7224 */ /* 0x000fc600078e0016 */
[----:B------:R3:W-:Y:S01]  /*7e90*/  STL [R1+0x50], R0 ;  /* 0x0000500001007387 */ /* 0x0007e20000100800 */
[----:B--2---:R-:W-:Y:S02]  /*7ea0*/  IMAD.MOV.U32 R72, RZ, RZ, R34 ;  /* 0x000000ffff487224 */ /* 0x004fe400078e0022 */
[----:B------:R-:W-:Y:S02]  /*7eb0*/  IMAD.MOV.U32 R73, RZ, RZ, R35 ;  /* 0x000000ffff497224 */ /* 0x000fe400078e0023 */
[----:B------:R-:W2:Y:S01]  /*7ec0*/  LDL.LU.64 R34, [R1+0x108] ;  /* 0x0001080001227983 */ /* 0x000ea20000300a00 */
[----:B------:R-:W-:Y:S01]  /*7ed0*/  IMAD.MOV.U32 R22, RZ, RZ, R24 ;  /* 0x000000ffff167224 */ /* 0x000fe200078e0018 */
[----:B------:R-:W-:Y:S01]  /*7ee0*/  MOV R24, R74 ;  /* 0x0000004a00187202 */ /* 0x000fe20000000f00 */
[----:B------:R-:W-:Y:S01]  /*7ef0*/  IMAD.MOV.U32 R23, RZ, RZ, R25 ;  /* 0x000000ffff177224 */ /* 0x000fe200078e0019 */
[----:B------:R-:W-:Y:S01]  /*7f00*/  STL [R1+0x5c], R188 ;  /* 0x00005cbc01007387 */ /* 0x000fe20000100800 */
[----:B------:R-:W-:-:S02]  /*7f10*/  IMAD.MOV.U32 R25, RZ, RZ, R75 ;  /* 0x000000ffff197224 */ /* 0x000fc400078e004b */
[----:B------:R-:W-:Y:S01]  /*7f20*/  IMAD.MOV.U32 R74, RZ, RZ, R92 ;  /* 0x000000ffff4a7224 */ /* 0x000fe200078e005c */
[----:B------:R-:W-:Y:S01]  /*7f30*/  STL [R1+0x58], R189 ;  /* 0x000058bd01007387 */ /* 0x000fe20000100800 */
[----:B------:R-:W-:-:S03]  /*7f40*/  IMAD.MOV.U32 R75, RZ, RZ, R93 ;  /* 0x000000ffff4b7224 */ /* 0x000fc600078e005d */
[----:B------:R-:W2:Y:S04]  /*7f50*/  LDL.LU.64 R92, [R1+0x118] ;  /* 0x00011800015c7983 */ /* 0x000ea80000300a00 */
[----:B------:R-:W-:Y:S04]  /*7f60*/  STL [R1+0x64], R194 ;  /* 0x000064c201007387 */ /* 0x000fe80000100800 */
[----:B------:R-:W-:Y:S04]  /*7f70*/  STL [R1+0x60], R195 ;  /* 0x000060c301007387 */ /* 0x000fe80000100800 */
[----:B------:R-:W-:Y:S04]  /*7f80*/  STL [R1+0x6c], R98 ;  /* 0x00006c6201007387 */ /* 0x000fe80000100800 */
[----:B------:R-:W-:Y:S04]  /*7f90*/  STL [R1+0x68], R99 ;  /* 0x0000686301007387 */ /* 0x000fe80000100800 */
[----:B------:R-:W-:Y:S04]  /*7fa0*/  STL [R1+0x74], R100 ;  /* 0x0000746401007387 */ /* 0x000fe80000100800 */
[----:B------:R-:W-:Y:S01]  /*7fb0*/  STL [R1+0x70], R101 ;  /* 0x0000706501007387 */ /* 0x000fe20000100800 */
[----:B------:R-:W-:Y:S01]  /*7fc0*/  MOV R146, R156 ;  /* 0x0000009c00927202 */ /* 0x000fe20000000f00 */
[----:B------:R-:W-:-:S02]  /*7fd0*/  IMAD.MOV.U32 R147, RZ, RZ, R157 ;  /* 0x000000ffff937224 */ /* 0x000fc400078e009d */
[----:B------:R-:W-:Y:S02]  /*7fe0*/  IMAD.MOV.U32 R156, RZ, RZ, R20 ;  /* 0x000000ffff9c7224 */ /* 0x000fe400078e0014 */
[----:B------:R-:W-:Y:S01]  /*7ff0*/  IMAD.MOV.U32 R157, RZ, RZ, R21 ;  /* 0x000000ffff9d7224 */ /* 0x000fe200078e0015 */
[----:B------:R-:W-:Y:S01]  /*8000*/  MOV R21, R23 ;  /* 0x0000001700157202 */ /* 0x000fe20000000f00 */
[----:B------:R-:W-:Y:S02]  /*8010*/  IMAD.MOV.U32 R20, RZ, RZ, R22 ;  /* 0x000000ffff147224 */ /* 0x000fe400078e0016 */
[----:B------:R-:W-:Y:S02]  /*8020*/  IMAD.MOV.U32 R22, RZ, RZ, R72 ;  /* 0x000000ffff167224 */ /* 0x000fe400078e0048 */
[----:B------:R-:W-:Y:S02]  /*8030*/  IMAD.MOV.U32 R23, RZ, RZ, R73 ;  /* 0x000000ffff177224 */ /* 0x000fe400078e0049 */
[----:B---3--:R-:W-:Y:S01]  /*8040*/  IMAD.MOV.U32 R0, RZ, RZ, R159 ;  /* 0x000000ffff007224 */ /* 0x008fe200078e009f */
[----:B------:R1:W-:Y:S04]  /*8050*/  STL [R1+0x7c], R158 ;  /* 0x00007c9e01007387 */ /* 0x0003e80000100800 */
[----:B------:R4:W-:Y:S01]  /*8060*/  STL [R1+0x78], R0 ;  /* 0x0000780001007387 */ /* 0x0009e20000100800 */
[----:B-1----:R-:W-:Y:S01]  /*8070*/  IMAD.MOV.U32 R158, RZ, RZ, R24 ;  /* 0x000000ffff9e7224 */ /* 0x002fe200078e0018 */
[----:B------:R-:W-:Y:S01]  /*8080*/  MOV R24, R74 ;  /* 0x0000004a00187202 */ /* 0x000fe20000000f00 */
[----:B------:R-:W-:-:S02]  /*8090*/  IMAD.MOV.U32 R159, RZ, RZ, R25 ;  /* 0x000000ffff9f7224 */ /* 0x000fc400078e0019 */
[----:B------:R-:W-:Y:S02]  /*80a0*/  IMAD.MOV.U32 R25, RZ, RZ, R75 ;  /* 0x000000ffff197224 */ /* 0x000fe400078e004b */
[----:B----4-:R-:W-:Y:S01]  /*80b0*/  IMAD.MOV.U32 R0, RZ, RZ, R27 ;  /* 0x000000ffff007224 */ /* 0x010fe200078e001b */
[----:B------:R-:W-:Y:S04]  /*80c0*/  STL [R1+0x84], R26 ;  /* 0x0000841a01007387 */ /* 0x000fe80000100800 */
[----:B------:R1:W-:Y:S04]  /*80d0*/  STL [R1+0x80], R0 ;  /* 0x0000800001007387 */ /* 0x0003e80000100800 */
[----:B--2---:R2:W-:Y:S01]  /*80e0*/  STL [R1+0x8c], R34 ;  /* 0x00008c2201007387 */ /* 0x0045e20000100800 */
[----:B-1----:R-:W-:-:S03]  /*80f0*/  IMAD.MOV.U32 R0, RZ, RZ, R35 ;  /* 0x000000ffff007224 */ /* 0x002fc600078e0023 */
[----:B------:R1:W-:Y:S04]  /*8100*/  STL [R1+0x94], R92 ;  /* 0x0000945c01007387 */ /* 0x0003e80000100800 */
[----:B------:R3:W-:Y:S04]  /*8110*/  STL [R1+0x88], R0 ;  /* 0x0000880001007387 */ /* 0x0007e80000100800 */
[----:B------:R-:W4:Y:S04]  /*8120*/  LDL.LU.64 R26, [R1+0x120] ;  /* 0x00012000011a7983 */ /* 0x000f280000300a00 */
[----:B--2---:R-:W2:Y:S01]  /*8130*/  LDL.LU.64 R34, [R1+0x320] ;  /* 0x0003200001227983 */ /* 0x004ea20000300a00 */
[----:B-1----:R-:W-:-:S02]  /*8140*/  IMAD.MOV.U32 R92, RZ, RZ, R94 ;  /* 0x000000ffff5c7224 */ /* 0x002fc400078e005e */
[----:B---3--:R-:W-:Y:S01]  /*8150*/  IMAD.MOV.U32 R0, RZ, RZ, R93 ;  /* 0x000000ffff007224 */ /* 0x008fe200078e005d */
[----:B------:R-:W3:Y:S01]  /*8160*/  LDL.LU.64 R72, [R1+0x1b0] ;  /* 0x0001b00001487983 */ /* 0x000ee20000300a00 */
[----:B------:R-:W-:Y:S01]  /*8170*/  IMAD.MOV.U32 R93, RZ, RZ, R95 ;  /* 0x000000ffff5d7224 */ /* 0x000fe200078e005f */
[----:B------:R-:W-:Y:S02]  /*8180*/  MOV R94, R120 ;  /* 0x00000078005e7202 */ /* 0x000fe40000000f00 */
[----:B------:R-:W2:Y:S01]  /*8190*/  LDL.LU.64 R74, [R1+0x220] ;  /* 0x00022000014a7983 */ /* 0x000ea20000300a00 */
[----:B------:R-:W-:Y:S02]  /*81a0*/  IMAD.MOV.U32 R95, RZ, RZ, R121 ;  /* 0x000000ffff5f7224 */ /* 0x000fe400078e0079 */
[----:B------:R-:W-:Y:S02]  /*81b0*/  IMAD.MOV.U32 R120, RZ, RZ, R122 ;  /* 0x000000ffff787224 */ /* 0x000fe400078e007a */
[----:B------:R-:W-:-:S02]  /*81c0*/  IMAD.MOV.U32 R121, RZ, RZ, R123 ;  /* 0x000000ffff797224 */ /* 0x000fc400078e007b */
[----:B------:R-:W-:Y:S01]  /*81d0*/  IMAD.MOV.U32 R122, RZ, RZ, R136 ;  /* 0x000000ffff7a7224 */ /* 0x000fe200078e0088 */
[----:B------:R-:W-:Y:S01]  /*81e0*/  MOV R136, R150 ;  /* 0x0000009600887202 */ /* 0x000fe20000000f00 */
[----:B------:R-:W-:Y:S01]  /*81f0*/  IMAD.MOV.U32 R123, RZ, RZ, R137 ;  /* 0x000000ffff7b7224 */ /* 0x000fe200078e0089 */
[----:B------:R1:W-:Y:S01]  /*8200*/  STL [R1+0x90], R0 ;  /* 0x0000900001007387 */ /* 0x0003e20000100800 */
[----:B------:R-:W-:Y:S02]  /*8210*/  IMAD.MOV.U32 R137, RZ, RZ, R151 ;  /* 0x000000ffff897224 */ /* 0x000fe400078e0097 */
[----:B------:R-:W-:Y:S02]  /*8220*/  IMAD.MOV.U32 R150, RZ, RZ, R168 ;  /* 0x000000ffff967224 */ /* 0x000fe400078e00a8 */
[----:B------:R-:W-:Y:S02]  /*8230*/  IMAD.MOV.U32 R151, RZ, RZ, R169 ;  /* 0x000000ffff977224 */ /* 0x000fe400078e00a9 */
[----:B------:R-:W3:Y:S01]  /*8240*/  LDL.LU.64 R168, [R1+0x248] ;  /* 0x0002480001a87983 */ /* 0x000ee20000300a00 */
[----:B-1----:R-:W-:-:S03]  /*8250*/  IMAD.MOV.U32 R0, RZ, RZ, R147 ;  /* 0x000000ffff007224 */ /* 0x002fc600078e0093 */
[----:B------:R-:W-:Y:S04]  /*8260*/  STL [R1+0x9c], R200 ;  /* 0x00009cc801007387 */ /* 0x000fe80000100800 */
[----:B------:R-:W-:Y:S04]  /*8270*/  STL [R1+0x98], R201 ;  /* 0x000098c901007387 */ /* 0x000fe80000100800 */
[----:B------:R-:W-:Y:S04]  /*8280*/  STL [R1+0xa4], R146 ;  /* 0x0000a49201007387 */ /* 0x000fe80000100800 */
[----:B------:R1:W-:Y:S04]  /*8290*/  STL [R1+0xa0], R0 ;  /* 0x0000a00001007387 */ /* 0x0003e80000100800 */
[----:B------:R-:W-:Y:S01]  /*82a0*/  STL [R1+0xac], R102 ;  /* 0x0000ac6601007387 */ /* 0x000fe20000100800 */
[----:B------:R-:W-:-:S03]  /*82b0*/  IMAD.MOV.U32 R28, RZ, RZ, R234 ;  /* 0x000000ffff1c7224 */ /* 0x000fc600078e00ea */
[----:B------:R-:W-:Y:S01]  /*82c0*/  STL [R1+0xa8], R103 ;  /* 0x0000a86701007387 */ /* 0x000fe20000100800 */
[----:B------:R-:W-:-:S03]  /*82d0*/  MOV R30, R230 ;  /* 0x000000e6001e7202 */ /* 0x000fc60000000f00 */
[----:B------:R-:W-:Y:S01]  /*82e0*/  STL [R1+0xb4], R178 ;  /* 0x0000b4b201007387 */ /* 0x000fe20000100800 */
[----:B------:R-:W-:-:S03]  /*82f0*/  IMAD.MOV.U32 R29, RZ, RZ, R235 ;  /* 0x000000ffff1d7224 */ /* 0x000fc600078e00eb */
[----:B------:R-:W-:Y:S01]  /*8300*/  STL [R1+0xb0], R179 ;  /* 0x0000b0b301007387 */ /* 0x000fe20000100800 */
[----:B------:R-:W-:Y:S02]  /*8310*/  IMAD.MOV.U32 R31, RZ, RZ, R231 ;  /* 0x000000ffff1f7224 */ /* 0x000fe400078e00e7 */
[----:B------:R-:W-:Y:S01]  /*8320*/  IMAD.MOV.U32 R33, RZ, RZ, R229 ;  /* 0x000000ffff217224 */ /* 0x000fe200078e00e5 */
[----:B------:R-:W-:Y:S01]  /*8330*/  MOV R148, R28 ;  /* 0x0000001c00947202 */ /* 0x000fe20000000f00 */
[----:B------:R-:W-:Y:S02]  /*8340*/  IMAD.MOV.U32 R149, RZ, RZ, R29 ;  /* 0x000000ffff957224 */ /* 0x000fe400078e001d */
[----:B------:R-:W-:Y:S01]  /*8350*/  IMAD.MOV.U32 R170, RZ, RZ, R30 ;  /* 0x000000ffffaa7224 */ /* 0x000fe200078e001e */
[----:B------:R-:W-:Y:S01]  /*8360*/  MOV R30, R250 ;  /* 0x000000fa001e7202 */ /* 0x000fe20000000f00 */
[----:B------:R-:W-:Y:S02]  /*8370*/  IMAD.MOV.U32 R171, RZ, RZ, R31 ;  /* 0x000000ffffab7224 */ /* 0x000fe400078e001f */
[----:B------:R-:W-:-:S02]  /*8380*/  IMAD.MOV.U32 R28, RZ, RZ, R32 ;  /* 0x000000ffff1c7224 */ /* 0x000fc400078e0020 */
[----:B------:R-:W-:Y:S02]  /*8390*/  IMAD.MOV.U32 R29, RZ, RZ, R33 ;  /* 0x000000ffff1d7224 */ /* 0x000fe400078e0021 */
[----:B------:R-:W-:Y:S02]  /*83a0*/  IMAD.MOV.U32 R31, RZ, RZ, R251 ;  /* 0x000000ffff1f7224 */ /* 0x000fe400078e00fb */
[----:B------:R-:W-:Y:S02]  /*83b0*/  IMAD.MOV.U32 R32, RZ, RZ, R248 ;  /* 0x000000ffff207224 */ /* 0x000fe400078e00f8 */
[----:B------:R-:W-:Y:S01]  /*83c0*/  IMAD.MOV.U32 R33, RZ, RZ, R249 ;  /* 0x000000ffff217224 */ /* 0x000fe200078e00f9 */
[----:B--2---:R2:W-:Y:S01]  /*83d0*/  STL [R1+0xbc], R74 ;  /* 0x0000bc4a01007387 */ /* 0x0045e20000100800 */
[----:B-1----:R-:W-:-:S05]  /*83e0*/  IMAD.MOV.U32 R0, RZ, RZ, R75 ;  /* 0x000000ffff007224 */ /* 0x002fca00078e004b */
[----:B------:R3:W-:Y:S01]  /*83f0*/  STL [R1+0xb8], R0 ;  /* 0x0000b80001007387 */ /* 0x0007e20000100800 */
[----:B--2---:R-:W-:Y:S01]  /*8400*/  MOV R74, R92 ;  /* 0x0000005c004a7202 */ /* 0x004fe20000000f00 */
        /* <DEDUP_REMOVED lines=8> */
[----:B------:R-:W-:Y:S01]  /*8490*/  IMAD.MOV.U32 R123, RZ, RZ, R137 ;  /* 0x000000ffff7b7224 */ /* 0x000fe200078e0089 */
[----:B---3--:R-:W-:Y:S01]  /*84a0*/  MOV R0, R169 ;  /* 0x000000a900007202 */ /* 0x008fe20000000f00 */
[----:B------:R-:W-:Y:S02]  /*84b0*/  IMAD.MOV.U32 R136, RZ, RZ, R150 ;  /* 0x000000ffff887224 */ /* 0x000fe400078e0096 */
[----:B------:R-:W-:Y:S02]  /*84c0*/  IMAD.MOV.U32 R137, RZ, RZ, R151 ;  /* 0x000000ffff897224 */ /* 0x000fe400078e0097 */
[----:B------:R-:W2:Y:S04]  /*84d0*/  LDL.LU.64 R150, [R1+0x280] ;  /* 0x0002800001967983 */ /* 0x000ea80000300a00 */
[----:B------:R1:W-:Y:S04]  /*84e0*/  STL [R1+0xc4], R168 ;  /* 0x0000c4a801007387 */ /* 0x0003e80000100800 */
[----:B------:R3:W-:Y:S01]  /*84f0*/  STL [R1+0xc0], R0 ;  /* 0x0000c00001007387 */ /* 0x0007e20000100800 */
[----:B-1----:R-:W-:-:S02]  /*8500*/  IMAD.MOV.U32 R168, RZ, RZ, R170 ;  /* 0x000000ffffa87224 */ /* 0x002fc400078e00aa */
[----:B------:R-:W-:Y:S02]  /*8510*/  IMAD.MOV.U32 R169, RZ, RZ, R171 ;  /* 0x000000ffffa97224 */ /* 0x000fe400078e00ab */
[----:B------:R-:W-:Y:S02]  /*8520*/  IMAD.MOV.U32 R170, RZ, RZ, R30 ;  /* 0x000000ffffaa7224 */ /* 0x000fe400078e001e */
[----:B------:R-:W-:Y:S01]  /*8530*/  IMAD.MOV.U32 R171, RZ, RZ, R31 ;  /* 0x000000ffffab7224 */ /* 0x000fe200078e001f */
[----:B------:R-:W-:Y:S01]  /*8540*/  MOV R31, R33 ;  /* 0x00000021001f7202 */ /* 0x000fe20000000f00 */
[----:B------:R-:W-:Y:S02]  /*8550*/  IMAD.MOV.U32 R30, RZ, RZ, R32 ;  /* 0x000000ffff1e7224 */ /* 0x000fe400078e0020 */
[----:B------:R-:W2:Y:S01]  /*8560*/  LDL.LU.64 R32, [R1+0x298] ;  /* 0x0002980001207983 */ /* 0x000ea20000300a00 */
[----:B---3--:R-:W-:-:S03]  /*8570*/  IMAD.MOV.U32 R0, RZ, RZ, R157 ;  /* 0x000000ffff007224 */ /* 0x008fc600078e009d */
[----:B------:R-:W-:Y:S04]  /*8580*/  STL [R1+0xcc], R156 ;  /* 0x0000cc9c01007387 */ /* 0x000fe80000100800 */
[----:B------:R-:W-:Y:S04]  /*8590*/  STL [R1+0xd4], R20 ;  /* 0x0000d41401007387 */ /* 0x000fe80000100800 */
[----:B------:R1:W-:Y:S04]  /*85a0*/  STL [R1+0xc8], R0 ;  /* 0x0000c80001007387 */ /* 0x0003e80000100800 */
[----:B------:R-:W-:Y:S01]  /*85b0*/  STL [R1+0xdc], R22 ;  /* 0x0000dc1601007387 */ /* 0x000fe20000100800 */
[----:B-1----:R-:W-:-:S05]  /*85c0*/  IMAD.MOV.U32 R0, RZ, RZ, R21 ;  /* 0x000000ffff007224 */ /* 0x002fca00078e0015 */
[----:B------:R1:W-:Y:S04]  /*85d0*/  STL [R1+0xd0], R0 ;  /* 0x0000d00001007387 */ /* 0x0003e80000100800 */
[----:B------:R-:W-:Y:S01]  /*85e0*/  STL [R1+0xe4], R24 ;  /* 0x0000e41801007387 */ /* 0x000fe20000100800 */
[----:B-1----:R-:W-:-:S05]  /*85f0*/  IMAD.MOV.U32 R0, RZ, RZ, R23 ;  /* 0x000000ffff007224 */ /* 0x002fca00078e0017 */
[----:B------:R1:W-:Y:S04]  /*8600*/  STL [R1+0xd8], R0 ;  /* 0x0000d80001007387 */ /* 0x0003e80000100800 */
[----:B------:R-:W-:Y:S01]  /*8610*/  STL [R1+0xec], R186 ;  /* 0x0000ecba01007387 */ /* 0x000fe20000100800 */
[----:B-1----:R-:W-:-:S05]  /*8620*/  IMAD.MOV.U32 R0, RZ, RZ, R25 ;  /* 0x000000ffff007224 */ /* 0x002fca00078e0019 */
[----:B------:R2:W-:Y:S04]  /*8630*/  STL [R1+0xe0], R0 ;  /* 0x0000e00001007387 */ /* 0x0005e80000100800 */
[----:B------:R-:W-:Y:S04]  /*8640*/  STL [R1+0xe8], R187 ;  /* 0x0000e8bb01007387 */ /* 0x000fe80000100800 */
[----:B------:R-:W-:Y:S04]  /*8650*/  STL [R1+0xf4], R192 ;  /* 0x0000f4c001007387 */ /* 0x000fe80000100800 */
[----:B------:R-:W-:Y:S01]  /*8660*/  STL [R1+0xf0], R193 ;  /* 0x0000f0c101007387 */ /* 0x000fe20000100800 */
[----:B------:R-:W-:-:S02]  /*8670*/  IMAD.MOV.U32 R22, RZ, RZ, R120 ;  /* 0x000000ffff167224 */ /* 0x000fc400078e0078 */
[----:B------:R-:W-:Y:S02]  /*8680*/  IMAD.MOV.U32 R23, RZ, RZ, R121 ;  /* 0x000000ffff177224 */ /* 0x000fe400078e0079 */
[----:B------:R-:W-:Y:S02]  /*8690*/  IMAD.MOV.U32 R20, RZ, RZ, R74 ;  /* 0x000000ffff147224 */ /* 0x000fe400078e004a */
[----:B------:R-:W-:Y:S01]  /*86a0*/  IMAD.MOV.U32 R21, RZ, RZ, R75 ;  /* 0x000000ffff157224 */ /* 0x000fe200078e004b */
[----:B------:R-:W-:Y:S01]  /*86b0*/  MOV R75, R93 ;  /* 0x0000005d004b7202 */ /* 0x000fe20000000f00 */
[----:B------:R-:W-:Y:S02]  /*86c0*/  IMAD.MOV.U32 R120, RZ, RZ, R138 ;  /* 0x000000ffff787224 */ /* 0x000fe400078e008a */
[----:B------:R-:W-:Y:S02]  /*86d0*/  IMAD.MOV.U32 R121, RZ, RZ, R139 ;  /* 0x000000ffff797224 */ /* 0x000fe400078e008b */
[----:B------:R-:W-:-:S02]  /*86e0*/  IMAD.MOV.U32 R74, RZ, RZ, R92 ;  /* 0x000000ffff4a7224 */ /* 0x000fc400078e005c */
[----:B------:R-:W-:Y:S02]  /*86f0*/  IMAD.MOV.U32 R92, RZ, RZ, R94 ;  /* 0x000000ffff5c7224 */ /* 0x000fe400078e005e */
[----:B------:R-:W-:Y:S01]  /*8700*/  IMAD.MOV.U32 R93, RZ, RZ, R95 ;  /* 0x000000ffff5d7224 */ /* 0x000fe200078e005f */
[----:B------:R-:W-:Y:S01]  /*8710*/  MOV R95, R123 ;  /* 0x0000007b005f7202 */ /* 0x000fe20000000f00 */
[----:B------:R-:W-:Y:S01]  /*8720*/  IMAD.MOV.U32 R94, RZ, RZ, R122 ;  /* 0x000000ffff5e7224 */ /* 0x000fe200078e007a */
[----:B------:R-:W-:Y:S01]  /*8730*/  MOV R123, R149 ;  /* 0x00000095007b7202 */ /* 0x000fe20000000f00 */
[----:B------:R-:W-:Y:S01]  /*8740*/  IMAD.MOV.U32 R122, RZ, RZ, R148 ;  /* 0x000000ffff7a7224 */ /* 0x000fe200078e0094 */
[----:B------:R-:W-:Y:S01]  /*8750*/  MOV R24, R30 ;  /* 0x0000001e00187202 */ /* 0x000fe20000000f00 */
[----:B------:R-:W-:Y:S01]  /*8760*/  IMAD.MOV.U32 R156, RZ, RZ, R136 ;  /* 0x000000ffff9c7224 */ /* 0x000fe200078e0088 */
[----:B----4-:R-:W-:Y:S01]  /*8770*/  MOV R147, R27 ;  /* 0x0000001b00937202 */ /* 0x010fe20000000f00 */
[----:B------:R-:W-:-:S02]  /*8780*/  IMAD.MOV.U32 R157, RZ, RZ, R137 ;  /* 0x000000ffff9d7224 */ /* 0x000fc400078e0089 */
[----:B------:R-:W-:Y:S02]  /*8790*/  IMAD.MOV.U32 R25, RZ, RZ, R31 ;  /* 0x000000ffff197224 */ /* 0x000fe400078e001f */
[----:B------:R-:W-:Y:S02]  /*87a0*/  IMAD.MOV.U32 R146, RZ, RZ, R26 ;  /* 0x000000ffff927224 */ /* 0x000fe400078e001a */
[----:B------:R-:W-:Y:S02]  /*87b0*/  IMAD.MOV.U32 R136, RZ, RZ, R168 ;  /* 0x000000ffff887224 */ /* 0x000fe400078e00a8 */
[----:B------:R-:W-:Y:S02]  /*87c0*/  IMAD.MOV.U32 R137, RZ, RZ, R169 ;  /* 0x000000ffff897224 */ /* 0x000fe400078e00a9 */
[----:B------:R-:W-:Y:S02]  /*87d0*/  IMAD.MOV.U32 R26, RZ, RZ, R170 ;  /* 0x000000ffff1a7224 */ /* 0x000fe400078e00aa */
[----:B------:R-:W-:-:S02]  /*87e0*/  IMAD.MOV.U32 R27, RZ, RZ, R171 ;  /* 0x000000ffff1b7224 */ /* 0x000fc400078e00ab */
[----:B------:R-:W-:Y:S02]  /*87f0*/  IMAD.MOV.U32 R144, RZ, RZ, R72 ;  /* 0x000000ffff907224 */ /* 0x000fe400078e0048 */
[----:B------:R-:W-:Y:S02]  /*8800*/  IMAD.MOV.U32 R145, RZ, RZ, R73 ;  /* 0x000000ffff917224 */ /* 0x000fe400078e0049 */
[----:B--2---:R-:W-:Y:S01]  /*8810*/  IMAD.MOV.U32 R0, RZ, RZ, R151 ;  /* 0x000000ffff007224 */ /* 0x004fe200078e0097 */
[----:B------:R-:W-:Y:S04]  /*8820*/  STL [R1+0xfc], R150 ;  /* 0x0000fc9601007387 */ /* 0x000fe80000100800 */
[----:B------:R1:W-:Y:S02]  /*8830*/  STL [R1+0xf8], R0 ;  /* 0x0000f80001007387 */ /* 0x0003e40000100800 */
[----:B-1----:R-:W-:-:S02]  /*8840*/  IMAD.MOV.U32 R0, RZ, RZ, R33 ;  /* 0x000000ffff007224 */ /* 0x002fc400078e0021 */
[----:B------:R-:W-:Y:S04]  /*8850*/  STL [R1+0x104], R32 ;  /* 0x0001042001007387 */ /* 0x000fe80000100800 */
[----:B------:R-:W2:Y:S04]  /*8860*/  LDL.LU.64 R138, [R1+0x2c8] ;  /* 0x0002c800018a7983 */ /* 0x000ea80000300a00 */
[----:B------:R1:W-:Y:S04]  /*8870*/  STL [R1+0x100], R0 ;  /* 0x0001000001007387 */ /* 0x0003e80000100800 */
[----:B------:R-:W3:Y:S04]  /*8880*/  LDL.LU.64 R150, [R1+0x2e0] ;  /* 0x0002e00001967983 */ /* 0x000ee80000300a00 */
[----:B------:R4:W-:Y:S01]  /*8890*/  STL [R1+0x10c], R158 ;  /* 0x00010c9e01007387 */ /* 0x0009e20000100800 */
[----:B-1----:R-:W-:-:S03]  /*88a0*/  IMAD.MOV.U32 R0, RZ, RZ, R159 ;  /* 0x000000ffff007224 */ /* 0x002fc600078e009f */
[----:B------:R-:W2:Y:S04]  /*88b0*/  LDL.LU.64 R148, [R1+0x380] ;  /* 0x0003800001947983 */ /* 0x000ea80000300a00 */
[----:B------:R-:W2:Y:S04]  /*88c0*/  LDL.LU.64 R30, [R1+0x210] ;  /* 0x00021000011e7983 */ /* 0x000ea80000300a00 */
[----:B------:R-:W2:Y:S04]  /*88d0*/  LDL.LU.64 R168, [R1+0x398] ;  /* 0x0003980001a87983 */ /* 0x000ea80000300a00 */
[----:B------:R-:W2:Y:S04]  /*88e0*/  LDL.LU.64 R170, [R1+0x308] ;  /* 0x0003080001aa7983 */ /* 0x000ea80000300a00 */
[----:B------:R-:W2:Y:S04]  /*88f0*/  LDL.LU.64 R32, [R1+0x348] ;  /* 0x0003480001207983 */ /* 0x000ea80000300a00 */
[----:B------:R-:W2:Y:S04]  /*8900*/  LDL.LU.64 R72, [R1+0x2d0] ;  /* 0x0002d00001487983 */ /* 0x000ea80000300a00 */
[----:B------:R1:W-:Y:S04]  /*8910*/  STL [R1+0x108], R0 ;  /* 0x0001080001007387 */ /* 0x0003e80000100800 */
[----:B------:R-:W-:Y:S04]  /*8920*/  STL [R1+0x114], R144 ;  /* 0x0001149001007387 */ /* 0x000fe80000100800 */
[----:B----4-:R-:W4:Y:S01]  /*8930*/  LDL.LU.64 R158, [R1+0x2e8] ;  /* 0x0002e800019e7983 */ /* 0x010f220000300a00 */
[----:B-1----:R-:W-:-:S05]  /*8940*/  IMAD.MOV.U32 R0, RZ, RZ, R145 ;  /* 0x000000ffff007224 */ /* 0x002fca00078e0091 */
[----:B------:R1:W-:Y:S04]  /*8950*/  STL [R1+0x110], R0 ;  /* 0x0001100001007387 */ /* 0x0003e80000100800 */
[----:B------:R-:W-:Y:S01]  /*8960*/  STL [R1+0x11c], R146 ;  /* 0x00011c9201007387 */ /* 0x000fe20000100800 */
[----:B-1----:R-:W-:-:S05]  /*8970*/  IMAD.MOV.U32 R0, RZ, RZ, R147 ;  /* 0x000000ffff007224 */ /* 0x002fca00078e0093 */
[----:B------:R1:W-:Y:S04]  /*8980*/  STL [R1+0x118], R0 ;  /* 0x0001180001007387 */ /* 0x0003e80000100800 */
[----:B------:R-:W-:Y:S01]  /*8990*/  STL [R1+0x124], R156 ;  /* 0x0001249c01007387 */ /* 0x000fe20000100800 */
[----:B-1----:R-:W-:-:S05]  /*89a0*/  MOV R0, R157 ;  /* 0x0000009d00007202 */ /* 0x002fca0000000f00 */
[----:B------:R1:W-:Y:S04]  /*89b0*/  STL [R1+0x120], R0 ;  /* 0x0001200001007387 */ /* 0x0003e80000100800 */
[----:B------:R-:W-:Y:S01]  /*89c0*/  STL [R1+0x12c], R198 ;  /* 0x00012cc601007387 */ /* 0x000fe20000100800 */
[----:B-1----:R-:W-:-:S03]  /*89d0*/  IMAD.MOV.U32 R0, RZ, RZ, R27 ;  /* 0x000000ffff007224 */ /* 0x002fc600078e001b */
[----:B------:R-:W-:Y:S04]  /*89e0*/  STL [R1+0x128], R199 ;  /* 0x000128c701007387 */ /* 0x000fe80000100800 */
[----:B------:R1:W-:Y:S04]  /*89f0*/  STL [R1+0x134], R26 ;  /* 0x0001341a01007387 */ /* 0x0003e80000100800 */
[----:B------:R2:W-:Y:S04]  /*8a00*/  STL [R1+0x130], R0 ;  /* 0x0001300001007387 */ /* 0x0005e80000100800 */
[----:B-1----:R-:W3:Y:S01]  /*8a10*/  LDL.LU.64 R26, [R1+0x310] ;  /* 0x00031000011a7983 */ /* 0x002ee20000300a00 */
[----:B--2---:R-:W-:-:S03]  /*8a20*/  IMAD.MOV.U32 R0, RZ, RZ, R73 ;  /* 0x000000ffff007224 */ /* 0x004fc600078e0049 */
[----:B------:R1:W-:Y:S04]  /*8a30*/  STL [R1+0x13c], R72 ;  /* 0x00013c4801007387 */ /* 0x0003e80000100800 */
[----:B----4-:R-:W-:Y:S04]  /*8a40*/  STL [R1+0x144], R158 ;  /* 0x0001449e01007387 */ /* 0x010fe80000100800 */
[----:B------:R2:W-:Y:S04]  /*8a50*/  STL [R1+0x138], R0 ;  /* 0x0001380001007387 */ /* 0x0005e80000100800 */
[----:B-1----:R-:W4:Y:S01]  /*8a60*/  LDL.LU.64 R72, [R1+0x328] ;  /* 0x0003280001487983 */ /* 0x002f220000300a00 */
[----:B--2---:R-:W-:-:S05]  /*8a70*/  IMAD.MOV.U32 R0, RZ, RZ, R159 ;  /* 0x000000ffff007224 */ /* 0x004fca00078e009f */
[----:B------:R1:W-:Y:S04]  /*8a80*/  STL [R1+0x140], R0 ;  /* 0x0001400001007387 */ /* 0x0003e80000100800 */
[----:B------:R-:W-:Y:S01]  /*8a90*/  STL [R1+0x14c], R20 ;  /* 0x00014c1401007387 */ /* 0x000fe20000100800 */
[----:B-1----:R-:W-:-:S05]  /*8aa0*/  IMAD.MOV.U32 R0, RZ, RZ, R21 ;  /* 0x000000ffff007224 */ /* 0x002fca00078e0015 */
[----:B------:R1:W-:Y:S04]  /*8ab0*/  STL [R1+0x148], R0 ;  /* 0x0001480001007387 */ /* 0x0003e80000100800 */
[----:B------:R-:W-:Y:S01]  /*8ac0*/  STL [R1+0x154], R22 ;  /* 0x0001541601007387 */ /* 0x000fe20000100800 */
[----:B-1----:R-:W-:-:S03]  /*8ad0*/  IMAD.MOV.U32 R0, RZ, RZ, R23 ;  /* 0x000000ffff007224 */ /* 0x002fc600078e0017 */
[----:B------:R-:W-:Y:S04]  /*8ae0*/  STL [R1+0x15c], R122 ;  /* 0x00015c7a01007387 */ /* 0x000fe80000100800 */
[----:B------:R1:W-:Y:S04]  /*8af0*/  STL [R1+0x150], R0 ;  /* 0x0001500001007387 */ /* 0x0003e80000100800 */
[----:B------:R-:W-:Y:S01]  /*8b00*/  STL [R1+0x164], R136 ;  /* 0x0001648801007387 */ /* 0x000fe20000100800 */
[----:B-1----:R-:W-:-:S05]  /*8b10*/  MOV R0, R123 ;  /* 0x0000007b00007202 */ /* 0x002fca0000000f00 */
[----:B------:R1:W-:Y:S04]  /*8b20*/  STL [R1+0x158], R0 ;  /* 0x0001580001007387 */ /* 0x0003e80000100800 */
[----:B------:R-:W2:Y:S01]  /*8b30*/  LDL.LU.64 R122, [R1+0x350] ;  /* 0x00035000017a7983 */ /* 0x000ea20000300a00 */
[----:B-1----:R-:W-:-:S05]  /*8b40*/  IMAD.MOV.U32 R0, RZ, RZ, R137 ;  /* 0x000000ffff007224 */ /* 0x002fca00078e0089 */
[----:B------:R1:W-:Y:S04]  /*8b50*/  STL [R1+0x160], R0 ;  /* 0x0001600001007387 */ /* 0x0003e80000100800 */
[----:B------:R-:W-:Y:S04]  /*8b60*/  STL [R1+0x16c], R24 ;  /* 0x00016c1801007387 */ /* 0x000fe80000100800 */
[----:B------:R-:W2:Y:S01]  /*8b70*/  LDL.LU.64 R136, [R1+0x368] ;  /* 0x0003680001887983 */ /* 0x000ea20000300a00 */
[----:B-1----:R-:W-:-:S05]  /*8b80*/  IMAD.MOV.U32 R0, RZ, RZ, R25 ;  /* 0x000000ffff007224 */ /* 0x002fca00078e0019 */
[----:B------:R1:W-:Y:S04]  /*8b90*/  STL [R1+0x168], R0 ;  /* 0x0001680001007387 */ /* 0x0003e80000100800 */
[----:B------:R3:W-:Y:S01]  /*8ba0*/  STL [R1+0x174], R28 ;  /* 0x0001741c01007387 */ /* 0x0007e20000100800 */
[----:B-1----:R-:W-:-:S05]  /*8bb0*/  IMAD.MOV.U32 R0, RZ, RZ, R29 ;  /* 0x000000ffff007224 */ /* 0x002fca00078e001d */
[----:B------:R1:W-:Y:S01]  /*8bc0*/  STL [R1+0x170], R0 ;  /* 0x0001700001007387 */ /* 0x0003e20000100800 */
[----:B---3--:R-:W-:Y:S01]  /*8bd0*/  IMAD.MOV.U32 R28, RZ, RZ, R32 ;  /* 0x000000ffff1c7224 */ /* 0x008fe200078e0020 */
[----:B------:R-:W-:Y:S01]  /*8be0*/  MOV R32, R34 ;  /* 0x0000002200207202 */ /* 0x000fe20000000f00 */
[----:B------:R-:W-:Y:S01]  /*8bf0*/  IMAD.MOV.U32 R29, RZ, RZ, R33 ;  /* 0x000000ffff1d7224 */ /* 0x000fe200078e0021 */
[----:B------:R-:W-:Y:S01]  /*8c00*/  STL [R1+0x17c], R26 ;  /* 0x00017c1a01007387 */ /* 0x000fe20000100800 */
[----:B------:R-:W-:-:S03]  /*8c10*/  IMAD.MOV.U32 R33, RZ, RZ, R35 ;  /* 0x000000ffff217224 */ /* 0x000fc600078e0023 */
[----:B------:R-:W3:Y:S01]  /*8c20*/  LDL.LU.64 R34, [R1+0x228] ;  /* 0x0002280001227983 */ /* 0x000ee20000300a00 */
[----:B-1----:R-:W-:Y:S01]  /*8c30*/  IMAD.MOV.U32 R0, RZ, RZ, R27 ;  /* 0x000000ffff007224 */ /* 0x002fe200078e001b */
[----:B------:R-:W-:Y:S01]  /*8c40*/  MOV R157, R149 ;  /* 0x00000095009d7202 */ /* 0x000fe20000000f00 */
[----:B------:R-:W-:Y:S01]  /*8c50*/  IMAD.MOV.U32 R156, RZ, RZ, R148 ;  /* 0x000000ffff9c7224 */ /* 0x000fe200078e0094 */
[----:B------:R-:W-:Y:S01]  /*8c60*/  MOV R20, R28 ;  /* 0x0000001c00147202 */ /* 0x000fe20000000f00 */
[----:B------:R-:W-:Y:S02]  /*8c70*/  IMAD.MOV.U32 R21, RZ, RZ, R29 ;  /* 0x000000ffff157224 */ /* 0x000fe400078e001d */
[----:B------:R-:W-:Y:S02]  /*8c80*/  IMAD.MOV.U32 R158, RZ, RZ, R168 ;  /* 0x000000ffff9e7224 */ /* 0x000fe400078e00a8 */
[----:B------:R-:W-:Y:S02]  /*8c90*/  IMAD.MOV.U32 R159, RZ, RZ, R169 ;  /* 0x000000ffff9f7224 */ /* 0x000fe400078e00a9 */
[----:B------:R-:W-:-:S02]  /*8ca0*/  IMAD.MOV.U32 R22, RZ, RZ, R170 ;  /* 0x000000ffff167224 */ /* 0x000fc400078e00aa */
[----:B------:R-:W-:Y:S02]  /*8cb0*/  IMAD.MOV.U32 R23, RZ, RZ, R171 ;  /* 0x000000ffff177224 */ /* 0x000fe400078e00ab */
[----:B------:R-:W-:Y:S02]  /*8cc0*/  IMAD.MOV.U32 R24, RZ, RZ, R32 ;  /* 0x000000ffff187224 */ /* 0x000fe400078e0020 */
[----:B------:R-:W-:Y:S01]  /*8cd0*/  IMAD.MOV.U32 R25, RZ, RZ, R33 ;  /* 0x000000ffff197224 */ /* 0x000fe200078e0021 */
[----:B----4-:R-:W-:Y:S04]  /*8ce0*/  STL [R1+0x184], R72 ;  /* 0x0001844801007387 */ /* 0x010fe80000100800 */
        /* <DEDUP_REMOVED lines=14> */
[----:B-1----:R-:W-:-:S05]  /*8dd0*/  IMAD.MOV.U32 R0, RZ, RZ, R121 ;  /* 0x000000ffff007224 */ /* 0x002fca00078e0079 */
[----:B------:R2:W-:Y:S04]  /*8de0*/  STL [R1+0x1a0], R0 ;  /* 0x0001a00001007387 */ /* 0x0005e80000100800 */
[----:B------:R-:W-:Y:S04]  /*8df0*/  STL [R1+0x1a8], R85 ;  /* 0x0001a85501007387 */ /* 0x000fe80000100800 */
[----:B------:R-:W-:Y:S01]  /*8e00*/  STL [R1+0x1b4], R86 ;  /* 0x0001b45601007387 */ /* 0x000fe20000100800 */
[----:B--2---:R-:W-:-:S03]  /*8e10*/  IMAD.MOV.U32 R0, RZ, RZ, R123 ;  /* 0x000000ffff007224 */ /* 0x004fc600078e007b */
[----:B------:R-:W-:Y:S04]  /*8e20*/  STL [R1+0x1b0], R87 ;  /* 0x0001b05701007387 */ /* 0x000fe80000100800 */
        /* <DEDUP_REMOVED lines=8> */
[----:B------:R1:W-:Y:S02]  /*8eb0*/  STL [R1+0x1c8], R0 ;  /* 0x0001c80001007387 */ /* 0x0003e40000100800 */
[----:B-1----:R-:W-:-:S05]  /*8ec0*/  IMAD.MOV.U32 R0, RZ, RZ, R151 ;  /* 0x000000ffff007224 */ /* 0x002fca00078e0097 */
[----:B------:R1:W-:Y:S04]  /*8ed0*/  STL [R1+0x1d0], R0 ;  /* 0x0001d00001007387 */ /* 0x0003e80000100800 */
[----:B------:R-:W-:Y:S01]  /*8ee0*/  STL [R1+0x1dc], R30 ;  /* 0x0001dc1e01007387 */ /* 0x000fe20000100800 */
[----:B-1----:R-:W-:-:S05]  /*8ef0*/  IMAD.MOV.U32 R0, RZ, RZ, R31 ;  /* 0x000000ffff007224 */ /* 0x002fca00078e001f */
[----:B------:R1:W-:Y:S04]  /*8f00*/  STL [R1+0x1d8], R0 ;  /* 0x0001d80001007387 */ /* 0x0003e80000100800 */
[----:B---3--:R2:W-:Y:S04]  /*8f10*/  STL [R1+0x1e4], R34 ;  /* 0x0001e42201007387 */ /* 0x0085e80000100800 */
[----:B------:R-:W3:Y:S04]  /*8f20*/  LDL.LU.64 R26, [R1+0x260] ;  /* 0x00026000011a7983 */ /* 0x000ee80000300a00 */
[----:B------:R-:W4:Y:S01]  /*8f30*/  LDL.LU.64 R92, [R1+0x288] ;  /* 0x00028800015c7983 */ /* 0x000f220000300a00 */
[----:B-1----:R-:W-:-:S03]  /*8f40*/  IMAD.MOV.U32 R0, RZ, RZ, R35 ;  /* 0x000000ffff007224 */ /* 0x002fc600078e0023 */
[----:B------:R-:W4:Y:S04]  /*8f50*/  LDL.LU.64 R72, [R1+0x360] ;  /* 0x0003600001487983 */ /* 0x000f280000300a00 */
[----:B------:R-:W4:Y:S04]  /*8f60*/  LDL.LU.64 R136, [R1+0x230] ;  /* 0x0002300001887983 */ /* 0x000f280000300a00 */
[----:B------:R-:W4:Y:S04]  /*8f70*/  LDL.LU.64 R74, [R1+0x2c0] ;  /* 0x0002c000014a7983 */ /* 0x000f280000300a00 */
[----:B------:R-:W4:Y:S04]  /*8f80*/  LDL.LU.64 R94, [R1+0x2d8] ;  /* 0x0002d800015e7983 */ /* 0x000f280000300a00 */
[----:B------:R1:W-:Y:S04]  /*8f90*/  STL [R1+0x1e0], R0 ;  /* 0x0001e00001007387 */ /* 0x0003e80000100800 */
[----:B------:R-:W-:Y:S04]  /*8fa0*/  STL [R1+0x1ec], R88 ;  /* 0x0001ec5801007387 */ /* 0x000fe80000100800 */
[----:B------:R-:W4:Y:S04]  /*8fb0*/  LDL.LU.64 R120, [R1+0x2b8] ;  /* 0x0002b80001787983 */ /* 0x000f280000300a00 */
[----:B------:R-:W4:Y:S04]  /*8fc0*/  LDL.LU.64 R122, [R1+0x270] ;  /* 0x00027000017a7983 */ /* 0x000f280000300a00 */
[----:B------:R-:W4:Y:S04]  /*8fd0*/  LDL.LU.64 R150, [R1+0x238] ;  /* 0x0002380001967983 */ /* 0x000f280000300a00 */
[----:B------:R-:W4:Y:S04]  /*8fe0*/  LDL.LU.64 R138, [R1+0x278] ;  /* 0x00027800018a7983 */ /* 0x000f280000300a00 */
[----:B------:R-:W-:Y:S04]  /*8ff0*/  STL [R1+0x1e8], R89 ;  /* 0x0001e85901007387 */ /* 0x000fe80000100800 */
[----:B------:R-:W4:Y:S04]  /*9000*/  LDL.LU.64 R148, [R1+0x3c8] ;  /* 0x0003c80001947983 */ /* 0x000f280000300a00 */
[----:B------:R-:W4:Y:S04]  /*9010*/  LDL.LU.64 R28, [R1+0x3a8] ;  /* 0x0003a800011c7983 */ /* 0x000f280000300a00 */
[----:B------:R-:W4:Y:S04]  /*9020*/  LDL.LU.64 R168, [R1+0x3d8] ;  /* 0x0003d80001a87983 */ /* 0x000f280000300a00 */
[----:B------:R-:W-:Y:S04]  /*9030*/  STL [R1+0x1f4], R90 ;  /* 0x0001f45a01007387 */ /* 0x000fe80000100800 */
[----:B------:R-:W4:Y:S04]  /*9040*/  LDL.LU.64 R170, [R1+0x378] ;  /* 0x0003780001aa7983 */ /* 0x000f280000300a00 */
[----:B------:R-:W-:Y:S04]  /*9050*/  STL [R1+0x1f0], R91 ;  /* 0x0001f05b01007387 */ /* 0x000fe80000100800 */
[----:B------:R-:W4:Y:S04]  /*9060*/  LDL.LU.64 R30, [R1+0x390] ;  /* 0x00039000011e7983 */ /* 0x000f280000300a00 */
[----:B------:R-:W4:Y:S04]  /*9070*/  LDL.LU.64 R32, [R1+0x300] ;  /* 0x0003000001207983 */ /* 0x000f280000300a00 */
[----:B--2---:R-:W2:Y:S01]  /*9080*/  LDL.LU.64 R34, [R1+0x3b8] ;  /* 0x0003b80001227983 */ /* 0x004ea20000300a00 */
[----:B-1----:R-:W-:-:S03]  /*9090*/  MOV R0, R157 ;  /* 0x0000009d00007202 */ /* 0x002fc60000000f00 */
        /* <DEDUP_REMOVED lines=9> */
[----:B-1----:R-:W-:Y:S02]  /*9130*/  IMAD.MOV.U32 R0, RZ, RZ, R25 ;  /* 0x000000ffff007224 */ /* 0x002fe400078e0019 */
[----:B---3--:R-:W-:Y:S04]  /*9140*/  STL [R1+0x21c], R26 ;  /* 0x00021c1a01007387 */ /* 0x008fe80000100800 */
[----:B------:R1:W-:Y:S02]  /*9150*/  STL [R1+0x210], R0 ;  /* 0x0002100001007387 */ /* 0x0003e40000100800 */
[----:B-1----:R-:W-:-:S05]  /*9160*/  IMAD.MOV.U32 R0, RZ, RZ, R27 ;  /* 0x000000ffff007224 */ /* 0x002fca00078e001b */
[----:B------:R1:W-:Y:S04]  /*9170*/  STL [R1+0x218], R0 ;  /* 0x0002180001007387 */ /* 0x0003e80000100800 */
[----:B----4-:R-:W-:Y:S01]  /*9180*/  STL [R1+0x224], R92 ;  /* 0x0002245c01007387 */ /* 0x010fe20000100800 */
[----:B-1----:R-:W-:-:S05]  /*9190*/  IMAD.MOV.U32 R0, RZ, RZ, R93 ;  /* 0x000000ffff007224 */ /* 0x002fca00078e005d */
[----:B------:R1:W-:Y:S04]  /*91a0*/  STL [R1+0x220], R0 ;  /* 0x0002200001007387 */ /* 0x0003e80000100800 */
[----:B------:R-:W-:Y:S01]  /*91b0*/  STL [R1+0x22c], R136 ;  /* 0x00022c8801007387 */ /* 0x000fe20000100800 */
[----:B-1----:R-:W-:-:S05]  /*91c0*/  IMAD.MOV.U32 R0, RZ, RZ, R137 ;  /* 0x000000ffff007224 */ /* 0x002fca00078e0089 */
[----:B------:R1:W-:Y:S04]  /*91d0*/  STL [R1+0x228], R0 ;  /* 0x0002280001007387 */ /* 0x0003e80000100800 */
[----:B------:R-:W-:Y:S01]  /*91e0*/  STL [R1+0x234], R150 ;  /* 0x0002349601007387 */ /* 0x000fe20000100800 */
[----:B-1----:R-:W-:-:S05]  /*91f0*/  IMAD.MOV.U32 R0, RZ, RZ, R151 ;  /* 0x000000ffff007224 */ /* 0x002fca00078e0097 */
[----:B------:R1:W-:Y:S01]  /*9200*/  STL [R1+0x230], R0 ;  /* 0x0002300001007387 */ /* 0x0003e20000100800 */
[----:B------:R-:W-:Y:S01]  /*9210*/  IMAD.MOV.U32 R24, RZ, RZ, R74 ;  /* 0x000000ffff187224 */ /* 0x000fe200078e004a */
[----:B------:R-:W-:Y:S01]  /*9220*/  MOV R93, R139 ;  /* 0x0000008b005d7202 */ /* 0x000fe20000000f00 */
[----:B------:R-:W-:Y:S01]  /*9230*/  IMAD.MOV.U32 R25, RZ, RZ, R75 ;  /* 0x000000ffff197224 */ /* 0x000fe200078e004b */
[----:B------:R-:W-:Y:S01]  /*9240*/  STL [R1+0x23c], R28 ;  /* 0x00023c1c01007387 */ /* 0x000fe20000100800 */
[----:B-1----:R-:W-:Y:S01]  /*9250*/  IMAD.MOV.U32 R0, RZ, RZ, R29 ;  /* 0x000000ffff007224 */ /* 0x002fe200078e001d */
[----:B------:R-:W-:Y:S01]  /*9260*/  MOV R23, R73 ;  /* 0x0000004900177202 */ /* 0x000fe20000000f00 */
[----:B------:R-:W-:Y:S01]  /*9270*/  IMAD.MOV.U32 R74, RZ, RZ, R122 ;  /* 0x000000ffff4a7224 */ /* 0x000fe200078e007a */
[----:B------:R-:W-:Y:S01]  /*9280*/  MOV R122, R170 ;  /* 0x000000aa007a7202 */ /* 0x000fe20000000f00 */
[----:B------:R-:W-:Y:S01]  /*9290*/  IMAD.MOV.U32 R75, RZ, RZ, R123 ;  /* 0x000000ffff4b7224 */ /* 0x000fe200078e007b */
[----:B------:R1:W-:Y:S01]  /*92a0*/  STL [R1+0x238], R0 ;  /* 0x0002380001007387 */ /* 0x0003e20000100800 */
[----:B------:R-:W-:-:S02]  /*92b0*/  IMAD.MOV.U32 R92, RZ, RZ, R138 ;  /* 0x000000ffff5c7224 */ /* 0x000fc400078e008a */
[----:B------:R-:W-:Y:S01]  /*92c0*/  IMAD.MOV.U32 R22, RZ, RZ, R72 ;  /* 0x000000ffff167224 */ /* 0x000fe200078e0048 */
[----:B--2---:R2:W-:Y:S01]  /*92d0*/  STL [R1+0x244], R34 ;  /* 0x0002442201007387 */ /* 0x0045e20000100800 */
[----:B------:R-:W-:Y:S01]  /*92e0*/  IMAD.MOV.U32 R123, RZ, RZ, R171 ;  /* 0x000000ffff7b7224 */ /* 0x000fe200078e00ab */
[----:B------:R-:W-:Y:S01]  /*92f0*/  MOV R72, R120 ;  /* 0x0000007800487202 */ /* 0x000fe20000000f00 */
[----:B------:R-:W-:Y:S01]  /*9300*/  IMAD.MOV.U32 R73, RZ, RZ, R121 ;  /* 0x000000ffff497224 */ /* 0x000fe200078e0079 */
[----:B------:R-:W3:Y:S01]  /*9310*/  LDL.LU.64 R138, [R1+0x3e0] ;  /* 0x0003e000018a7983 */ /* 0x000ee20000300a00 */
[----:B-1----:R-:W-:Y:S02]  /*9320*/  IMAD.MOV.U32 R0, RZ, RZ, R35 ;  /* 0x000000ffff007224 */ /* 0x002fe400078e0023 */
[----:B------:R-:W-:Y:S01]  /*9330*/  IMAD.MOV.U32 R120, RZ, RZ, R168 ;  /* 0x000000ffff787224 */ /* 0x000fe200078e00a8 */
[----:B------:R-:W4:Y:S01]  /*9340*/  LDL.LU.64 R170, [R1+0x318] ;  /* 0x0003180001aa7983 */ /* 0x000f220000300a00 */
[----:B------:R-:W-:-:S03]  /*9350*/  IMAD.MOV.U32 R121, RZ, RZ, R169 ;  /* 0x000000ffff797224 */ /* 0x000fc600078e00a9 */
[----:B------:R-:W3:Y:S01]  /*9360*/  LDL.LU.64 R150, [R1+0x3e8] ;  /* 0x0003e80001967983 */ /* 0x000ee20000300a00 */
[----:B------:R-:W-:-:S03]  /*9370*/  IMAD.MOV.U32 R26, RZ, RZ, R94 ;  /* 0x000000ffff1a7224 */ /* 0x000fc600078e005e */
[----:B------:R-:W3:Y:S01]  /*9380*/  LDL.LU.64 R168, [R1+0x3a0] ;  /* 0x0003a00001a87983 */ /* 0x000ee20000300a00 */
[----:B------:R-:W-:-:S03]  /*9390*/  IMAD.MOV.U32 R27, RZ, RZ, R95 ;  /* 0x000000ffff1b7224 */ /* 0x000fc600078e005f */
[----:B------:R1:W-:Y:S01]  /*93a0*/  STL [R1+0x240], R0 ;  /* 0x0002400001007387 */ /* 0x0003e20000100800 */
[----:B------:R-:W-:Y:S02]  /*93b0*/  IMAD.MOV.U32 R94, RZ, RZ, R148 ;  /* 0x000000ffff5e7224 */ /* 0x000fe400078e0094 */
[----:B------:R-:W-:Y:S01]  /*93c0*/  IMAD.MOV.U32 R95, RZ, RZ, R149 ;  /* 0x000000ffff5f7224 */ /* 0x000fe200078e0095 */
[----:B------:R-:W-:Y:S01]  /*93d0*/  STL [R1+0x24c], R20 ;  /* 0x00024c1401007387 */ /* 0x000fe20000100800 */
[----:B------:R-:W-:Y:S01]  /*93e0*/  IMAD.MOV.U32 R136, RZ, RZ, R30 ;  /* 0x000000ffff887224 */ /* 0x000fe200078e001e */
[----:B------:R-:W-:Y:S01]  /*93f0*/  MOV R149, R33 ;  /* 0x0000002100957202 */ /* 0x000fe20000000f00 */
[----:B------:R-:W-:Y:S01]  /*9400*/  IMAD.MOV.U32 R137, RZ, RZ, R31 ;  /* 0x000000ffff897224 */ /* 0x000fe200078e001f */
[----:B------:R-:W3:Y:S01]  /*9410*/  LDL.LU.64 R28, [R1+0x3b0] ;  /* 0x0003b000011c7983 */ /* 0x000ee20000300a00 */
[----:B------:R-:W-:-:S03]  /*9420*/  IMAD.MOV.U32 R148, RZ, RZ, R32 ;  /* 0x000000ffff947224 */ /* 0x000fc600078e0020 */
[----:B------:R-:W3:Y:S04]  /*9430*/  LDL.LU.64 R30, [R1+0x340] ;  /* 0x00034000011e7983 */ /* 0x000ee80000300a00 */
[----:B------:R-:W3:Y:S04]  /*9440*/  LDL.LU.64 R32, [R1+0x2f8] ;  /* 0x0002f80001207983 */ /* 0x000ee80000300a00 */
[----:B--2---:R-:W2:Y:S01]  /*9450*/  LDL.LU.64 R34, [R1+0x2b0] ;  /* 0x0002b00001227983 */ /* 0x004ea20000300a00 */
[----:B-1----:R-:W-:-:S03]  /*9460*/  IMAD.MOV.U32 R0, RZ, RZ, R21 ;  /* 0x000000ffff007224 */ /* 0x002fc600078e0015 */
        /* <DEDUP_REMOVED lines=28> */
[----:B------:R1:W-:Y:S02]  /*9630*/  STL [R1+0x290], R0 ;  /* 0x0002900001007387 */ /* 0x0003e40000100800 */
[----:B-1----:R-:W-:-:S05]  /*9640*/  IMAD.MOV.U32 R0, RZ, RZ, R149 ;  /* 0x000000ffff007224 */ /* 0x002fca00078e0095 */
[----:B------:R4:W-:Y:S01]  /*9650*/  STL [R1+0x298], R0 ;  /* 0x0002980001007387 */ /* 0x0009e20000100800 */
[----:B------:R-:W-:Y:S01]  /*9660*/  MOV R134, R72 ;  /* 0x0000004800867202 */ /* 0x000fe20000000f00 */
[----:B------:R-:W-:Y:S02]  /*9670*/  IMAD.MOV.U32 R135, RZ, RZ, R73 ;  /* 0x000000ffff877224 */ /* 0x000fe400078e0049 */
[----:B----4-:R-:W-:Y:S01]  /*9680*/  IMAD.MOV.U32 R0, RZ, RZ, R171 ;  /* 0x000000ffff007224 */ /* 0x010fe200078e00ab */
[----:B------:R-:W-:Y:S04]  /*9690*/  STL [R1+0x2a4], R170 ;  /* 0x0002a4aa01007387 */ /* 0x000fe80000100800 */
[----:B------:R1:W-:Y:S01]  /*96a0*/  STL [R1+0x2a0], R0 ;  /* 0x0002a00001007387 */ /* 0x0003e20000100800 */
[----:B---3--:R-:W-:-:S02]  /*96b0*/  IMAD.MOV.U32 R144, RZ, RZ, R138 ;  /* 0x000000ffff907224 */ /* 0x008fc400078e008a */
[----:B------:R-:W-:Y:S01]  /*96c0*/  IMAD.MOV.U32 R145, RZ, RZ, R139 ;  /* 0x000000ffff917224 */ /* 0x000fe200078e008b */
[----:B------:R-:W-:Y:S01]  /*96d0*/  MOV R147, R151 ;  /* 0x0000009700937202 */ /* 0x000fe20000000f00 */
[----:B------:R-:W-:Y:S02]  /*96e0*/  IMAD.MOV.U32 R146, RZ, RZ, R150 ;  /* 0x000000ffff927224 */ /* 0x000fe400078e0096 */
[----:B------:R-:W-:Y:S02]  /*96f0*/  IMAD.MOV.U32 R156, RZ, RZ, R168 ;  /* 0x000000ffff9c7224 */ /* 0x000fe400078e00a8 */
[----:B------:R-:W-:Y:S01]  /*9700*/  IMAD.MOV.U32 R157, RZ, RZ, R169 ;  /* 0x000000ffff9d7224 */ /* 0x000fe200078e00a9 */
[----:B--2---:R2:W-:Y:S01]  /*9710*/  STL [R1+0x2ac], R34 ;  /* 0x0002ac2201007387 */ /* 0x0045e20000100800 */
[----:B-1----:R-:W-:-:S03]  /*9720*/  IMAD.MOV.U32 R0, RZ, RZ, R35 ;  /* 0x000000ffff007224 */ /* 0x002fc600078e0023 */
[----:B------:R-:W3:Y:S04]  /*9730*/  LDL.LU.64 R22, [R1+0x3f0] ;  /* 0x0003f00001167983 */ /* 0x000ee80000300a00 */
[----:B------:R-:W4:Y:S04]  /*9740*/  LDL.LU.64 R94, [R1+0x358] ;  /* 0x00035800015e7983 */ /* 0x000f280000300a00 */
[----:B------:R-:W3:Y:S04]  /*9750*/  LDL.LU.64 R26, [R1+0x3f8] ;  /* 0x0003f800011a7983 */ /* 0x000ee80000300a00 */
[----:B------:R-:W3:Y:S04]  /*9760*/  LDL.LU.64 R72, [R1+0x3d0] ;  /* 0x0003d00001487983 */ /* 0x000ee80000300a00 */
[----:B------:R-:W3:Y:S04]  /*9770*/  LDL.LU.64 R74, [R1+0x3c0] ;  /* 0x0003c000014a7983 */ /* 0x000ee80000300a00 */
[----:B------:R-:W3:Y:S04]  /*9780*/  LDL.LU.64 R92, [R1+0x330] ;  /* 0x00033000015c7983 */ /* 0x000ee80000300a00 */
[----:B------:R1:W-:Y:S04]  /*9790*/  STL [R1+0x2a8], R0 ;  /* 0x0002a80001007387 */ /* 0x0003e80000100800 */
[----:B------:R-:W-:Y:S04]  /*97a0*/  STL [R1+0x2b4], R134 ;  /* 0x0002b48601007387 */ /* 0x000fe80000100800 */
[----:B------:R-:W3:Y:S04]  /*97b0*/  LDL.LU.64 R120, [R1+0x338] ;  /* 0x0003380001787983 */ /* 0x000ee80000300a00 */
[----:B------:R-:W3:Y:S04]  /*97c0*/  LDL.LU.64 R122, [R1+0x430] ;  /* 0x00043000017a7983 */ /* 0x000ee80000300a00 */
[----:B------:R-:W3:Y:S04]  /*97d0*/  LDL.LU.64 R138, [R1+0x370] ;  /* 0x00037000018a7983 */ /* 0x000ee80000300a00 */
[----:B------:R-:W3:Y:S01]  /*97e0*/  LDL.64 R136, [R1+0x468] ;  /* 0x0004680001887983 */ /* 0x000ee20000100a00 */
[----:B------:R-:W-:-:S03]  /*97f0*/  IMAD.MOV.U32 R158, RZ, RZ, R28 ;  /* 0x000000ffff9e7224 */ /* 0x000fc600078e001c */
[----:B------:R-:W3:Y:S01]  /*9800*/  LDL.LU.64 R148, [R1+0x418] ;  /* 0x0004180001947983 */ /* 0x000ee20000300a00 */
[----:B------:R-:W-:-:S03]  /*9810*/  IMAD.MOV.U32 R159, RZ, RZ, R29 ;  /* 0x000000ffff9f7224 */ /* 0x000fc600078e001d */
[----:B------:R-:W3:Y:S01]  /*9820*/  LDL.LU.64 R150, [R1+0x4a0] ;  /* 0x0004a00001967983 */ /* 0x000ee20000300a00 */
[----:B------:R-:W-:Y:S01]  /*9830*/  MOV R24, R30 ;  /* 0x0000001e00187202 */ /* 0x000fe20000000f00 */
[----:B------:R-:W-:Y:S02]  /*9840*/  IMAD.MOV.U32 R25, RZ, RZ, R31 ;  /* 0x000000ffff197224 */ /* 0x000fe400078e001f */
[----:B------:R-:W3:Y:S01]  /*9850*/  LDL.LU.64 R168, [R1+0x400] ;  /* 0x0004000001a87983 */ /* 0x000ee20000300a00 */
[----:B------:R-:W-:-:S03]  /*9860*/  IMAD.MOV.U32 R20, RZ, RZ, R32 ;  /* 0x000000ffff147224 */ /* 0x000fc600078e0020 */
[----:B------:R-:W3:Y:S01]  /*9870*/  LDL.LU.64 R170, [R1+0x420] ;  /* 0x0004200001aa7983 */ /* 0x000ee20000300a00 */
[----:B------:R-:W-:-:S03]  /*9880*/  IMAD.MOV.U32 R21, RZ, RZ, R33 ;  /* 0x000000ffff157224 */ /* 0x000fc600078e0021 */
[----:B------:R-:W3:Y:S04]  /*9890*/  LDL.LU.64 R28, [R1+0x408] ;  /* 0x00040800011c7983 */ /* 0x000ee80000300a00 */
[----:B------:R-:W3:Y:S04]  /*98a0*/  LDL.LU.64 R30, [R1+0x490] ;  /* 0x00049000011e7983 */ /* 0x000ee80000300a00 */
[----:B------:R-:W3:Y:S04]  /*98b0*/  LDL.LU.64 R32, [R1+0x410] ;  /* 0x0004100001207983 */ /* 0x000ee80000300a00 */
[----:B--2---:R-:W2:Y:S01]  /*98c0*/  LDL.LU.64 R34, [R1+0x2f0] ;  /* 0x0002f00001227983 */ /* 0x004ea20000300a00 */
[----:B-1----:R-:W-:-:S03]  /*98d0*/  IMAD.MOV.U32 R0, RZ, RZ, R135 ;  /* 0x000000ffff007224 */ /* 0x002fc600078e0087 */
[----:B------:R-:W-:Y:S04]  /*98e0*/  STL [R1+0x2bc], R144 ;  /* 0x0002bc9001007387 */ /* 0x000fe80000100800 */
[----:B------:R1:W-:Y:S04]  /*98f0*/  STL [R1+0x2b0], R0 ;  /* 0x0002b00001007387 */ /* 0x0003e80000100800 */
[----:B------:R-:W-:Y:S01]  /*9900*/  STL [R1+0x2c4], R146 ;  /* 0x0002c49201007387 */ /* 0x000fe20000100800 */
[----:B-1----:R-:W-:-:S05]  /*9910*/  MOV R0, R145 ;  /* 0x0000009100007202 */ /* 0x002fca0000000f00 */
        /* <DEDUP_REMOVED lines=11> */
[----:B------:R4:W-:Y:S01]  /*99d0*/  STL [R1+0x2d8], R0 ;  /* 0x0002d80001007387 */ /* 0x0009e20000100800 */
[----:B------:R-:W-:Y:S02]  /*99e0*/  IMAD.MOV.U32 R134, RZ, RZ, R20 ;  /* 0x000000ffff867224 */ /* 0x000fe400078e0014 */
[----:B------:R-:W-:Y:S02]  /*99f0*/  IMAD.MOV.U32 R135, RZ, RZ, R21 ;  /* 0x000000ffff877224 */ /* 0x000fe400078e0015 */
[----:B----4-:R-:W-:Y:S01]  /*9a00*/  IMAD.MOV.U32 R0, RZ, RZ, R95 ;  /* 0x000000ffff007224 */ /* 0x010fe200078e005f */
[----:B------:R1:W-:Y:S04]  /*9a10*/  STL [R1+0x2e4], R94 ;  /* 0x0002e45e01007387 */ /* 0x0003e80000100800 */
[----:B------:R2:W-:Y:S01]  /*9a20*/  STL [R1+0x2e0], R0 ;  /* 0x0002e00001007387 */ /* 0x0005e20000100800 */
[----:B---3--:R-:W-:-:S02]  /*9a30*/  IMAD.MOV.U32 R146, RZ, RZ, R26 ;  /* 0x000000ffff927224 */ /* 0x008fc400078e001a */
[----:B------:R-:W-:Y:S01]  /*9a40*/  IMAD.MOV.U32 R147, RZ, RZ, R27 ;  /* 0x000000ffff937224 */ /* 0x000fe200078e001b */
[----:B------:R-:W-:Y:S01]  /*9a50*/  MOV R25, R73 ;  /* 0x0000004900197202 */ /* 0x000fe20000000f00 */
[----:B------:R-:W-:Y:S02]  /*9a60*/  IMAD.MOV.U32 R24, RZ, RZ, R72 ;  /* 0x000000ffff187224 */ /* 0x000fe400078e0048 */
[----:B------:R-:W-:Y:S02]  /*9a70*/  IMAD.MOV.U32 R156, RZ, RZ, R74 ;  /* 0x000000ffff9c7224 */ /* 0x000fe400078e004a */
[----:B------:R-:W-:Y:S01]  /*9a80*/  IMAD.MOV.U32 R157, RZ, RZ, R75 ;  /* 0x000000ffff9d7224 */ /* 0x000fe200078e004b */
[----:B------:R-:W-:Y:S01]  /*9a90*/  MOV R144, R22 ;  /* 0x0000001600907202 */ /* 0x000fe20000000f00 */
[----:B------:R-:W-:Y:S02]  /*9aa0*/  IMAD.MOV.U32 R145, RZ, RZ, R23 ;  /* 0x000000ffff917224 */ /* 0x000fe400078e0017 */
[----:B------:R-:W-:-:S02]  /*9ab0*/  IMAD.MOV.U32 R158, RZ, RZ, R92 ;  /* 0x000000ffff9e7224 */ /* 0x000fc400078e005c */
[----:B------:R-:W-:Y:S01]  /*9ac0*/  IMAD.MOV.U32 R159, RZ, RZ, R93 ;  /* 0x000000ffff9f7224 */ /* 0x000fe200078e005d */
[----:B------:R-:W-:Y:S01]  /*9ad0*/  MOV R20, R120 ;  /* 0x0000007800147202 */ /* 0x000fe20000000f00 */
        /* <DEDUP_REMOVED lines=11> */
[----:B-1----:R-:W-:Y:S02]  /*9b90*/  IMAD.MOV.U32 R94, RZ, RZ, R28 ;  /* 0x000000ffff5e7224 */ /* 0x002fe400078e001c */
[----:B------:R-:W-:-:S02]  /*9ba0*/  IMAD.MOV.U32 R95, RZ, RZ, R29 ;  /* 0x000000ffff5f7224 */ /* 0x000fc400078e001d */
[----:B------:R-:W-:Y:S02]  /*9bb0*/  IMAD.MOV.U32 R120, RZ, RZ, R30 ;  /* 0x000000ffff787224 */ /* 0x000fe400078e001e */
[----:B------:R-:W-:Y:S02]  /*9bc0*/  IMAD.MOV.U32 R121, RZ, RZ, R31 ;  /* 0x000000ffff797224 */ /* 0x000fe400078e001f */
[----:B--2---:R-:W-:Y:S01]  /*9bd0*/  IMAD.MOV.U32 R0, RZ, RZ, R35 ;  /* 0x000000ffff007224 */ /* 0x004fe200078e0023 */
[----:B------:R1:W-:Y:S04]  /*9be0*/  STL [R1+0x2ec], R34 ;  /* 0x0002ec2201007387 */ /* 0x0003e80000100800 */
[----:B------:R-:W2:Y:S04]  /*9bf0*/  LDL.LU.64 R136, [R1+0x478] ;  /* 0x0004780001887983 */ /* 0x000ea80000300a00 */
[----:B------:R-:W3:Y:S01]  /*9c00*/  LDL.LU.64 R28, [R1+0x520] ;  /* 0x00052000011c7983 */ /* 0x000ee20000300a00 */
[----:B------:R-:W-:-:S03]  /*9c10*/  MOV R92, R170 ;  /* 0x000000aa005c7202 */ /* 0x000fc60000000f00 */
[----:B------:R4:W-:Y:S01]  /*9c20*/  STL [R1+0x2e8], R0 ;  /* 0x0002e80001007387 */ /* 0x0009e20000100800 */
[----:B------:R-:W-:-:S03]  /*9c30*/  IMAD.MOV.U32 R93, RZ, RZ, R171 ;  /* 0x000000ffff5d7224 */ /* 0x000fc600078e00ab */
[----:B------:R-:W3:Y:S01]  /*9c40*/  LDL.LU.64 R30, [R1+0x510] ;  /* 0x00051000011e7983 */ /* 0x000ee20000300a00 */
[----:B------:R-:W-:Y:S01]  /*9c50*/  MOV R122, R32 ;  /* 0x00000020007a7202 */ /* 0x000fe20000000f00 */
[----:B------:R-:W-:Y:S02]  /*9c60*/  IMAD.MOV.U32 R123, RZ, RZ, R33 ;  /* 0x000000ffff7b7224 */ /* 0x000fe400078e0021 */
[----:B------:R-:W3:Y:S04]  /*9c70*/  LDL.LU.64 R150, [R1+0x4e0] ;  /* 0x0004e00001967983 */ /* 0x000ee80000300a00 */
[----:B------:R-:W3:Y:S04]  /*9c80*/  LDL.LU.64 R168, [R1+0x4c8] ;  /* 0x0004c80001a87983 */ /* 0x000ee80000300a00 */
[----:B------:R-:W3:Y:S04]  /*9c90*/  LDL.LU.64 R170, [R1+0x488] ;  /* 0x0004880001aa7983 */ /* 0x000ee80000300a00 */
[----:B------:R-:W3:Y:S04]  /*9ca0*/  LDL.LU.64 R32, [R1+0x4f8] ;  /* 0x0004f80001207983 */ /* 0x000ee80000300a00 */
[----:B-1----:R-:W3:Y:S01]  /*9cb0*/  LDL.LU.64 R34, [R1+0x388] ;  /* 0x0003880001227983 */ /* 0x002ee20000300a00 */
[----:B----4-:R-:W-:-:S03]  /*9cc0*/  IMAD.MOV.U32 R0, RZ, RZ, R135 ;  /* 0x000000ffff007224 */ /* 0x010fc600078e0087 */
        /* <DEDUP_REMOVED lines=9> */
[----:B-1----:R-:W-:-:S05]  /*9d60*/  MOV R0, R157 ;  /* 0x0000009d00007202 */ /* 0x002fca0000000f00 */
        /* <DEDUP_REMOVED lines=8> */
[----:B------:R-:W-:Y:S01]  /*9df0*/  IMAD.MOV.U32 R147, RZ, RZ, R27 ;  /* 0x000000ffff937224 */ /* 0x000fe200078e001b */
[----:B-1----:R-:W-:Y:S01]  /*9e00*/  MOV R0, R139 ;  /* 0x0000008b00007202 */ /* 0x002fe20000000f00 */
[----:B------:R-:W-:Y:S02]  /*9e10*/  IMAD.MOV.U32 R22, RZ, RZ, R72 ;  /* 0x000000ffff167224 */ /* 0x000fe400078e0048 */
[----:B------:R-:W-:Y:S02]  /*9e20*/  IMAD.MOV.U32 R23, RZ, RZ, R73 ;  /* 0x000000ffff177224 */ /* 0x000fe400078e0049 */
[----:B------:R1:W-:Y:S01]  /*9e30*/  STL [R1+0x318], R0 ;  /* 0x0003180001007387 */ /* 0x0003e20000100800 */
[----:B------:R-:W-:-:S02]  /*9e40*/  IMAD.MOV.U32 R26, RZ, RZ, R122 ;  /* 0x000000ffff1a7224 */ /* 0x000fc400078e007a */
[----:B------:R-:W-:Y:S02]  /*9e50*/  IMAD.MOV.U32 R27, RZ, RZ, R123 ;  /* 0x000000ffff1b7224 */ /* 0x000fe400078e007b */
[----:B------:R-:W-:Y:S02]  /*9e60*/  IMAD.MOV.U32 R144, RZ, RZ, R20 ;  /* 0x000000ffff907224 */ /* 0x000fe400078e0014 */
[----:B------:R-:W-:Y:S02]  /*9e70*/  IMAD.MOV.U32 R145, RZ, RZ, R21 ;  /* 0x000000ffff917224 */ /* 0x000fe400078e0015 */
[----:B------:R-:W-:Y:S01]  /*9e80*/  IMAD.MOV.U32 R134, RZ, RZ, R158 ;  /* 0x000000ffff867224 */ /* 0x000fe200078e009e */
[----:B------:R-:W-:Y:S01]  /*9e90*/  MOV R158, R74 ;  /* 0x0000004a009e7202 */ /* 0x000fe20000000f00 */
[----:B------:R-:W-:Y:S02]  /*9ea0*/  IMAD.MOV.U32 R135, RZ, RZ, R159 ;  /* 0x000000ffff877224 */ /* 0x000fe400078e009f */
[----:B------:R-:W-:-:S02]  /*9eb0*/  IMAD.MOV.U32 R20, RZ, RZ, R92 ;  /* 0x000000ffff147224 */ /* 0x000fc400078e005c */
[----:B------:R-:W-:Y:S02]  /*9ec0*/  IMAD.MOV.U32 R21, RZ, RZ, R93 ;  /* 0x000000ffff157224 */ /* 0x000fe400078e005d */
[----:B------:R-:W-:Y:S01]  /*9ed0*/  IMAD.MOV.U32 R159, RZ, RZ, R75 ;  /* 0x000000ffff9f7224 */ /* 0x000fe200078e004b */
[----:B------:R-:W-:Y:S01]  /*9ee0*/  MOV R24, R120 ;  /* 0x0000007800187202 */ /* 0x000fe20000000f00 */
[----:B------:R-:W-:Y:S02]  /*9ef0*/  IMAD.MOV.U32 R74, RZ, RZ, R94 ;  /* 0x000000ffff4a7224 */ /* 0x000fe400078e005e */
[----:B------:R-:W-:Y:S02]  /*9f00*/  IMAD.MOV.U32 R75, RZ, RZ, R95 ;  /* 0x000000ffff4b7224 */ /* 0x000fe400078e005f */
[----:B------:R-:W-:Y:S02]  /*9f10*/  IMAD.MOV.U32 R25, RZ, RZ, R121 ;  /* 0x000000ffff197224 */ /* 0x000fe400078e0079 */
[----:B--2---:R-:W-:-:S02]  /*9f20*/  IMAD.MOV.U32 R72, RZ, RZ, R136 ;  /* 0x000000ffff487224 */ /* 0x004fc400078e0088 */
[----:B------:R-:W-:Y:S02]  /*9f30*/  IMAD.MOV.U32 R73, RZ, RZ, R137 ;  /* 0x000000ffff497224 */ /* 0x000fe400078e0089 */
[----:B---3--:R-:W-:Y:S02]  /*9f40*/  IMAD.MOV.U32 R92, RZ, RZ, R150 ;  /* 0x000000ffff5c7224 */ /* 0x008fe400078e0096 */
[----:B------:R-:W-:Y:S02]  /*9f50*/  IMAD.MOV.U32 R93, RZ, RZ, R151 ;  /* 0x000000ffff5d7224 */ /* 0x000fe400078e0097 */
[----:B------:R-:W-:Y:S02]  /*9f60*/  IMAD.MOV.U32 R94, RZ, RZ, R168 ;  /* 0x000000ffff5e7224 */ /* 0x000fe400078e00a8 */
[----:B------:R-:W-:Y:S02]  /*9f70*/  IMAD.MOV.U32 R95, RZ, RZ, R169 ;  /* 0x000000ffff5f7224 */ /* 0x000fe400078e00a9 */
[----:B------:R-:W-:Y:S01]  /*9f80*/  IMAD.MOV.U32 R120, RZ, RZ, R170 ;  /* 0x000000ffff787224 */ /* 0x000fe200078e00aa */
[----:B------:R-:W-:Y:S01]  /*9f90*/  MOV R121, R171 ;  /* 0x000000ab00797202 */ /* 0x000fe20000000f00 */
[----:B------:R2:W-:Y:S01]  /*9fa0*/  STL [R1+0x324], R34 ;  /* 0x0003242201007387 */ /* 0x0005e20000100800 */
[----:B-1----:R-:W-:-:S03]  /*9fb0*/  IMAD.MOV.U32 R0, RZ, RZ, R35 ;  /* 0x000000ffff007224 */ /* 0x002fc600078e0023 */
[----:B------:R-:W3:Y:S04]  /*9fc0*/  LDL.LU.64 R122, [R1+0x4b0] ;  /* 0x0004b000017a7983 */ /* 0x000ee80000300a00 */
[----:B------:R-:W4:Y:S04]  /*9fd0*/  LDL.64 R136, [R1+0x470] ;  /* 0x0004700001887983 */ /* 0x000f280000100a00 */
[----:B------:R-:W3:Y:S04]  /*9fe0*/  LDL.LU.64 R138, [R1+0x498] ;  /* 0x00049800018a7983 */ /* 0x000ee80000300a00 */
[----:B------:R-:W3:Y:S04]  /*9ff0*/  LDL.LU.64 R150, [R1+0x500] ;  /* 0x0005000001967983 */ /* 0x000ee80000300a00 */
[----:B------:R1:W-:Y:S04]  /*a000*/  STL [R1+0x320], R0 ;  /* 0x0003200001007387 */ /* 0x0003e80000100800 */
[----:B------:R-:W3:Y:S04]  /*a010*/  LDL.LU.64 R168, [R1+0x428] ;  /* 0x0004280001a87983 */ /* 0x000ee80000300a00 */
[----:B------:R-:W3:Y:S04]  /*a020*/  LDL.LU.64 R170, [R1+0x4e8] ;  /* 0x0004e80001aa7983 */ /* 0x000ee80000300a00 */
[----:B--2---:R-:W2:Y:S01]  /*a030*/  LDL.LU.64 R34, [R1+0x480] ;  /* 0x0004800001227983 */ /* 0x004ea20000300a00 */
[----:B-1----:R-:W-:-:S03]  /*a040*/  IMAD.MOV.U32 R0, RZ, RZ, R135 ;  /* 0x000000ffff007224 */ /* 0x002fc600078e0087 */
[----:B------:R-:W-:Y:S04]  /*a050*/  STL [R1+0x32c], R134 ;  /* 0x00032c8601007387 */ /* 0x000fe80000100800 */
[----:B------:R-:W-:Y:S04]  /*a060*/  STL [R1+0x334], R144 ;  /* 0x0003349001007387 */ /* 0x000fe80000100800 */
        /* <DEDUP_REMOVED lines=8> */
[----:B------:R1:W-:Y:S04]  /*a0f0*/  STL [R1+0x340], R0 ;  /* 0x0003400001007387 */ /* 0x0003e80000100800 */
[----:B------:R1:W-:Y:S02]  /*a100*/  STL [R1+0x34c], R74 ;  /* 0x00034c4a01007387 */ /* 0x0003e40000100800 */
[----:B-1----:R-:W-:-:S05]  /*a110*/  IMAD.MOV.U32 R0, RZ, RZ, R75 ;  /* 0x000000ffff007224 */ /* 0x002fca00078e004b */
[----:B------:R1:W-:Y:S01]  /*a120*/  STL [R1+0x348], R0 ;  /* 0x0003480001007387 */ /* 0x0003e20000100800 */
[----:B------:R-:W-:Y:S01]  /*a130*/  IMAD.MOV.U32 R74, RZ, RZ, R94 ;  /* 0x000000ffff4a7224 */ /* 0x000fe200078e005e */
[----:B------:R-:W-:Y:S02]  /*a140*/  MOV R75, R95 ;  /* 0x0000005f004b7202 */ /* 0x000fe40000000f00 */
[----:B------:R-:W-:Y:S01]  /*a150*/  STL [R1+0x354], R148 ;  /* 0x0003549401007387 */ /* 0x000fe20000100800 */
[----:B-1----:R-:W-:Y:S02]  /*a160*/  IMAD.MOV.U32 R0, RZ, RZ, R149 ;  /* 0x000000ffff007224 */ /* 0x002fe400078e0095 */
[----:B------:R-:W-:Y:S02]  /*a170*/  IMAD.MOV.U32 R144, RZ, RZ, R146 ;  /* 0x000000ffff907224 */ /* 0x000fe400078e0092 */
[----:B------:R-:W-:Y:S01]  /*a180*/  IMAD.MOV.U32 R145, RZ, RZ, R147 ;  /* 0x000000ffff917224 */ /* 0x000fe200078e0093 */
[----:B------:R1:W-:Y:S01]  /*a190*/  STL [R1+0x350], R0 ;  /* 0x0003500001007387 */ /* 0x0003e20000100800 */
[----:B------:R-:W-:-:S02]  /*a1a0*/  IMAD.MOV.U32 R146, RZ, RZ, R20 ;  /* 0x000000ffff927224 */ /* 0x000fc400078e0014 */
[----:B------:R-:W-:Y:S02]  /*a1b0*/  IMAD.MOV.U32 R147, RZ, RZ, R21 ;  /* 0x000000ffff937224 */ /* 0x000fe400078e0015 */
        /* <DEDUP_REMOVED lines=8> */
[----:B----4-:R-:W-:Y:S01]  /*a240*/  IMAD.MOV.U32 R22, RZ, RZ, R136 ;  /* 0x000000ffff167224 */ /* 0x010fe200078e0088 */
[----:B------:R-:W-:Y:S01]  /*a250*/  MOV R23, R137 ;  /* 0x0000008900177202 */ /* 0x000fe20000000f00 */
[----:B---3--:R-:W-:Y:S02]  /*a260*/  IMAD.MOV.U32 R94, RZ, RZ, R138 ;  /* 0x000000ffff5e7224 */ /* 0x008fe400078e008a */
[----:B------:R-:W-:Y:S02]  /*a270*/  IMAD.MOV.U32 R95, RZ, RZ, R139 ;  /* 0x000000ffff5f7224 */ /* 0x000fe400078e008b */
[----:B------:R-:W-:-:S02]  /*a280*/  IMAD.MOV.U32 R120, RZ, RZ, R150 ;  /* 0x000000ffff787224 */ /* 0x000fc400078e0096 */
[----:B------:R-:W-:Y:S02]  /*a290*/  IMAD.MOV.U32 R121, RZ, RZ, R151 ;  /* 0x000000ffff797224 */ /* 0x000fe400078e0097 */
[----:B------:R-:W-:Y:S01]  /*a2a0*/  IMAD.MOV.U32 R92, RZ, RZ, R122 ;  /* 0x000000ffff5c7224 */ /* 0x000fe200078e007a */
[----:B------:R-:W-:Y:S01]  /*a2b0*/  MOV R138, R168 ;  /* 0x000000a8008a7202 */ /* 0x000fe20000000f00 */
[----:B------:R-:W-:Y:S02]  /*a2c0*/  IMAD.MOV.U32 R139, RZ, RZ, R169 ;  /* 0x000000ffff8b7224 */ /* 0x000fe400078e00a9 */
[----:B------:R-:W-:Y:S01]  /*a2d0*/  IMAD.MOV.U32 R93, RZ, RZ, R123 ;  /* 0x000000ffff5d7224 */ /* 0x000fe200078e007b */
[----:B--2---:R2:W-:Y:S01]  /*a2e0*/  STL [R1+0x35c], R34 ;  /* 0x00035c2201007387 */ /* 0x0045e20000100800 */
[----:B-1----:R-:W-:-:S03]  /*a2f0*/  IMAD.MOV.U32 R0, RZ, RZ, R35 ;  /* 0x000000ffff007224 */ /* 0x002fc600078e0023 */
[----:B------:R-:W3:Y:S04]  /*a300*/  LDL.LU.64 R136, [R1+0x4d0] ;  /* 0x0004d00001887983 */ /* 0x000ee80000300a00 */
[----:B------:R-:W4:Y:S01]  /*a310*/  LDL.LU.64 R168, [R1+0x4c0] ;  /* 0x0004c00001a87983 */ /* 0x000f220000300a00 */
[----:B------:R-:W-:-:S03]  /*a320*/  IMAD.MOV.U32 R122, RZ, RZ, R170 ;  /* 0x000000ffff7a7224 */ /* 0x000fc600078e00aa */
[----:B------:R-:W3:Y:S01]  /*a330*/  LDL.LU.64 R148, [R1+0x4b8] ;  /* 0x0004b80001947983 */ /* 0x000ee20000300a00 */
[----:B------:R-:W-:-:S03]  /*a340*/  IMAD.MOV.U32 R123, RZ, RZ, R171 ;  /* 0x000000ffff7b7224 */ /* 0x000fc600078e00ab */
[----:B------:R-:W3:Y:S04]  /*a350*/  LDL.LU.64 R150, [R1+0x518] ;  /* 0x0005180001967983 */ /* 0x000ee80000300a00 */
[----:B------:R1:W-:Y:S04]  /*a360*/  STL [R1+0x358], R0 ;  /* 0x0003580001007387 */ /* 0x0003e80000100800 */
[----:B------:R-:W-:Y:S04]  /*a370*/  STL [R1+0x364], R144 ;  /* 0x0003649001007387 */ /* 0x000fe80000100800 */
[----:B------:R-:W3:Y:S04]  /*a380*/  LDL.LU.64 R170, [R1+0x508] ;  /* 0x0005080001aa7983 */ /* 0x000ee80000300a00 */
[----:B--2---:R-:W2:Y:S01]  /*a390*/  LDL.LU.64 R34, [R1+0x4a8] ;  /* 0x0004a80001227983 */ /* 0x004ea20000300a00 */
[----:B-1----:R-:W-:-:S03]  /*a3a0*/  IMAD.MOV.U32 R0, RZ, RZ, R145 ;  /* 0x000000ffff007224 */ /* 0x002fc600078e0091 */
[----:B------:R-:W-:Y:S04]  /*a3b0*/  STL [R1+0x36c], R146 ;  /* 0x00036c9201007387 */ /* 0x000fe80000100800 */
[----:B------:R1:W-:Y:S02]  /*a3c0*/  STL [R1+0x360], R0 ;  /* 0x0003600001007387 */ /* 0x0003e40000100800 */
[----:B-1----:R-:W-:-:S05]  /*a3d0*/  MOV R0, R147 ;  /* 0x0000009300007202 */ /* 0x002fca0000000f00 */
        /* <DEDUP_REMOVED lines=15> */
[----:B------:R4:W-:Y:S02]  /*a4d0*/  STL [R1+0x390], R0 ;  /* 0x0003900001007387 */ /* 0x0009e40000100800 */
[----:B----4-:R-:W-:Y:S02]  /*a4e0*/  IMAD.MOV.U32 R0, RZ, RZ, R169 ;  /* 0x000000ffff007224 */ /* 0x010fe400078e00a9 */
[----:B------:R-:W-:Y:S04]  /*a4f0*/  STL [R1+0x39c], R168 ;  /* 0x00039ca801007387 */ /* 0x000fe80000100800 */
[----:B------:R1:W-:Y:S01]  /*a500*/  STL [R1+0x398], R0 ;  /* 0x0003980001007387 */ /* 0x0003e20000100800 */
[----:B---3--:R-:W-:Y:S01]  /*a510*/  MOV R138, R148 ;  /* 0x00000094008a7202 */ /* 0x008fe20000000f00 */
[----:B------:R-:W-:-:S02]  /*a520*/  IMAD.MOV.U32 R139, RZ, RZ, R149 ;  /* 0x000000ffff8b7224 */ /* 0x000fc400078e0095 */
[----:B------:R-:W-:Y:S02]  /*a530*/  IMAD.MOV.U32 R148, RZ, RZ, R150 ;  /* 0x000000ffff947224 */ /* 0x000fe400078e0096 */
[----:B------:R-:W-:Y:S01]  /*a540*/  IMAD.MOV.U32 R149, RZ, RZ, R151 ;  /* 0x000000ffff957224 */ /* 0x000fe200078e0097 */
[----:B--2---:R2:W-:Y:S01]  /*a550*/  STL [R1+0x3a4], R34 ;  /* 0x0003a42201007387 */ /* 0x0045e20000100800 */
[----:B-1----:R-:W-:-:S03]  /*a560*/  IMAD.MOV.U32 R0, RZ, RZ, R35 ;  /* 0x000000ffff007224 */ /* 0x002fc600078e0023 */
[----:B------:R-:W3:Y:S01]  /*a570*/  LDL.LU.64 R168, [R1+0x4f0] ;  /* 0x0004f00001a87983 */ /* 0x000ee20000300a00 */
[----:B------:R-:W-:Y:S01]  /*a580*/  IMAD.MOV.U32 R150, RZ, RZ, R170 ;  /* 0x000000ffff967224 */ /* 0x000fe200078e00aa */
[----:B------:R-:W-:Y:S02]  /*a590*/  MOV R151, R171 ;  /* 0x000000ab00977202 */ /* 0x000fe40000000f00 */
[----:B------:R-:W4:Y:S04]  /*a5a0*/  LDL.LU.64 R170, [R1+0x4d8] ;  /* 0x0004d80001aa7983 */ /* 0x000f280000300a00 */
[----:B------:R1:W-:Y:S04]  /*a5b0*/  STL [R1+0x3a0], R0 ;  /* 0x0003a00001007387 */ /* 0x0003e80000100800 */
[----:B------:R-:W-:Y:S04]  /*a5c0*/  STL [R1+0x3ac], R24 ;  /* 0x0003ac1801007387 */ /* 0x000fe80000100800 */
[----:B--2---:R-:W2:Y:S01]  /*a5d0*/  LDL.LU.64 R34, [R1+0x528] ;  /* 0x0005280001227983 */ /* 0x004ea20000300a00 */
[----:B-1----:R-:W-:-:S03]  /*a5e0*/  IMAD.MOV.U32 R0, RZ, RZ, R25 ;  /* 0x000000ffff007224 */ /* 0x002fc600078e0019 */
[----:B------:R-:W-:Y:S04]  /*a5f0*/  STL [R1+0x3b4], R26 ;  /* 0x0003b41a01007387 */ /* 0x000fe80000100800 */
        /* <DEDUP_REMOVED lines=30> */
[----:B------:R1:W-:Y:S02]  /*a7e0*/  STL [R1+0x3f8], R0 ;  /* 0x0003f80001007387 */ /* 0x0003e40000100800 */
[----:B-1----:R-:W-:Y:S02]  /*a7f0*/  IMAD.MOV.U32 R0, RZ, RZ, R151 ;  /* 0x000000ffff007224 */ /* 0x002fe400078e0097 */
[----:B------:R-:W-:Y:S01]  /*a800*/  IMAD.MOV.U32 R6, RZ, RZ, R33 ;  /* 0x000000ffff067224 */ /* 0x000fe200078e0021 */
[----:B------:R-:W-:Y:S01]  /*a810*/  MOV R217, R56 ;  /* 0x0000003800d97202 */ /* 0x000fe20000000f00 */
[----:B------:R-:W-:Y:S01]  /*a820*/  IMAD.MOV.U32 R213, RZ, RZ, R58 ;  /* 0x000000ffffd57224 */ /* 0x000fe200078e003a */
[----:B------:R-:W-:Y:S01]  /*a830*/  MOV R231, R184 ;  /* 0x000000b800e77202 */ /* 0x000fe20000000f00 */
[----:B------:R-:W-:Y:S01]  /*a840*/  IMAD.MOV.U32 R212, RZ, RZ, R59 ;  /* 0x000000ffffd47224 */ /* 0x000fe200078e003b */
[----:B------:R-:W-:Y:S01]  /*a850*/  MOV R237, R44 ;  /* 0x0000002c00ed7202 */ /* 0x000fe20000000f00 */
[----:B------:R-:W-:Y:S01]  /*a860*/  IMAD.MOV.U32 R215, RZ, RZ, R180 ;  /* 0x000000ffffd77224 */ /* 0x000fe200078e00b4 */
[----:B------:R-:W-:Y:S01]  /*a870*/  MOV R249, R40 ;  /* 0x0000002800f97202 */ /* 0x000fe20000000f00 */
[----:B------:R-:W-:Y:S01]  /*a880*/  IMAD.MOV.U32 R214, RZ, RZ, R181 ;  /* 0x000000ffffd67224 */ /* 0x000fe200078e00b5 */
[----:B------:R-:W-:Y:S01]  /*a890*/  CS2R R60, SRZ ;  /* 0x00000000003c7805 */ /* 0x000fe2000001ff00 */
        /* <DEDUP_REMOVED lines=27> */
[----:B---3--:R-:W-:Y:S04]  /*aa50*/  STL [R1+0x40c], R168 ;  /* 0x00040ca801007387 */ /* 0x008fe80000100800 */
[----:B------:R1:W-:Y:S04]  /*aa60*/  STL [R1+0x400], R0 ;  /* 0x0004000001007387 */ /* 0x0003e80000100800 */
[----:B----4-:R-:W-:Y:S01]  /*aa70*/  STL [R1+0x414], R170 ;  /* 0x000414aa01007387 */ /* 0x010fe20000100800 */
[----:B-1----:R-:W-:-:S05]  /*aa80*/  IMAD.MOV.U32 R0, RZ, RZ, R169 ;  /* 0x000000ffff007224 */ /* 0x002fca00078e00a9 */
[----:B------:R-:W-:Y:S04]  /*aa90*/  STL [R1+0x408], R0 ;  /* 0x0004080001007387 */ /* 0x000fe80000100800 */
[----:B--2---:R1:W-:Y:S04]  /*aaa0*/  STL [R1+0x41c], R34 ;  /* 0x00041c2201007387 */ /* 0x0043e80000100800 */
[----:B-1----:R-:W1:Y:S01]  /*aab0*/  S2R R34, SR_TID.X ;  /* 0x0000000000227919 */ /* 0x002e620000002100 */
[----:B------:R-:W-:Y:S02]  /*aac0*/  IMAD.MOV.U32 R0, RZ, RZ, R171 ;  /* 0x000000ffff007224 */ /* 0x000fe400078e00ab */
[----:B------:R-:W-:-:S03]  /*aad0*/  IMAD.MOV.U32 R2, RZ, RZ, R35 ;  /* 0x000000ffff027224 */ /* 0x000fc600078e0023 */
[----:B------:R2:W-:Y:S04]  /*aae0*/  STL [R1+0x410], R0 ;  /* 0x0004100001007387 */ /* 0x0005e80000100800 */
[----:B------:R3:W-:Y:S01]  /*aaf0*/  STL [R1+0x418], R2 ;  /* 0x0004180201007387 */ /* 0x0007e20000100800 */
[----:B--2---:R-:W-:-:S03]  /*ab00*/  IMAD.MOV.U32 R0, RZ, RZ, 0x3f ;  /* 0x0000003fff007424 */ /* 0x004fc600078e00ff */
[----:B------:R-:W-:Y:S01]  /*ab10*/  STL [R1+0x424], R28 ;  /* 0x0004241c01007387 */ /* 0x000fe20000100800 */
[----:B---3--:R-:W-:Y:S02]  /*ab20*/  MOV R2, R29 ;  /* 0x0000001d00027202 */ /* 0x008fe40000000f00 */
[----:B------:R-:W-:Y:S01]  /*ab30*/  IADD3 R35, R0, c[0x0][0x180], RZ ;  /* 0x0000600000237a10 */ /* 0x000fe20007ffe0ff */
[----:B------:R-:W-:Y:S01]  /*ab40*/  IMAD.MOV.U32 R0, RZ, RZ, R31 ;  /* 0x000000ffff007224 */ /* 0x000fe200078e001f */
[----:B------:R-:W-:Y:S01]  /*ab50*/  STL [R1+0x42c], R30 ;  /* 0x00042c1e01007387 */ /* 0x000fe20000100800 */
[----:B-1----:R-:W-:-:S03]  /*ab60*/  LOP3.LUT R3, R34, 0x7, RZ, 0xc0, !PT ;  /* 0x0000000722037812 */ /* 0x002fc600078ec0ff */
[----:B------:R1:W-:Y:S04]  /*ab70*/  STL [R1+0x420], R2 ;  /* 0x0004200201007387 */ /* 0x0003e80000100800 */
[----:B------:R-:W-:Y:S01]  /*ab80*/  STL [R1+0x434], R32 ;  /* 0x0004342001007387 */ /* 0x000fe20000100800 */
[----:B------:R-:W-:-:S03]  /*ab90*/  IMAD R3, R3, 0x110, RZ ;  /* 0x0000011003037824 */ /* 0x000fc600078e02ff */
[----:B------:R2:W-:Y:S01]  /*aba0*/  STL [R1+0x428], R0 ;  /* 0x0004280001007387 */ /* 0x0005e20000100800 */
[C---:B------:R-:W-:Y:S02]  /*abb0*/  LOP3.LUT R5, R34.reuse, 0x3, RZ, 0xc0, !PT ;  /* 0x0000000322057812 */ /* 0x040fe400078ec0ff */
[----:B-1----:R-:W-:Y:S01]  /*abc0*/  SHF.R.S32.HI R2, RZ, 0x1f, R35 ;  /* 0x0000001fff027819 */ /* 0x002fe20000011423 */
[----:B--2---:R-:W-:-:S03]  /*abd0*/  IMAD.SHL.U32 R0, R34, 0x2, RZ ;  /* 0x0000000222007824 */ /* 0x004fc600078e00ff */
[----:B------:R-:W-:Y:S02]  /*abe0*/  LEA.HI R2, R2, R35, RZ, 0x6 ;  /* 0x0000002302027211 */ /* 0x000fe400078f30ff */
[----:B------:R-:W-:Y:S02]  /*abf0*/  LOP3.LUT R4, R0, 0xc0, RZ, 0xc0, !PT ;  /* 0x000000c000047812 */ /* 0x000fe400078ec0ff */
[----:B------:R-:W-:Y:S01]  /*ac00*/  LOP3.LUT R36, R3, 0x30, R0, 0x78, !PT ;  /* 0x0000003003247812 */ /* 0x000fe200078e7800 */
[----:B------:R-:W-:Y:S01]  /*ac10*/  IMAD R3, R5, 0x420, RZ ;  /* 0x0000042005037824 */ /* 0x000fe200078e02ff */
[----:B------:R-:W-:Y:S02]  /*ac20*/  LOP3.LUT R0, R4, 0x1c, R34, 0xf8, !PT ;  /* 0x0000001c04007812 */ /* 0x000fe400078ef822 */
[----:B------:R-:W-:Y:S02]  /*ac30*/  SHF.R.S32.HI R2, RZ, 0x6, R2 ;  /* 0x00000006ff027819 */ /* 0x000fe40000011402 */
[----:B------:R-:W-:-:S02]  /*ac40*/  LOP3.LUT R3, R3, R0, RZ, 0x3c, !PT ;  /* 0x0000000003037212 */ /* 0x000fc400078e3cff */
[----:B------:R-:W-:Y:S02]  /*ac50*/  IADD3 R37, R2, -0x2, RZ ;  /* 0xfffffffe02257810 */ /* 0x000fe40007ffe0ff */
[----:B------:R-:W-:Y:S01]  /*ac60*/  LOP3.LUT R2, R3, 0x20, RZ, 0x3c, !PT ;  /* 0x0000002003027812 */ /* 0x000fe200078e3cff */
[----:B------:R1:W-:Y:S04]  /*ac70*/  STL [R1+0x430], R6 ;  /* 0x0004300601007387 */ /* 0x0003e80000100800 */
[----:B------:R2:W-:Y:S01]  /*ac80*/  STL [R1+0x46c], R2 ;  /* 0x00046c0201007387 */ /* 0x0005e20000100800 */
[----:B------:R-:W-:-:S04]  /*ac90*/  IMAD.MOV.U32 R35, RZ, RZ, c[0x0][0x188] ;  /* 0x00006200ff237624 */ /* 0x000fc800078e00ff */
[----:B------:R-:W-:-:S05]  /*aca0*/  IMAD.SHL.U32 R35, R35, 0x40, RZ ;  /* 0x0000004023237824 */ /* 0x000fca00078e00ff */
[----:B------:R-:W-:Y:S01]  /*acb0*/  SHF.R.S32.HI R4, RZ, 0x1f, R35 ;  /* 0x0000001fff047819 */ /* 0x000fe20000011423 */
[----:B------:R-:W-:Y:S01]  /*acc0*/  IMAD.MOV.U32 R239, RZ, RZ, R42 ;  /* 0x000000ffffef7224 */ /* 0x000fe200078e002a */
[C---:B------:R-:W-:Y:S01]  /*acd0*/  SHF.L.U32 R198, R35.reuse, 0x2, RZ ;  /* 0x0000000223c67819 */ /* 0x040fe200000006ff */
[----:B------:R-:W-:Y:S01]  /*ace0*/  IMAD.MOV.U32 R238, RZ, RZ, R43 ;  /* 0x000000ffffee7224 */ /* 0x000fe200078e002b */
[----:B------:R-:W-:Y:S01]  /*acf0*/  SHF.L.U64.HI R0, R35, 0x2, R4 ;  /* 0x0000000223007819 */ /* 0x000fe20000010204 */
        /* <DEDUP_REMOVED lines=16> */
[----:B------:R-:W-:Y:S01]  /*ae00*/  IMAD.MOV.U32 R199, RZ, RZ, RZ ;  /* 0x000000ffffc77224 */ /* 0x000fe200078e00ff */
        /* <DEDUP_REMOVED lines=42> */
[----:B------:R-:W-:Y:S01]  /*b0b0*/  LOP3.LUT R36, R36, 0x40, RZ, 0x3c, !PT ;  /* 0x0000004024247812 */ /* 0x000fe200078e3cff */
[----:B------:R-:W-:-:S02]  /*b0c0*/  USHF.L.U32 UR7, UR4, 0x2, URZ ;  /* 0x0000000204077899 */ /* 0x000fc4000800063f */
[----:B------:R-:W-:Y:S02]  /*b0d0*/  USHF.L.U64.HI UR6, UR4, 0x2, UR6 ;  /* 0x0000000204067899 */ /* 0x000fe40008010206 */
[----:B------:R-:W-:Y:S02]  /*b0e0*/  UMOV UR5, 0x1 ;  /* 0x0000000100057882 */ /* 0x000fe40000000000 */
[----:B--2---:R-:W-:Y:S02]  /*b0f0*/  UMOV UR4, 0xffffffff ;  /* 0xffffffff00047882 */ /* 0x004fe40000000000 */
.L_x_1:
[----:B------:R-:W2:Y:S01]  /*b100*/  LDL R38, [R1+0x46c] ;  /* 0x00046c0001267983 */ /* 0x000ea20000100800 */
[----:B------:R-:W-:Y:S01]  /*b110*/  UIADD3 UR4, UR4, 0x1, URZ ;  /* 0x0000000104047890 */ /* 0x000fe2000fffe03f */
[----:B------:R-:W-:-:S04]  /*b120*/  DEPBAR.LE SB0, 0x2 ;  /* 0x000080800000791a */ /* 0x000fc80000000000 */
[----:B-1----:R-:W1:Y:S01]  /*b130*/  S2R R3, SR_TID.X ;  /* 0x0000000000037919 */ /* 0x002e620000002100 */
[----:B------:R-:W-:-:S03]  /*b140*/  UISETP.GT.AND UP0, UPT, UR4, 0x1, UPT ;  /* 0x000000010400788c */ /* 0x000fc6000bf04270 */
[----:B------:R-:W3:Y:S01]  /*b150*/  S2R R36, SR_TID.X ;  /* 0x0000000000247919 */ /* 0x000ee20000002100 */
[----:B------:R-:W-:-:S03]  /*b160*/  USEL UR4, UR4, URZ, !UP0 ;  /* 0x0000003f04047287 */ /* 0x000fc6000c000000 */
[----:B------:R-:W4:Y:S03]  /*b170*/  S2R R184, SR_TID.X ;  /* 0x0000000000b87919 */ /* 0x000f260000002100 */
[----:B------:R-:W-:Y:S02]  /*b180*/  IMAD.U32 R2, RZ, RZ, UR4 ;  /* 0x00000004ff027e24 */ /* 0x000fe4000f8e00ff */
[----:B------:R-:W-:Y:S02]  /*b190*/  IMAD.U32 R196, RZ, RZ, UR4 ;  /* 0x00000004ffc47e24 */ /* 0x000fe4000f8e00ff */
[----:B------:R-:W-:Y:S02]  /*b1a0*/  IMAD.U32 R197, RZ, RZ, UR4 ;  /* 0x00000004ffc57e24 */ /* 0x000fe4000f8e00ff */
[C---:B-1----:R-:W-:Y:S01]  /*b1b0*/  IMAD.SHL.U32 R39, R3.reuse, 0x2, RZ ;  /* 0x0000000203277824 */ /* 0x042fe200078e00ff */
[----:B------:R-:W-:-:S04]  /*b1c0*/  LOP3.LUT R37, R3, 0x3, RZ, 0xc0, !PT ;  /* 0x0000000303257812 */ /* 0x000fc800078ec0ff */
[----:B------:R-:W-:Y:S01]  /*b1d0*/  LOP3.LUT R39, R39, 0xc0, RZ, 0xc0, !PT ;  /* 0x000000c027277812 */ /* 0x000fe200078ec0ff */
[----:B------:R-:W-:Y:S02]  /*b1e0*/  IMAD R37, R37, 0x420, RZ ;  /* 0x0000042025257824 */ /* 0x000fe400078e02ff */
[C---:B----4-:R-:W-:Y:S01]  /*b1f0*/  IMAD.SHL.U32 R185, R184.reuse, 0x2, RZ ;  /* 0x00000002b8b97824 */ /* 0x050fe200078e00ff */
[----:B------:R-:W-:Y:S01]  /*b200*/  LOP3.LUT R39, R39, 0x1c, R3, 0xf8, !PT ;  /* 0x0000001c27277812 */ /* 0x000fe200078ef803 */
[----:B------:R-:W-:Y:S01]  /*b210*/  IMAD.U32 R3, RZ, RZ, UR4 ;  /* 0x00000004ff037e24 */ /* 0x000fe2000f8e00ff */
[----:B------:R-:W-:Y:S02]  /*b220*/  LOP3.LUT R184, R184, 0x7, RZ, 0xc0, !PT ;  /* 0x00000007b8b87812 */ /* 0x000fe400078ec0ff */
[----:B------:R-:W-:-:S03]  /*b230*/  LOP3.LUT R37, R37, R39, RZ, 0x3c, !PT ;  /* 0x0000002725257212 */ /* 0x000fc600078e3cff */
[----:B------:R-:W-:Y:S01]  /*b240*/  IMAD R184, R184, 0x110, RZ ;  /* 0x00000110b8b87824 */ /* 0x000fe200078e02ff */
[----:B------:R-:W-:Y:S01]  /*b250*/  LEA R2, R2, R37, 0x10 ;  /* 0x0000002502027211 */ /* 0x000fe200078e80ff */
[----:B------:R-:W-:Y:S01]  /*b260*/  BAR.SYNC.DEFER_BLOCKING 0x0 ;  /* 0x0000000000007b1d */ /* 0x000fe20000010000 */
[C---:B---3--:R-:W-:Y:S01]  /*b270*/  IMAD.SHL.U32 R37, R36.reuse, 0x2, RZ ;  /* 0x0000000224257824 */ /* 0x048fe200078e00ff */
[----:B------:R-:W-:Y:S02]  /*b280*/  LOP3.LUT R36, R36, 0x7, RZ, 0xc0, !PT ;  /* 0x0000000724247812 */ /* 0x000fe400078ec0ff */
[----:B------:R-:W-:-:S03]  /*b290*/  LOP3.LUT R184, R184, 0x30, R185, 0x78, !PT ;  /* 0x00000030b8b87812 */ /* 0x000fc600078e78b9 */
[----:B------:R-:W-:Y:S01]  /*b2a0*/  IMAD R36, R36, 0x110, RZ ;  /* 0x0000011024247824 */ /* 0x000fe200078e02ff */
[----:B------:R-:W-:-:S04]  /*b2b0*/  LOP3.LUT R184, R184, 0x40, RZ, 0x3c, !PT ;  /* 0x00000040b8b87812 */ /* 0x000fc800078e3cff */
[----:B------:R-:W-:Y:S02]  /*b2c0*/  LOP3.LUT R36, R36, 0x30, R37, 0x78, !PT ;  /* 0x0000003024247812 */ /* 0x000fe400078e7825 */
[----:B------:R-:W-:-:S03]  /*b2d0*/  LEA R197, R197, R184, 0xe ;  /* 0x000000b8c5c57211 */ /* 0x000fc600078e70ff */
[----:B------:R-:W-:Y:S02]  /*b2e0*/  IMAD R196, R196, 0x4000, R36 ;  /* 0x00004000c4c47824 */ /* 0x000fe400078e0224 */
[----:B------:R-:W-:Y:S04]  /*b2f0*/  LDS R36, [R2] ;  /* 0x0000000002247984 */ /* 0x000fe80000000800 */
[----:B------:R-:W-:Y:S04]  /*b300*/  LDSM.16.M88.4 R84, [R196+0x22800] ;  /* 0x02280000c454783b */ /* 0x000fe80000000200 */
[----:B------:R-:W-:Y:S04]  /*b310*/  LDS R40, [R2+0x100] ;  /* 0x0001000002287984 */ /* 0x000fe80000000800 */
[----:B------:R-:W-:Y:S04]  /*b320*/  LDS R42, [R2+0x1100] ;  /* 0x00110000022a7984 */ /* 0x000fe80000000800 */
[----:B------:R-:W-:Y:S04]  /*b330*/  LDS R48, [R2+0x300] ;  /* 0x0003000002307984 */ /* 0x000fe80000000800 */
[----:B------:R-:W-:Y:S04]  /*b340*/  LDS R50, [R2+0x1300] ;  /* 0x0013000002327984 */ /* 0x000fe80000000800 */
[----:B------:R-:W-:Y:S04]  /*b350*/  LDSM.16.M88.4 R56, [R196+0x20800] ;  /* 0x02080000c438783b */ /* 0x000fe80000000200 */
[----:B------:R-:W-:Y:S04]  /*b360*/  LDSM.16.M88.4 R52, [R196+0x20000] ;  /* 0x02000000c434783b */ /* 0x000fe80000000200 */
[----:B------:R-:W-:Y:S04]  /*b370*/  LDSM.16.M88.4 R96, [R196+0x21000] ;  /* 0x02100000c460783b */ /* 0x000fe80000000200 */
[----:B------:R-:W-:Y:S04]  /*b380*/  LDSM.16.M88.4 R88, [R196+0x21800] ;  /* 0x02180000c458783b */ /* 0x000fe80000000200 */
[----:B------:R-:W-:Y:S04]  /*b390*/  LDSM.16.M88.4 R164, [R196+0x23000] ;  /* 0x02300000c4a4783b */ /* 0x000fe80000000200 */
[----:B------:R-:W-:Y:S04]  /*b3a0*/  LDS R44, [R2+0x200] ;  /* 0x00020000022c7984 */ /* 0x000fe80000000800 */
[----:B------:R-:W-:Y:S01]  /*b3b0*/  LDS R46, [R2+0x1200] ;  /* 0x00120000022e7984 */ /* 0x000fe20000000800 */
[----:B--2---:R-:W-:-:S03]  /*b3c0*/  IMAD R3, R3, 0x10000, R38 ;  /* 0x0001000003037824 */ /* 0x004fc600078e0226 */
[----:B------:R-:W-:Y:S04]  /*b3d0*/  LDS R38, [R2+0x1000] ;  /* 0x0010000002267984 */ /* 0x000fe80000000800 */
[----:B------:R-:W-:Y:S04]  /*b3e0*/  LDS R37, [R3] ;  /* 0x0000000003257984 */ /* 0x000fe80000000800 */
[----:B------:R-:W1:Y:S04]  /*b3f0*/  LDS R39, [R3+0x1000] ;  /* 0x0010000003277984 */ /* 0x000e680000000800 */
[----:B------:R-:W-:Y:S04]  /*b400*/  LDS R41, [R3+0x100] ;  /* 0x0001000003297984 */ /* 0x000fe80000000800 */
[----:B------:R-:W2:Y:S04]  /*b410*/  LDS R43, [R3+0x1100] ;  /* 0x00110000032b7984 */ /* 0x000ea80000000800 */
[----:B------:R-:W-:Y:S04]  /*b420*/  LDS R49, [R3+0x300] ;  /* 0x0003000003317984 */ /* 0x000fe80000000800 */
[----:B------:R-:W3:Y:S04]  /*b430*/  LDS R51, [R3+0x1300] ;  /* 0x0013000003337984 */ /* 0x000ee80000000800 */
[----:B------:R-:W-:Y:S04]  /*b440*/  LDS R45, [R3+0x200] ;  /* 0x00020000032d7984 */ /* 0x000fe80000000800 */
[----:B------:R-:W-:Y:S01]  /*b450*/  LDS R47, [R3+0x1200] ;  /* 0x00120000032f7984 */ /* 0x000fe20000000800 */
[-C--:B-1----:R-:W-:Y:S08]  /*b460*/  HMMA.1688.F32.TF32 R176, R36, R84.reuse, R152 ;  /* 0x0000005424b0723c */ /* 0x082ff00000081098 */
[----:B--2---:R-:W-:Y:S01]  /*b470*/  HMMA.1688.F32.TF32 R152, R40, R84, R160 ;  /* 0x000000542898723c */ /* 0x004fe200000810a0 */
[----:B------:R-:W-:Y:S07]  /*b480*/  LDSM.16.M88.4 R160, [R196+0x23800] ;  /* 0x02380000c4a0783b */ /* 0x000fee0000000200 */
[----:B---3--:R-:W-:Y:S01]  /*b490*/  HMMA.1688.F32.TF32 R100, R48, R56, R92 ;  /* 0x000000383064723c */ /* 0x008fe2000008105c */
[----:B------:R-:W1:Y:S07]  /*b4a0*/  LDSM.16.M88.4 R92, [R196+0x22000] ;  /* 0x02200000c45c783b */ /* 0x000e6e0000000200 */
[C---:B------:R-:W-:Y:S08]  /*b4b0*/  HMMA.1688.F32.TF32 R60, R36.reuse, R52, R60 ;  /* 0x00000034243c723c */ /* 0x040ff0000008103c */
[C---:B------:R-:W-:Y:S08]  /*b4c0*/  HMMA.1688.F32.TF32 R76, R36.reuse, R56, R76 ;  /* 0x00000038244c723c */ /* 0x040ff0000008104c */
[C---:B------:R-:W-:Y:S08]  /*b4d0*/  HMMA.1688.F32.TF32 R108, R36.reuse, R96, R108 ;  /* 0x00000060246c723c */ /* 0x040ff0000008106c */
[C---:B------:R-:W-:Y:S08]  /*b4e0*/  HMMA.1688.F32.TF32 R124, R36.reuse, R88, R124 ;  /* 0x00000058247c723c */ /* 0x040ff0000008107c */
[C---:B------:R-:W-:Y:S01]  /*b4f0*/  HMMA.1688.F32.TF32 R180, R36.reuse, R164, R16 ;  /* 0x000000a424b4723c */ /* 0x040fe20000081010 */
[----:B------:R-:W-:Y:S04]  /*b500*/  LDS R16, [R2+0x2200] ;  /* 0x0022000002107984 */ /* 0x000fe80000000800 */
[----:B------:R-:W-:Y:S03]  /*b510*/  LDS R18, [R2+0x3200] ;  /* 0x0032000002127984 */ /* 0x000fe60000000800 */
[C---:B-1----:R-:W-:Y:S01]  /*b520*/  HMMA.1688.F32.TF32 R172, R36.reuse, R92, R172 ;  /* 0x0000005c24ac723c */ /* 0x042fe200000810ac */
[----:B------:R-:W-:Y:S04]  /*b530*/  LDS R17, [R3+0x2200] ;  /* 0x0022000003117984 */ /* 0x000fe80000000800 */
[----:B------:R-:W-:Y:S03]  /*b540*/  LDS R19, [R3+0x3200] ;  /* 0x0032000003137984 */ /* 0x000fe60000000800 */
[----:B------:R-:W-:Y:S08]  /*b550*/  HMMA.1688.F32.TF32 R188, R36, R160, R12 ;  /* 0x000000a024bc723c */ /* 0x000ff0000008100c */
[C---:B------:R-:W-:Y:S08]  /*b560*/  HMMA.1688.F32.TF32 R64, R40.reuse, R52, R64 ;  /* 0x000000342840723c */ /* 0x040ff00000081040 */
[C---:B------:R-:W-:Y:S08]  /*b570*/  HMMA.1688.F32.TF32 R80, R40.reuse, R56, R80 ;  /* 0x000000382850723c */ /* 0x040ff00000081050 */
[C---:B------:R-:W-:Y:S08]  /*b580*/  HMMA.1688.F32.TF32 R112, R40.reuse, R96, R112 ;  /* 0x000000602870723c */ /* 0x040ff00000081070 */
[C---:B------:R-:W-:Y:S08]  /*b590*/  HMMA.1688.F32.TF32 R128, R40.reuse, R88, R128 ;  /* 0x000000582880723c */ /* 0x040ff00000081080 */
[C---:B------:R-:W-:Y:S08]  /*b5a0*/  HMMA.1688.F32.TF32 R140, R40.reuse, R92, R140 ;  /* 0x0000005c288c723c */ /* 0x040ff0000008108c */
[C---:B------:R-:W-:Y:S08]  /*b5b0*/  HMMA.1688.F32.TF32 R36, R40.reuse, R164, R8 ;  /* 0x000000a42824723c */ /* 0x040ff00000081008 */
[----:B------:R-:W-:Y:S01]  /*b5c0*/  HMMA.1688.F32.TF32 R12, R40, R160, R4 ;  /* 0x000000a0280c723c */ /* 0x000fe20000081004 */
[----:B------:R-:W-:Y:S04]  /*b5d0*/  LDS R40, [R2+0x2100] ;  /* 0x0021000002287984 */ /* 0x000fe80000000800 */
[----:B------:R-:W-:Y:S03]  /*b5e0*/  LDS R42, [R2+0x3100] ;  /* 0x00310000022a7984 */ /* 0x000fe60000000800 */
[C---:B------:R-:W-:Y:S01]  /*b5f0*/  HMMA.1688.F32.TF32 R68, R44.reuse, R52, R68 ;  /* 0x000000342c44723c */ /* 0x040fe20000081044 */
[----:B------:R-:W-:Y:S04]  /*b600*/  LDS R41, [R3+0x2100] ;  /* 0x0021000003297984 */ /* 0x000fe80000000800 */
[----:B------:R-:W1:Y:S03]  /*b610*/  LDS R43, [R3+0x3100] ;  /* 0x00310000032b7984 */ /* 0x000e660000000800 */
[C---:B------:R-:W-:Y:S01]  /*b620*/  HMMA.1688.F32.TF32 R104, R44.reuse, R56, R104 ;  /* 0x000000382c68723c */ /* 0x040fe20000081068 */
[----:B------:R-:W-:Y:S04]  /*b630*/  LDS R4, [R2+0x2300] ;  /* 0x0023000002047984 */ /* 0x000fe80000000800 */
[----:B------:R-:W-:Y:S03]  /*b640*/  LDS R6, [R2+0x3300] ;  /* 0x0033000002067984 */ /* 0x000fe60000000800 */
[C---:B------:R-:W-:Y:S01]  /*b650*/  HMMA.1688.F32.TF32 R116, R44.reuse, R96, R116 ;  /* 0x000000602c74723c */ /* 0x040fe20000081074 */
[----:B------:R-:W-:Y:S04]  /*b660*/  LDS R5, [R3+0x2300] ;  /* 0x0023000003057984 */ /* 0x000fe80000000800 */
[----:B------:R-:W-:Y:S03]  /*b670*/  LDS R7, [R3+0x3300] ;  /* 0x0033000003077984 */ /* 0x000fe60000000800 */
        /* <DEDUP_REMOVED lines=9> */
[----:B------:R-:W2:Y:S03]  /*b710*/  LDS R47, [R3+0x3000] ;  /* 0x00300000032f7984 */ /* 0x000ea60000000800 */
[C---:B------:R-:W-:Y:S01]  /*b720*/  HMMA.1688.F32.TF32 R120, R48.reuse, R96, R120 ;  /* 0x000000603078723c */ /* 0x040fe20000081078 */
[----:B------:R-:W-:Y:S04]  /*b730*/  LDS R96, [R2+0x4200] ;  /* 0x0042000002607984 */ /* 0x000fe80000000800 */
[----:B------:R-:W-:Y:S03]  /*b740*/  LDS R97, [R3+0x4200] ;  /* 0x0042000003617984 */ /* 0x000fe60000000800 */
[C---:B------:R-:W-:Y:S08]  /*b750*/  HMMA.1688.F32.TF32 R136, R48.reuse, R88, R136 ;  /* 0x000000583088723c */ /* 0x040ff00000081088 */
[C---:B------:R-:W-:Y:S08]  /*b760*/  HMMA.1688.F32.TF32 R148, R48.reuse, R92, R148 ;  /* 0x0000005c3094723c */ /* 0x040ff00000081094 */
[C---:B------:R-:W-:Y:S08]  /*b770*/  HMMA.1688.F32.TF32 R168, R48.reuse, R84, R168 ;  /* 0x0000005430a8723c */ /* 0x040ff000000810a8 */
[C---:B------:R-:W-:Y:S08]  /*b780*/  HMMA.1688.F32.TF32 R28, R48.reuse, R164, R28 ;  /* 0x000000a4301c723c */ /* 0x040ff0000008101c */
[----:B------:R-:W-:Y:S08]  /*b790*/  HMMA.1688.F32.TF32 R32, R48, R160, R32 ;  /* 0x000000a03020723c */ /* 0x000ff00000081020 */
[C---:B-1----:R-:W-:Y:S08]  /*b7a0*/  HMMA.1688.F32.TF32 R64, R40.reuse, R54, R64 ;  /* 0x000000362840723c */ /* 0x042ff00000081040 */
[C---:B------:R-:W-:Y:S08]  /*b7b0*/  HMMA.1688.F32.TF32 R80, R40.reuse, R58, R80 ;  /* 0x0000003a2850723c */ /* 0x040ff00000081050 */
[C---:B------:R-:W-:Y:S08]  /*b7c0*/  HMMA.1688.F32.TF32 R112, R40.reuse, R98, R112 ;  /* 0x000000622870723c */ /* 0x040ff00000081070 */
[C---:B------:R-:W-:Y:S08]  /*b7d0*/  HMMA.1688.F32.TF32 R128, R40.reuse, R90, R128 ;  /* 0x0000005a2880723c */ /* 0x040ff00000081080 */
[C---:B------:R-:W-:Y:S08]  /*b7e0*/  HMMA.1688.F32.TF32 R140, R40.reuse, R94, R140 ;  /* 0x0000005e288c723c */ /* 0x040ff0000008108c */
[C---:B------:R-:W-:Y:S08]  /*b7f0*/  HMMA.1688.F32.TF32 R152, R40.reuse, R86, R152 ;  /* 0x000000562898723c */ /* 0x040ff00000081098 */
[C---:B------:R-:W-:Y:S08]  /*b800*/  HMMA.1688.F32.TF32 R36, R40.reuse, R166, R36 ;  /* 0x000000a62824723c */ /* 0x040ff00000081024 */
[----:B------:R-:W-:Y:S08]  /*b810*/  HMMA.1688.F32.TF32 R12, R40, R162, R12 ;  /* 0x000000a2280c723c */ /* 0x000ff0000008100c */
[C---:B--2---:R-:W-:Y:S08]  /*b820*/  HMMA.1688.F32.TF32 R60, R44.reuse, R54, R60 ;  /* 0x000000362c3c723c */ /* 0x044ff0000008103c */
[----:B------:R-:W-:Y:S08]  /*b830*/  HMMA.1688.F32.TF32 R8, R44, R86, R176 ;  /* 0x000000562c08723c */ /* 0x000ff000000810b0 */
[-C--:B------:R-:W-:Y:S01]  /*b840*/  HMMA.1688.F32.TF32 R40, R16, R54.reuse, R68 ;  /* 0x000000361028723c */ /* 0x080fe20000081044 */
[----:B------:R-:W-:Y:S04]  /*b850*/  LDS R68, [R2+0x4000] ;  /* 0x0040000002447984 */ /* 0x000fe80000000800 */
[----:B------:R-:W-:Y:S03]  /*b860*/  LDS R70, [R2+0x5000] ;  /* 0x0050000002467984 */ /* 0x000fe60000000800 */
[----:B------:R-:W-:Y:S01]  /*b870*/  HMMA.1688.F32.TF32 R48, R4, R54, R72 ;  /* 0x000000360430723c */ /* 0x000fe20000081048 */
[----:B------:R-:W-:Y:S04]  /*b880*/  LDS R69, [R3+0x4000] ;  /* 0x0040000003457984 */ /* 0x000fe80000000800 */
[----:B------:R-:W-:Y:S03]  /*b890*/  LDS R71, [R3+0x5000] ;  /* 0x0050000003477984 */ /* 0x000fe60000000800 */
        /* <DEDUP_REMOVED lines=19> */
[C---:B------:R-:W-:Y:S08]  /*b9d0*/  HMMA.1688.F32.TF32 R20, R16.reuse, R166, R20 ;  /* 0x000000a61014723c */ /* 0x040ff00000081014 */
[----:B------:R-:W-:Y:S01]  /*b9e0*/  HMMA.1688.F32.TF32 R24, R16, R162, R24 ;  /* 0x000000a21018723c */ /* 0x000fe20000081018 */
[----:B------:R-:W1:Y:S07]  /*b9f0*/  LDSM.16.M88.4 R16, [R197+0x20000] ;  /* 0x02000000c510783b */ /* 0x000e6e0000000200 */
[C---:B------:R-:W-:Y:S08]  /*ba00*/  HMMA.1688.F32.TF32 R52, R4.reuse, R58, R100 ;  /* 0x0000003a0434723c */ /* 0x040ff00000081064 */
[C---:B------:R-:W-:Y:S01]  /*ba10*/  HMMA.1688.F32.TF32 R56, R4.reuse, R98, R120 ;  /* 0x000000620438723c */ /* 0x040fe20000081078 */
[----:B------:R-:W-:Y:S04]  /*ba20*/  LDS R98, [R2+0x5200] ;  /* 0x0052000002627984 */ /* 0x000fe80000000800 */
[----:B------:R-:W2:Y:S03]  /*ba30*/  LDS R99, [R3+0x5200] ;  /* 0x0052000003637984 */ /* 0x000ea60000000800 */
[C---:B------:R-:W-:Y:S01]  /*ba40*/  HMMA.1688.F32.TF32 R164, R4.reuse, R166, R28 ;  /* 0x000000a604a4723c */ /* 0x040fe2000008101c */
[----:B------:R-:W-:Y:S07]  /*ba50*/  LDSM.16.M88.4 R120, [R197+0x22800] ;  /* 0x02280000c578783b */ /* 0x000fee0000000200 */
[C---:B------:R-:W-:Y:S01]  /*ba60*/  HMMA.1688.F32.TF32 R160, R4.reuse, R162, R32 ;  /* 0x000000a204a0723c */ /* 0x040fe20000081020 */
[----:B------:R-:W3:Y:S07]  /*ba70*/  LDSM.16.M88.4 R32, [R197+0x21800] ;  /* 0x02180000c520783b */ /* 0x000eee0000000200 */
[C---:B------:R-:W-:Y:S01]  /*ba80*/  HMMA.1688.F32.TF32 R100, R4.reuse, R90, R136 ;  /* 0x0000005a0464723c */ /* 0x040fe20000081088 */
[----:B------:R-:W-:Y:S07]  /*ba90*/  LDSM.16.M88.4 R136, [R197+0x22000] ;  /* 0x02200000c588783b */ /* 0x000fee0000000200 */
[----:B------:R-:W-:Y:S01]  /*baa0*/  HMMA.1688.F32.TF32 R148, R4, R94, R148 ;  /* 0x0000005e0494723c */ /* 0x000fe20000081094 */
[----:B------:R-:W4:Y:S07]  /*bab0*/  LDSM.16.M88.4 R92, [R197+0x23000] ;  /* 0x02300000c55c783b */ /* 0x000f2e0000000200 */
[----:B-1----:R-:W-:Y:S08]  /*bac0*/  HMMA.1688.F32.TF32 R28, R44, R16, R64 ;  /* 0x000000102c1c723c */ /* 0x002ff00000081040 */
[----:B------:R-:W-:Y:S01]  /*bad0*/  HMMA.1688.F32.TF32 R168, R4, R86, R168 ;  /* 0x0000005604a8723c */ /* 0x000fe200000810a8 */
[----:B------:R-:W1:Y:S07]  /*bae0*/  LDSM.16.M88.4 R4, [R197+0x20800] ;  /* 0x02080000c504783b */ /* 0x000e6e0000000200 */
[-C--:B------:R-:W-:Y:S01]  /*baf0*/  HMMA.1688.F32.TF32 R88, R68, R16.reuse, R60 ;  /* 0x000000104458723c */ /* 0x080fe2000008103c */
[----:B------:R-:W-:Y:S07]  /*bb00*/  LDSM.16.M88.4 R60, [R197+0x23800] ;  /* 0x02380000c53c783b */ /* 0x000fee0000000200 */
[----:B--2---:R-:W-:Y:S01]  /*bb10*/  HMMA.1688.F32.TF32 R64, R96, R16, R40 ;  /* 0x000000106040723c */ /* 0x004fe20000081028 */
[----:B------:R-:W2:Y:S07]  /*bb20*/  LDSM.16.M88.4 R40, [R197+0x21000] ;  /* 0x02100000c528783b */ /* 0x000eae0000000200 */
[----:B---3--:R-:W-:Y:S08]  /*bb30*/  HMMA.1688.F32.TF32 R84, R72, R32, R100 ;  /* 0x000000204854723c */ /* 0x008ff00000081064 */
[----:B----4-:R-:W-:Y:S08]  /*bb40*/  HMMA.1688.F32.TF32 R100, R96, R92, R20 ;  /* 0x0000005c6064723c */ /* 0x010ff00000081014 */
[C---:B------:R-:W-:Y:S08]  /*bb50*/  HMMA.1688.F32.TF32 R124, R68.reuse, R32, R124 ;  /* 0x00000020447c723c */ /* 0x040ff0000008107c */
[C---:B-1----:R-:W-:Y:S08]  /*bb60*/  HMMA.1688.F32.TF32 R76, R68.reuse, R4, R76 ;  /* 0x00000004444c723c */ /* 0x042ff0000008104c */
[C---:B------:R-:W-:Y:S08]  /*bb70*/  HMMA.1688.F32.TF32 R184, R68.reuse, R136, R172 ;  /* 0x0000008844b8723c */ /* 0x040ff000000810ac */
[C---:B--2---:R-:W-:Y:S08]  /*bb80*/  HMMA.1688.F32.TF32 R108, R68.reuse, R40, R108 ;  /* 0x00000028446c723c */ /* 0x044ff0000008106c */
[C---:B------:R-:W-:Y:S08]  /*bb90*/  HMMA.1688.F32.TF32 R192, R68.reuse, R120, R8 ;  /* 0x0000007844c0723c */ /* 0x040ff00000081008 */
[C---:B------:R-:W-:Y:S01]  /*bba0*/  HMMA.1688.F32.TF32 R200, R68.reuse, R92, R176 ;  /* 0x0000005c44c8723c */ /* 0x040fe200000810b0 */
[----:B------:R-:W-:Y:S04]  /*bbb0*/  LDS R176, [R2+0x6300] ;  /* 0x0063000002b07984 */ /* 0x000fe80000000800 */
[----:B------:R-:W-:Y:S03]  /*bbc0*/  LDS R178, [R2+0x7300] ;  /* 0x0073000002b27984 */ /* 0x000fe60000000800 */
[----:B------:R-:W-:Y:S01]  /*bbd0*/  HMMA.1688.F32.TF32 R20, R68, R60, R188 ;  /* 0x0000003c4414723c */ /* 0x000fe200000810bc */
[----:B------:R-:W-:Y:S04]  /*bbe0*/  LDS R68, [R2+0x6000] ;  /* 0x0060000002447984 */ /* 0x000fe80000000800 */
[----:B------:R-:W-:Y:S02]  /*bbf0*/  LDS R70, [R2+0x7000] ;  /* 0x0070000002467984 */ /* 0x000fe40000000800 */
[----:B------:R-:W-:Y:S01]  /*bc00*/  IMAD.MOV.U32 R191, RZ, RZ, 0x3f ;  /* 0x0000003fffbf7424 */ /* 0x000fe200078e00ff */
[----:B------:R-:W-:Y:S01]  /*bc10*/  HMMA.1688.F32.TF32 R180, R44, R92, R36 ;  /* 0x0000005c2cb4723c */ /* 0x000fe20000081024 */
[----:B------:R-:W-:Y:S01]  /*bc20*/  LDS R69, [R3+0x6000] ;  /* 0x0060000003457984 */ /* 0x000fe20000000800 */
[----:B------:R-:W-:-:S02]  /*bc30*/  IMAD.MOV.U32 R190, RZ, RZ, c[0x0][0x180] ;  /* 0x00006000ffbe7624 */ /* 0x000fc400078e00ff */
[----:B------:R-:W-:Y:S01]  /*bc40*/  IADD3 R189, R191, c[0x0][0x180], RZ ;  /* 0x00006000bfbd7a10 */ /* 0x000fe20007ffe0ff */
[----:B------:R-:W1:Y:S02]  /*bc50*/  LDS R71, [R3+0x7000] ;  /* 0x0070000003477984 */ /* 0x000e640000000800 */
[----:B------:R-:W-:Y:S01]  /*bc60*/  IADD3 R190, R190, -0x80, RZ ;  /* 0xffffff80bebe7810 */ /* 0x000fe20007ffe0ff */
[----:B------:R-:W-:Y:S01]  /*bc70*/  HMMA.1688.F32.TF32 R48, R72, R16, R48 ;  /* 0x000000104830723c */ /* 0x000fe20000081030 */
[----:B------:R-:W-:Y:S01]  /*bc80*/  LDS R177, [R3+0x6300] ;  /* 0x0063000003b17984 */ /* 0x000fe20000000800 */
[----:B------:R-:W-:-:S03]  /*bc90*/  SHF.R.S32.HI R191, RZ, 0x1f, R189 ;  /* 0x0000001fffbf7819 */ /* 0x000fc600000114bd */
[----:B------:R-:W-:Y:S01]  /*bca0*/  LDS R179, [R3+0x7300] ;  /* 0x0073000003b37984 */ /* 0x000fe20000000800 */
[----:B------:R-:W-:Y:S02]  /*bcb0*/  LEA.HI R191, R191, R189, RZ, 0x6 ;  /* 0x000000bdbfbf7211 */ /* 0x000fe400078f30ff */
[----:B------:R-:W-:Y:S02]  /*bcc0*/  HMMA.1688.F32.TF32 R52, R72, R4, R52 ;  /* 0x000000044834723c */ /* 0x000fe40000081034 */
[----:B------:R-:W-:-:S04]  /*bcd0*/  SHF.R.S32.HI R191, RZ, 0x6, R191 ;  /* 0x00000006ffbf7819 */ /* 0x000fc800000114bf */
[----:B------:R-:W-:Y:S02]  /*bce0*/  IADD3 R191, R191, -0x2, RZ ;  /* 0xfffffffebfbf7810 */ /* 0x000fe40007ffe0ff */
[----:B------:R-:W-:Y:S02]  /*bcf0*/  HMMA.1688.F32.TF32 R56, R72, R40, R56 ;  /* 0x000000284838723c */ /* 0x000fe40000081038 */
[----:B------:R-:W-:-:S06]  /*bd00*/  ISETP.GE.AND P0, PT, R199, R191, PT ;  /* 0x000000bfc700720c */ /* 0x000fcc0003f06270 */
        /* <DEDUP_REMOVED lines=18> */
[----:B------:R-:W3:Y:S03]  /*be30*/  LDS R99, [R3+0x7200] ;  /* 0x0072000003637984 */ /* 0x000ee60000000800 */
[C---:B------:R-:W-:Y:S08]  /*be40*/  HMMA.1688.F32.TF32 R112, R44.reuse, R40, R112 ;  /* 0x000000282c70723c */ /* 0x040ff00000081070 */
[C---:B------:R-:W-:Y:S01]  /*be50*/  HMMA.1688.F32.TF32 R128, R44.reuse, R32, R128 ;  /* 0x000000202c80723c */ /* 0x040fe20000081080 */
[----:B------:R-:W-:Y:S04]  /*be60*/  LDS R32, [R2+0x8300] ;  /* 0x0083000002207984 */ /* 0x000fe80000000800 */
[----:B------:R-:W-:Y:S03]  /*be70*/  LDS R33, [R3+0x8300] ;  /* 0x0083000003217984 */ /* 0x000fe60000000800 */
        /* <DEDUP_REMOVED lines=12> */
[C---:B------:R-:W-:Y:S08]  /*bf40*/  HMMA.1688.F32.TF32 R80, R72.reuse, R6, R80 ;  /* 0x000000064850723c */ /* 0x040ff00000081050 */
[C---:B------:R-:W-:Y:S08]  /*bf50*/  HMMA.1688.F32.TF32 R112, R72.reuse, R42, R112 ;  /* 0x0000002a4870723c */ /* 0x040ff00000081070 */
[C---:B------:R-:W-:Y:S08]  /*bf60*/  HMMA.1688.F32.TF32 R128, R72.reuse, R34, R128 ;  /* 0x000000224880723c */ /* 0x040ff00000081080 */
[C---:B------:R-:W-:Y:S08]  /*bf70*/  HMMA.1688.F32.TF32 R140, R72.reuse, R138, R140 ;  /* 0x0000008a488c723c */ /* 0x040ff0000008108c */
[C---:B------:R-:W-:Y:S01]  /*bf80*/  HMMA.1688.F32.TF32 R160, R72.reuse, R122, R152 ;  /* 0x0000007a48a0723c */ /* 0x040fe20000081098 */
[----:B------:R-:W-:Y:S04]  /*bf90*/  LDS R152, [R2+0x8000] ;  /* 0x0080000002987984 */ /* 0x000fe80000000800 */
[----:B------:R-:W-:Y:S03]  /*bfa0*/  LDS R154, [R2+0x9000] ;  /* 0x00900000029a7984 */ /* 0x000fe60000000800 */
[C---:B------:R-:W-:Y:S01]  /*bfb0*/  HMMA.1688.F32.TF32 R28, R72.reuse, R94, R180 ;  /* 0x0000005e481c723c */ /* 0x040fe200000810b4 */
[----:B------:R-:W-:Y:S04]  /*bfc0*/  LDS R153, [R3+0x8000] ;  /* 0x0080000003997984 */ /* 0x000fe80000000800 */
[----:B------:R-:W-:Y:S03]  /*bfd0*/  LDS R155, [R3+0x9000] ;  /* 0x00900000039b7984 */ /* 0x000fe60000000800 */
[----:B------:R-:W-:Y:S01]  /*bfe0*/  HMMA.1688.F32.TF32 R88, R72, R62, R164 ;  /* 0x0000003e4858723c */ /* 0x000fe200000810a4 */
[----:B------:R-:W-:Y:S04]  /*bff0*/  LDS R164, [R2+0x8100] ;  /* 0x0081000002a47984 */ /* 0x000fe80000000800 */
[----:B------:R-:W-:Y:S03]  /*c000*/  LDS R166, [R2+0x9100] ;  /* 0x0091000002a67984 */ /* 0x000fe60000000800 */
[C---:B---3--:R-:W-:Y:S01]  /*c010*/  HMMA.1688.F32.TF32 R72, R96.reuse, R18, R64 ;  /* 0x000000126048723c */ /* 0x048fe20000081040 */
[----:B------:R-:W-:Y:S04]  /*c020*/  LDS R165, [R3+0x8100] ;  /* 0x0081000003a57984 */ /* 0x000fe80000000800 */
[----:B------:R-:W-:Y:S03]  /*c030*/  LDS R167, [R3+0x9100] ;  /* 0x0091000003a77984 */ /* 0x000fe60000000800 */
[C---:B------:R-:W-:Y:S08]  /*c040*/  HMMA.1688.F32.TF32 R116, R96.reuse, R42, R116 ;  /* 0x0000002a6074723c */ /* 0x040ff00000081074 */
[C---:B------:R-:W-:Y:S08]  /*c050*/  HMMA.1688.F32.TF32 R156, R96.reuse, R122, R156 ;  /* 0x0000007a609c723c */ /* 0x040ff0000008109c */
[----:B------:R-:W-:Y:S08]  /*c060*/  HMMA.1688.F32.TF32 R100, R96, R94, R100 ;  /* 0x0000005e6064723c */ /* 0x000ff00000081064 */
[C---:B------:R-:W-:Y:S08]  /*c070*/  HMMA.1688.F32.TF32 R48, R176.reuse, R18, R48 ;  /* 0x00000012b030723c */ /* 0x040ff00000081030 */
[----:B------:R-:W-:Y:S01]  /*c080*/  HMMA.1688.F32.TF32 R56, R176, R42, R56 ;  /* 0x0000002ab038723c */ /* 0x000fe20000081038 */
[----:B------:R-:W1:Y:S07]  /*c090*/  LDSM.16.M88.4 R40, [R196+0x20080] ;  /* 0x02008000c428783b */ /* 0x000e6e0000000200 */
[-C--:B------:R-:W-:Y:S08]  /*c0a0*/  HMMA.1688.F32.TF32 R132, R96, R34.reuse, R132 ;  /* 0x000000226084723c */ /* 0x080ff00000081084 */
[C---:B------:R-:W-:Y:S01]  /*c0b0*/  HMMA.1688.F32.TF32 R16, R176.reuse, R34, R84 ;  /* 0x00000022b010723c */ /* 0x040fe20000081054 */
[----:B------:R-:W-:Y:S04]  /*c0c0*/  LDS R34, [R2+0x9300] ;  /* 0x0093000002227984 */ /* 0x000fe80000000800 */
[----:B------:R-:W-:Y:S03]  /*c0d0*/  LDS R35, [R3+0x9300] ;  /* 0x0093000003237984 */ /* 0x000fe60000000800 */
[C---:B------:R-:W-:Y:S01]  /*c0e0*/  HMMA.1688.F32.TF32 R120, R176.reuse, R122, R8 ;  /* 0x0000007ab078723c */ /* 0x040fe20000081008 */
[----:B------:R-:W-:Y:S04]  /*c0f0*/  LDS R8, [R2+0x8200] ;  /* 0x0082000002087984 */ /* 0x000fe80000000800 */
[----:B------:R-:W-:Y:S03]  /*c100*/  LDS R10, [R2+0x9200] ;  /* 0x00920000020a7984 */ /* 0x000fe60000000800 */
[C---:B------:R-:W-:Y:S01]  /*c110*/  HMMA.1688.F32.TF32 R92, R176.reuse, R94, R36 ;  /* 0x0000005eb05c723c */ /* 0x040fe20000081024 */
[----:B------:R-:W-:Y:S04]  /*c120*/  LDS R9, [R3+0x8200] ;  /* 0x0082000003097984 */ /* 0x000fe80000000800 */
[----:B------:R-:W2:Y:S03]  /*c130*/  LDS R11, [R3+0x9200] ;  /* 0x00920000030b7984 */ /* 0x000ea60000000800 */
[----:B------:R-:W-:Y:S01]  /*c140*/  HMMA.1688.F32.TF32 R52, R176, R6, R52 ;  /* 0x00000006b034723c */ /* 0x000fe20000081034 */
[----:B------:R-:W3:Y:S07]  /*c150*/  LDSM.16.M88.4 R36, [R196+0x20880] ;  /* 0x02088000c424783b */ /* 0x000eee0000000200 */
[----:B-1----:R-:W-:Y:S08]  /*c160*/  HMMA.1688.F32.TF32 R64, R164, R40, R68 ;  /* 0x00000028a440723c */ /* 0x002ff00000081044 */
[C---:B------:R-:W-:Y:S08]  /*c170*/  HMMA.1688.F32.TF32 R104, R96.reuse, R6, R104 ;  /* 0x000000066068723c */ /* 0x040ff00000081068 */
[C---:B------:R-:W-:Y:S08]  /*c180*/  HMMA.1688.F32.TF32 R144, R96.reuse, R138, R144 ;  /* 0x0000008a6090723c */ /* 0x040ff00000081090 */
[----:B------:R-:W-:Y:S01]  /*c190*/  HMMA.1688.F32.TF32 R24, R96, R62, R24 ;  /* 0x0000003e6018723c */ /* 0x000fe20000081018 */
[----:B------:R-:W1:Y:S07]  /*c1a0*/  LDSM.16.M88.4 R96, [R196+0x21080] ;  /* 0x02108000c460783b */ /* 0x000e6e0000000200 */
[----:B--2---:R-:W-:Y:S08]  /*c1b0*/  HMMA.1688.F32.TF32 R68, R8, R40, R72 ;  /* 0x000000280844723c */ /* 0x004ff00000081048 */
[C---:B---3--:R-:W-:Y:S01]  /*c1c0*/  HMMA.1688.F32.TF32 R84, R32.reuse, R36, R52 ;  /* 0x000000242054723c */ /* 0x048fe20000081034 */
[----:B------:R-:W2:Y:S07]  /*c1d0*/  LDSM.16.M88.4 R52, [R196+0x22080] ;  /* 0x02208000c434783b */ /* 0x000eae0000000200 */
[----:B------:R-:W-:Y:S01]  /*c1e0*/  HMMA.1688.F32.TF32 R72, R32, R40, R48 ;  /* 0x000000282048723c */ /* 0x000fe20000081030 */
[----:B------:R-:W3:Y:S07]  /*c1f0*/  LDSM.16.M88.4 R48, [R196+0x22880] ;  /* 0x02288000c430783b */ /* 0x000eee0000000200 */
[C---:B------:R-:W-:Y:S08]  /*c200*/  HMMA.1688.F32.TF32 R136, R176.reuse, R138, R148 ;  /* 0x0000008ab088723c */ /* 0x040ff00000081094 */
[----:B------:R-:W-:Y:S08]  /*c210*/  HMMA.1688.F32.TF32 R4, R176, R62, R172 ;  /* 0x0000003eb004723c */ /* 0x000ff000000810ac */
[----:B-1----:R-:W-:Y:S01]  /*c220*/  HMMA.1688.F32.TF32 R148, R32, R96, R56 ;  /* 0x000000602094723c */ /* 0x002fe20000081038 */
[----:B------:R-:W1:Y:S07]  /*c230*/  LDSM.16.M88.4 R56, [R196+0x21880] ;  /* 0x02188000c438783b */ /* 0x000e6e0000000200 */
[C---:B------:R-:W-:Y:S01]  /*c240*/  HMMA.1688.F32.TF32 R60, R152.reuse, R40, R168 ;  /* 0x00000028983c723c */ /* 0x040fe200000810a8 */
[----:B------:R-:W-:Y:S04]  /*c250*/  LDS R40, [R2+0xc100] ;  /* 0x00c1000002287984 */ /* 0x000fe80000000800 */
[----:B------:R-:W-:Y:S03]  /*c260*/  LDS R41, [R3+0xc100] ;  /* 0x00c1000003297984 */ /* 0x000fe60000000800 */
[C---:B--2---:R-:W-:Y:S01]  /*c270*/  HMMA.1688.F32.TF32 R172, R152.reuse, R52, R44 ;  /* 0x0000003498ac723c */ /* 0x044fe2000008102c */
[----:B------:R-:W2:Y:S07]  /*c280*/  LDSM.16.M88.4 R44, [R196+0x23080] ;  /* 0x02308000c42c783b */ /* 0x000eae0000000200 */
[----:B---3--:R-:W-:Y:S01]  /*c290*/  HMMA.1688.F32.TF32 R176, R152, R48, R12 ;  /* 0x0000003098b0723c */ /* 0x008fe2000008100c */
[----:B------:R-:W3:Y:S07]  /*c2a0*/  LDSM.16.M88.4 R12, [R196+0x23880] ;  /* 0x02388000c40c783b */ /* 0x000eee0000000200 */
[C---:B------:R-:W-:Y:S08]  /*c2b0*/  HMMA.1688.F32.TF32 R136, R32.reuse, R52, R136 ;  /* 0x000000342088723c */ /* 0x040ff00000081088 */
[C---:B------:R-:W-:Y:S08]  /*c2c0*/  HMMA.1688.F32.TF32 R120, R32.reuse, R48, R120 ;  /* 0x000000302078723c */ /* 0x040ff00000081078 */
[----:B-1----:R-:W-:Y:S08]  /*c2d0*/  HMMA.1688.F32.TF32 R16, R32, R56, R16 ;  /* 0x000000382010723c */ /* 0x002ff00000081010 */
[----:B------:R-:W-:Y:S08]  /*c2e0*/  HMMA.1688.F32.TF32 R80, R164, R36, R80 ;  /* 0x00000024a450723c */ /* 0x000ff00000081050 */
[C---:B--2---:R-:W-:Y:S08]  /*c2f0*/  HMMA.1688.F32.TF32 R92, R32.reuse, R44, R92 ;  /* 0x0000002c205c723c */ /* 0x044ff0000008105c */
[----:B---3--:R-:W-:Y:S01]  /*c300*/  HMMA.1688.F32.TF32 R32, R32, R12, R4 ;  /* 0x0000000c2020723c */ /* 0x008fe20000081004 */
[----:B------:R-:W-:Y:S04]  /*c310*/  LDS R4, [R2+0xa100] ;  /* 0x00a1000002047984 */ /* 0x000fe80000000800 */
[----:B------:R-:W-:Y:S03]  /*c320*/  LDS R6, [R2+0xb100] ;  /* 0x00b1000002067984 */ /* 0x000fe60000000800 */
[C---:B------:R-:W-:Y:S01]  /*c330*/  HMMA.1688.F32.TF32 R112, R164.reuse, R96, R112 ;  /* 0x00000060a470723c */ /* 0x040fe20000081070 */
[----:B------:R-:W-:Y:S04]  /*c340*/  LDS R5, [R3+0xa100] ;  /* 0x00a1000003057984 */ /* 0x000fe80000000800 */
[----:B------:R-:W1:Y:S03]  /*c350*/  LDS R7, [R3+0xb100] ;  /* 0x00b1000003077984 */ /* 0x000e660000000800 */
[C---:B------:R-:W-:Y:S08]  /*c360*/  HMMA.1688.F32.TF32 R128, R164.reuse, R56, R128 ;  /* 0x00000038a480723c */ /* 0x040ff00000081080 */
[C---:B------:R-:W-:Y:S08]  /*c370*/  HMMA.1688.F32.TF32 R140, R164.reuse, R52, R140 ;  /* 0x00000034a48c723c */ /* 0x040ff0000008108c */
[----:B------:R-:W-:Y:S08]  /*c380*/  HMMA.1688.F32.TF32 R160, R164, R48, R160 ;  /* 0x00000030a4a0723c */ /* 0x000ff000000810a0 */
[----:B------:R-:W-:Y:S08]  /*c390*/  HMMA.1688.F32.TF32 R180, R152, R12, R20 ;  /* 0x0000000c98b4723c */ /* 0x000ff00000081014 */
[----:B------:R-:W-:Y:S08]  /*c3a0*/  HMMA.1688.F32.TF32 R168, R164, R44, R28 ;  /* 0x0000002ca4a8723c */ /* 0x000ff0000008101c */
[-C--:B------:R-:W-:Y:S08]  /*c3b0*/  HMMA.1688.F32.TF32 R76, R152, R36.reuse, R76 ;  /* 0x00000024984c723c */ /* 0x080ff0000008104c */
[----:B------:R-:W-:Y:S01]  /*c3c0*/  HMMA.1688.F32.TF32 R104, R8, R36, R104 ;  /* 0x000000240868723c */ /* 0x000fe20000081068 */
[----:B------:R-:W-:Y:S04]  /*c3d0*/  LDS R36, [R2+0xc300] ;  /* 0x00c3000002247984 */ /* 0x000fe80000000800 */
[----:B------:R-:W-:Y:S03]  /*c3e0*/  LDS R37, [R3+0xc300] ;  /* 0x00c3000003257984 */ /* 0x000fe60000000800 */
[-C--:B------:R-:W-:Y:S08]  /*c3f0*/  HMMA.1688.F32.TF32 R108, R152, R96.reuse, R108 ;  /* 0x00000060986c723c */ /* 0x080ff0000008106c */
[----:B------:R-:W-:Y:S08]  /*c400*/  HMMA.1688.F32.TF32 R116, R8, R96, R116 ;  /* 0x000000600874723c */ /* 0x000ff00000081074 */
[-C--:B------:R-:W-:Y:S08]  /*c410*/  HMMA.1688.F32.TF32 R124, R152, R56.reuse, R124 ;  /* 0x00000038987c723c */ /* 0x080ff0000008107c */
[C---:B------:R-:W-:Y:S08]  /*c420*/  HMMA.1688.F32.TF32 R132, R8.reuse, R56, R132 ;  /* 0x000000380884723c */ /* 0x040ff00000081084 */
[C---:B------:R-:W-:Y:S08]  /*c430*/  HMMA.1688.F32.TF32 R144, R8.reuse, R52, R144 ;  /* 0x000000340890723c */ /* 0x040ff00000081090 */
[----:B------:R-:W-:Y:S08]  /*c440*/  HMMA.1688.F32.TF32 R156, R8, R48, R156 ;  /* 0x00000030089c723c */ /* 0x000ff0000008109c */
[----:B------:R-:W-:Y:S01]  /*c450*/  HMMA.1688.F32.TF32 R184, R152, R44, R184 ;  /* 0x0000002c98b8723c */ /* 0x000fe200000810b8 */
        /* <DEDUP_REMOVED lines=11> */
[C---:B-1----:R-:W-:Y:S01]  /*c510*/  HMMA.1688.F32.TF32 R64, R4.reuse, R42, R64 ;  /* 0x0000002a0440723c */ /* 0x042fe20000081040 */
[----:B------:R-:W-:Y:S04]  /*c520*/  LDS R9, [R3+0xa000] ;  /* 0x00a0000003097984 */ /* 0x000fe80000000800 */
[----:B------:R-:W1:Y:S03]  /*c530*/  LDS R11, [R3+0xb000] ;  /* 0x00b00000030b7984 */ /* 0x000e660000000800 */
[C---:B------:R-:W-:Y:S01]  /*c540*/  HMMA.1688.F32.TF32 R80, R4.reuse, R38, R80 ;  /* 0x000000260450723c */ /* 0x040fe20000081050 */
[----:B------:R-:W-:Y:S04]  /*c550*/  LDS R89, [R3+0xa300] ;  /* 0x00a3000003597984 */ /* 0x000fe80000000800 */
[----:B------:R-:W2:Y:S03]  /*c560*/  LDS R91, [R3+0xb300] ;  /* 0x00b30000035b7984 */ /* 0x000ea60000000800 */
[C---:B------:R-:W-:Y:S08]  /*c570*/  HMMA.1688.F32.TF32 R112, R4.reuse, R98, R112 ;  /* 0x000000620470723c */ /* 0x040ff00000081070 */
[C---:B------:R-:W-:Y:S08]  /*c580*/  HMMA.1688.F32.TF32 R128, R4.reuse, R58, R128 ;  /* 0x0000003a0480723c */ /* 0x040ff00000081080 */
[C---:B------:R-:W-:Y:S08]  /*c590*/  HMMA.1688.F32.TF32 R140, R4.reuse, R54, R140 ;  /* 0x00000036048c723c */ /* 0x040ff0000008108c */
[C---:B------:R-:W-:Y:S08]  /*c5a0*/  HMMA.1688.F32.TF32 R160, R4.reuse, R50, R160 ;  /* 0x0000003204a0723c */ /* 0x040ff000000810a0 */
[C---:B------:R-:W-:Y:S08]  /*c5b0*/  HMMA.1688.F32.TF32 R100, R4.reuse, R46, R168 ;  /* 0x0000002e0464723c */ /* 0x040ff000000810a8 */
[----:B------:R-:W-:Y:S08]  /*c5c0*/  HMMA.1688.F32.TF32 R4, R4, R14, R164 ;  /* 0x0000000e0404723c */ /* 0x000ff000000810a4 */
[-C--:B-1----:R-:W-:Y:S08]  /*c5d0*/  HMMA.1688.F32.TF32 R76, R8, R38.reuse, R76 ;  /* 0x00000026084c723c */ /* 0x082ff0000008104c */
[----:B------:R-:W-:Y:S08]  /*c5e0*/  HMMA.1688.F32.TF32 R104, R152, R38, R104 ;  /* 0x000000269868723c */ /* 0x000ff00000081068 */
[C---:B--2---:R-:W-:Y:S01]  /*c5f0*/  HMMA.1688.F32.TF32 R168, R88.reuse, R42, R72 ;  /* 0x0000002a58a8723c */ /* 0x044fe20000081048 */
[----:B------:R-:W-:Y:S07]  /*c600*/  LDSM.16.M88.4 R72, [R197+0x20080] ;  /* 0x02008000c548783b */ /* 0x000fee0000000200 */
[----:B------:R-:W-:Y:S01]  /*c610*/  HMMA.1688.F32.TF32 R164, R88, R38, R84 ;  /* 0x0000002658a4723c */ /* 0x000fe20000081054 */
[----:B------:R-:W-:Y:S04]  /*c620*/  LDS R38, [R2+0xd300] ;  /* 0x00d3000002267984 */ /* 0x000fe80000000800 */
[----:B------:R-:W1:Y:S03]  /*c630*/  LDS R39, [R3+0xd300] ;  /* 0x00d3000003277984 */ /* 0x000e660000000800 */
[C---:B------:R-:W-:Y:S01]  /*c640*/  HMMA.1688.F32.TF32 R28, R8.reuse, R50, R176 ;  /* 0x00000032081c723c */ /* 0x040fe200000810b0 */
[----:B------:R-:W2:Y:S07]  /*c650*/  LDSM.16.M88.4 R84, [R197+0x20880] ;  /* 0x02088000c554783b */ /* 0x000eae0000000200 */
[C---:B------:R-:W-:Y:S08]  /*c660*/  HMMA.1688.F32.TF32 R60, R8.reuse, R42, R60 ;  /* 0x0000002a083c723c */ /* 0x040ff0000008103c */
[C---:B------:R-:W-:Y:S08]  /*c670*/  HMMA.1688.F32.TF32 R108, R8.reuse, R98, R108 ;  /* 0x00000062086c723c */ /* 0x040ff0000008106c */
[C---:B------:R-:W-:Y:S08]  /*c680*/  HMMA.1688.F32.TF32 R124, R8.reuse, R58, R124 ;  /* 0x0000003a087c723c */ /* 0x040ff0000008107c */
[C---:B------:R-:W-:Y:S08]  /*c690*/  HMMA.1688.F32.TF32 R172, R8.reuse, R54, R172 ;  /* 0x0000003608ac723c */ /* 0x040ff000000810ac */
[C---:B------:R-:W-:Y:S01]  /*c6a0*/  HMMA.1688.F32.TF32 R176, R8.reuse, R46, R184 ;  /* 0x0000002e08b0723c */ /* 0x040fe200000810b8 */
[----:B------:R-:W-:Y:S04]  /*c6b0*/  LDS R184, [R2+0xe100] ;  /* 0x00e1000002b87984 */ /* 0x000fe80000000800 */
[----:B------:R-:W-:Y:S03]  /*c6c0*/  LDS R186, [R2+0xf100] ;  /* 0x00f1000002ba7984 */ /* 0x000fe60000000800 */
[----:B------:R-:W-:Y:S01]  /*c6d0*/  HMMA.1688.F32.TF32 R8, R8, R14, R180 ;  /* 0x0000000e0808723c */ /* 0x000fe200000810b4 */
[----:B------:R-:W-:Y:S04]  /*c6e0*/  LDS R185, [R3+0xe100] ;  /* 0x00e1000003b97984 */ /* 0x000fe80000000800 */
[----:B------:R-:W-:Y:S03]  /*c6f0*/  LDS R187, [R3+0xf100] ;  /* 0x00f1000003bb7984 */ /* 0x000fe60000000800 */
[C---:B------:R-:W-:Y:S08]  /*c700*/  HMMA.1688.F32.TF32 R116, R152.reuse, R98, R116 ;  /* 0x000000629874723c */ /* 0x040ff00000081074 */
[C---:B------:R-:W-:Y:S08]  /*c710*/  HMMA.1688.F32.TF32 R132, R152.reuse, R58, R132 ;  /* 0x0000003a9884723c */ /* 0x040ff00000081084 */
[C---:B------:R-:W-:Y:S08]  /*c720*/  HMMA.1688.F32.TF32 R144, R152.reuse, R54, R144 ;  /* 0x000000369890723c */ /* 0x040ff00000081090 */
[C---:B------:R-:W-:Y:S08]  /*c730*/  HMMA.1688.F32.TF32 R156, R152.reuse, R50, R156 ;  /* 0x00000032989c723c */ /* 0x040ff0000008109c */
[C---:B------:R-:W-:Y:S08]  /*c740*/  HMMA.1688.F32.TF32 R20, R152.reuse, R46, R20 ;  /* 0x0000002e9814723c */ /* 0x040ff00000081014 */
[----:B------:R-:W-:Y:S08]  /*c750*/  HMMA.1688.F32.TF32 R24, R152, R14, R24 ;  /* 0x0000000e9818723c */ /* 0x000ff00000081018 */
[C---:B------:R-:W-:Y:S01]  /*c760*/  HMMA.1688.F32.TF32 R96, R88.reuse, R98, R148 ;  /* 0x000000625860723c */ /* 0x040fe20000081094 */
[----:B------:R-:W-:Y:S07]  /*c770*/  LDSM.16.M88.4 R148, [R197+0x22080] ;  /* 0x02208000c594783b */ /* 0x000fee0000000200 */
[C---:B------:R-:W-:Y:S01]  /*c780*/  HMMA.1688.F32.TF32 R56, R88.reuse, R58, R16 ;  /* 0x0000003a5838723c */ /* 0x040fe20000081010 */
[----:B------:R-:W-:Y:S04]  /*c790*/  LDS R16, [R2+0xc200] ;  /* 0x00c2000002107984 */ /* 0x000fe80000000800 */
[----:B------:R-:W-:Y:S03]  /*c7a0*/  LDS R18, [R2+0xd200] ;  /* 0x00d2000002127984 */ /* 0x000fe60000000800 */
[C---:B------:R-:W-:Y:S01]  /*c7b0*/  HMMA.1688.F32.TF32 R52, R88.reuse, R54, R136 ;  /* 0x000000365834723c */ /* 0x040fe20000081088 */
[----:B------:R-:W-:Y:S04]  /*c7c0*/  LDSM.16.M88.4 R136, [R197+0x21880] ;  /* 0x02188000c588783b */ /* 0x000fe80000000200 */
[----:B------:R-:W-:Y:S03]  /*c7d0*/  LDS R17, [R3+0xc200] ;  /* 0x00c2000003117984 */ /* 0x000fe60000000800 */
[C---:B------:R-:W-:Y:S01]  /*c7e0*/  HMMA.1688.F32.TF32 R48, R88.reuse, R50, R120 ;  /* 0x000000325830723c */ /* 0x040fe20000081078 */
[----:B------:R-:W3:Y:S04]  /*c7f0*/  LDSM.16.M88.4 R120, [R197+0x21080] ;  /* 0x02108000c578783b */ /* 0x000ee80000000200 */
[----:B------:R-:W4:Y:S03]  /*c800*/  LDS R19, [R3+0xd200] ;  /* 0x00d2000003137984 */ /* 0x000f260000000800 */
[C---:B------:R-:W-:Y:S08]  /*c810*/  HMMA.1688.F32.TF32 R44, R88.reuse, R46, R92 ;  /* 0x0000002e582c723c */ /* 0x040ff0000008105c */
[----:B------:R-:W-:Y:S01]  /*c820*/  HMMA.1688.F32.TF32 R12, R88, R14, R32 ;  /* 0x0000000e580c723c */ /* 0x000fe20000081020 */
[----:B------:R-:W-:Y:S07]  /*c830*/  LDSM.16.M88.4 R32, [R197+0x23880] ;  /* 0x02388000c520783b */ /* 0x000fee0000000200 */
[----:B------:R-:W-:Y:S01]  /*c840*/  HMMA.1688.F32.TF32 R68, R152, R42, R68 ;  /* 0x0000002a9844723c */ /* 0x000fe20000081044 */
[----:B------:R-:W-:Y:S04]  /*c850*/  LDS R152, [R2+0xc000] ;  /* 0x00c0000002987984 */ /* 0x000fe80000000800 */
[----:B------:R-:W-:Y:S03]  /*c860*/  LDS R154, [R2+0xd000] ;  /* 0x00d00000029a7984 */ /* 0x000fe60000000800 */
[C---:B-1----:R-:W-:Y:S01]  /*c870*/  HMMA.1688.F32.TF32 R88, R36.reuse, R72, R168 ;  /* 0x000000482458723c */ /* 0x042fe200000810a8 */
[----:B------:R-:W-:Y:S04]  /*c880*/  LDS R153, [R3+0xc000] ;  /* 0x00c0000003997984 */ /* 0x000fe80000000800 */
[----:B------:R-:W1:Y:S03]  /*c890*/  LDS R155, [R3+0xd000] ;  /* 0x00d00000039b7984 */ /* 0x000e660000000800 */
[C---:B--2---:R-:W-:Y:S01]  /*c8a0*/  HMMA.1688.F32.TF32 R92, R36.reuse, R84, R164 ;  /* 0x00000054245c723c */ /* 0x044fe200000810a4 */
[----:B------:R-:W2:Y:S04]  /*c8b0*/  LDSM.16.M88.4 R168, [R197+0x22880] ;  /* 0x02288000c5a8783b */ /* 0x000ea80000000200 */
[----:B------:R-:W-:Y:S03]  /*c8c0*/  LDS R42, [R2+0xd100] ;  /* 0x00d10000022a7984 */ /* 0x000fe60000000800 */
[C---:B---3--:R-:W-:Y:S01]  /*c8d0*/  HMMA.1688.F32.TF32 R96, R36.reuse, R120, R96 ;  /* 0x000000782460723c */ /* 0x048fe20000081060 */
[----:B------:R-:W3:Y:S07]  /*c8e0*/  LDS R43, [R3+0xd100] ;  /* 0x00d10000032b7984 */ /* 0x000eee0000000800 */
[C---:B------:R-:W-:Y:S08]  /*c8f0*/  HMMA.1688.F32.TF32 R56, R36.reuse, R136, R56 ;  /* 0x000000882438723c */ /* 0x040ff00000081038 */
[----:B------:R-:W-:Y:S08]  /*c900*/  HMMA.1688.F32.TF32 R52, R36, R148, R52 ;  /* 0x000000942434723c */ /* 0x000ff00000081034 */
[----:B----4-:R-:W-:Y:S08]  /*c910*/  HMMA.1688.F32.TF32 R68, R16, R72, R68 ;  /* 0x000000481044723c */ /* 0x010ff00000081044 */
[C---:B-1----:R-:W-:Y:S08]  /*c920*/  HMMA.1688.F32.TF32 R180, R152.reuse, R32, R8 ;  /* 0x0000002098b4723c */ /* 0x042ff00000081008 */
[-C--:B--2---:R-:W-:Y:S01]  /*c930*/  HMMA.1688.F32.TF32 R164, R152, R168.reuse, R28 ;  /* 0x000000a898a4723c */ /* 0x084fe2000008101c */
[----:B------:R-:W1:Y:S07]  /*c940*/  LDSM.16.M88.4 R28, [R197+0x23080] ;  /* 0x02308000c51c783b */ /* 0x000e6e0000000200 */
[----:B------:R-:W-:Y:S08]  /*c950*/  HMMA.1688.F32.TF32 R48, R36, R168, R48 ;  /* 0x000000a82430723c */ /* 0x000ff00000081030 */
[C---:B---3--:R-:W-:Y:S08]  /*c960*/  HMMA.1688.F32.TF32 R64, R40.reuse, R72, R64 ;  /* 0x000000482840723c */ /* 0x048ff00000081040 */
[C---:B------:R-:W-:Y:S08]  /*c970*/  HMMA.1688.F32.TF32 R80, R40.reuse, R84, R80 ;  /* 0x000000542850723c */ /* 0x040ff00000081050 */
[C---:B------:R-:W-:Y:S08]  /*c980*/  HMMA.1688.F32.TF32 R112, R40.reuse, R120, R112 ;  /* 0x000000782870723c */ /* 0x040ff00000081070 */
[----:B------:R-:W-:Y:S08]  /*c990*/  HMMA.1688.F32.TF32 R128, R40, R136, R128 ;  /* 0x000000882880723c */ /* 0x000ff00000081080 */
[-C--:B-1----:R-:W-:Y:S08]  /*c9a0*/  HMMA.1688.F32.TF32 R44, R36, R28.reuse, R44 ;  /* 0x0000001c242c723c */ /* 0x082ff0000008102c */
        /* <DEDUP_REMOVED lines=11> */
[----:B------:R-:W1:Y:S03]  /*ca60*/  LDS R103, [R3+0xf200] ;  /* 0x00f2000003677984 */ /* 0x000e660000000800 */
[----:B------:R-:W-:Y:S01]  /*ca70*/  HMMA.1688.F32.TF32 R4, R40, R32, R4 ;  /* 0x000000202804723c */ /* 0x000fe20000081004 */
[----:B------:R-:W-:Y:S04]  /*ca80*/  LDS R40, [R2+0xe300] ;  /* 0x00e3000002287984 */ /* 0x000fe80000000800 */
[----:B------:R2:W-:Y:S03]  /*ca90*/  LDS R42, [R2+0xf300] ;  /* 0x00f30000022a7984 */ /* 0x0005e60000000800 */
[----:B------:R-:W-:Y:S01]  /*caa0*/  HMMA.1688.F32.TF32 R156, R16, R168, R156 ;  /* 0x000000a8109c723c */ /* 0x000fe2000008109c */
[----:B------:R-:W-:Y:S04]  /*cab0*/  LDS R41, [R3+0xe300] ;  /* 0x00e3000003297984 */ /* 0x000fe80000000800 */
[----:B------:R-:W3:Y:S01]  /*cac0*/  LDS R43, [R3+0xf300] ;  /* 0x00f30000032b7984 */ /* 0x000ee20000000800 */
[----:B--2---:R-:W-:-:S02]  /*cad0*/  IMAD R2, R199, -0x40, R190 ;  /* 0xffffffc0c7027824 */ /* 0x004fc400078e02be */
[-C--:B------:R-:W-:Y:S08]  /*cae0*/  HMMA.1688.F32.TF32 R176, R152, R28.reuse, R176 ;  /* 0x0000001c98b0723c */ /* 0x080ff000000810b0 */
[----:B------:R-:W-:Y:S08]  /*caf0*/  HMMA.1688.F32.TF32 R20, R16, R28, R20 ;  /* 0x0000001c1014723c */ /* 0x000ff00000081014 */
[C---:B------:R-:W-:Y:S08]  /*cb00*/  HMMA.1688.F32.TF32 R60, R152.reuse, R72, R60 ;  /* 0x00000048983c723c */ /* 0x040ff0000008103c */
[C---:B------:R-:W-:Y:S08]  /*cb10*/  HMMA.1688.F32.TF32 R76, R152.reuse, R84, R76 ;  /* 0x00000054984c723c */ /* 0x040ff0000008104c */
[C---:B------:R-:W-:Y:S08]  /*cb20*/  HMMA.1688.F32.TF32 R108, R152.reuse, R120, R108 ;  /* 0x00000078986c723c */ /* 0x040ff0000008106c */
[C---:B------:R-:W-:Y:S08]  /*cb30*/  HMMA.1688.F32.TF32 R124, R152.reuse, R136, R124 ;  /* 0x00000088987c723c */ /* 0x040ff0000008107c */
[----:B------:R-:W-:Y:S08]  /*cb40*/  HMMA.1688.F32.TF32 R172, R152, R148, R172 ;  /* 0x0000009498ac723c */ /* 0x000ff000000810ac */
[C---:B------:R-:W-:Y:S08]  /*cb50*/  HMMA.1688.F32.TF32 R104, R16.reuse, R84, R104 ;  /* 0x000000541068723c */ /* 0x040ff00000081068 */
[C---:B------:R-:W-:Y:S08]  /*cb60*/  HMMA.1688.F32.TF32 R116, R16.reuse, R120, R116 ;  /* 0x000000781074723c */ /* 0x040ff00000081074 */
[C---:B------:R-:W-:Y:S08]  /*cb70*/  HMMA.1688.F32.TF32 R132, R16.reuse, R136, R132 ;  /* 0x000000881084723c */ /* 0x040ff00000081084 */
[C---:B------:R-:W-:Y:S08]  /*cb80*/  HMMA.1688.F32.TF32 R144, R16.reuse, R148, R144 ;  /* 0x000000941090723c */ /* 0x040ff00000081090 */
[----:B------:R-:W-:Y:S08]  /*cb90*/  HMMA.1688.F32.TF32 R24, R16, R32, R24 ;  /* 0x000000201018723c */ /* 0x000ff00000081018 */
[-C--:B------:R-:W-:Y:S08]  /*cba0*/  HMMA.1688.F32.TF32 R160, R184, R170.reuse, R160 ;  /* 0x000000aab8a0723c */ /* 0x080ff000000810a0 */
[----:B-1----:R-:W-:Y:S08]  /*cbb0*/  HMMA.1688.F32.TF32 R156, R100, R170, R156 ;  /* 0x000000aa649c723c */ /* 0x002ff0000008109c */
[----:B------:R-:W-:Y:S01]  /*cbc0*/  HMMA.1688.F32.TF32 R8, R184, R30, R8 ;  /* 0x0000001eb808723c */ /* 0x000fe20000081008 */
[----:B------:R-:W1:Y:S01]  /*cbd0*/  S2R R190, SR_TID.X ;  /* 0x0000000000be7919 */ /* 0x000e620000002100 */
[----:B------:R-:W-:-:S06]  /*cbe0*/  ISETP.GT.AND P1, PT, R2, RZ, PT ;  /* 0x000000ff0200720c */ /* 0x000fcc0003f24270 */
[C---:B------:R-:W-:Y:S08]  /*cbf0*/  HMMA.1688.F32.TF32 R152, R12.reuse, R170, R164 ;  /* 0x000000aa0c98723c */ /* 0x040ff000000810a4 */
[-C--:B------:R-:W-:Y:S08]  /*cc00*/  HMMA.1688.F32.TF32 R16, R12, R30.reuse, R176 ;  /* 0x0000001e0c10723c */ /* 0x080ff000000810b0 */
[----:B------:R-:W-:Y:S08]  /*cc10*/  HMMA.1688.F32.TF32 R20, R100, R30, R20 ;  /* 0x0000001e6414723c */ /* 0x000ff00000081014 */
[C---:B---3--:R-:W-:Y:S01]  /*cc20*/  HMMA.1688.F32.TF32 R168, R40.reuse, R170, R48 ;  /* 0x000000aa28a8723c */ /* 0x048fe20000081030 */
[----:B------:R-:W2:Y:S07]  /*cc30*/  LDL.LU R48, [R1+0xc] ;  /* 0x00000c0001307983 */ /* 0x000eae0000300800 */
[----:B------:R-:W-:Y:S01]  /*cc40*/  HMMA.1688.F32.TF32 R28, R40, R30, R44 ;  /* 0x0000001e281c723c */ /* 0x000fe2000008102c */
[----:B------:R-:W3:Y:S04]  /*cc50*/  LDL.LU R47, [R1+0x10] ;  /* 0x00001000012f7983 */ /* 0x000ee80000300800 */
[----:B------:R-:W2:Y:S01]  /*cc60*/  LDL.LU R46, [R1+0x14] ;  /* 0x00001400012e7983 */ /* 0x000ea20000300800 */
[----:B------:R-:W-:Y:S01]  /*cc70*/  UIADD3 UR5, UR5, 0x1, URZ ;  /* 0x0000000105057890 */ /* 0x000fe2000fffe03f */
[C---:B------:R-:W-:Y:S01]  /*cc80*/  ISETP.GT.AND P2, PT, R2.reuse, 0x4, PT ;  /* 0x000000040200780c */ /* 0x040fe20003f44270 */
[----:B------:R-:W-:Y:S01]  /*cc90*/  HMMA.1688.F32.TF32 R60, R12, R74, R60 ;  /* 0x0000004a0c3c723c */ /* 0x000fe2000008103c */
[----:B------:R-:W5:Y:S01]  /*cca0*/  LDL.LU R45, [R1+0x18] ;  /* 0x00001800012d7983 */ /* 0x000f620000300800 */
[----:B------:R-:W-:Y:S01]  /*ccb0*/  SEL R3, RZ, 0x4, !P1 ;  /* 0x00000004ff037807 */ /* 0x000fe20004800000 */
[----:B------:R-:W-:Y:S01]  /*ccc0*/  UISETP.GT.AND UP0, UPT, UR5, 0x1, UPT ;  /* 0x000000010500788c */ /* 0x000fe2000bf04270 */
[----:B------:R-:W-:Y:S01]  /*ccd0*/  ISETP.GT.AND P3, PT, R2, 0x8, PT ;  /* 0x000000080200780c */ /* 0x000fe20003f64270 */
[----:B------:R-:W2:Y:S01]  /*cce0*/  LDL.LU R44, [R1+0x38] ;  /* 0x00003800012c7983 */ /* 0x000ea20000300800 */
[----:B------:R-:W-:-:S02]  /*ccf0*/  SEL R3, R3, RZ, !P0 ;  /* 0x000000ff03037207 */ /* 0x000fc40004000000 */
[----:B------:R-:W-:Y:S01]  /*cd00*/  ISETP.GT.AND P4, PT, R2, 0xc, PT ;  /* 0x0000000c0200780c */ /* 0x000fe20003f84270 */
[----:B------:R-:W-:Y:S01]  /*cd10*/  HMMA.1688.F32.TF32 R76, R12, R86, R76 ;  /* 0x000000560c4c723c */ /* 0x000fe2000008104c */
[----:B------:R-:W-:Y:S02]  /*cd20*/  ISETP.NE.U32.AND P1, PT, R3, RZ, PT ;  /* 0x000000ff0300720c */ /* 0x000fe40003f25070 */
[----:B------:R-:W-:Y:S01]  /*cd30*/  SEL R3, RZ, 0x4, !P2 ;  /* 0x00000004ff037807 */ /* 0x000fe20005000000 */
[----:B------:R-:W-:Y:S01]  /*cd40*/  USEL UR5, UR5, URZ, !UP0 ;  /* 0x0000003f05057287 */ /* 0x000fe2000c000000 */
[----:B-1----:R-:W-:-:S03]  /*cd50*/  LOP3.LUT R191, R190, 0x7f, RZ, 0xc0, !PT ;  /* 0x0000007fbebf7812 */ /* 0x002fc600078ec0ff */
[----:B------:R-:W-:Y:S01]  /*cd60*/  HMMA.1688.F32.TF32 R108, R12, R122, R108 ;  /* 0x0000007a0c6c723c */ /* 0x000fe2000008106c */
[----:B------:R-:W-:Y:S02]  /*cd70*/  SEL R3, R3, RZ, !P0 ;  /* 0x000000ff03037207 */ /* 0x000fe40004000000 */
[----:B------:R-:W-:-:S05]  /*cd80*/  IADD3 R209, P5, R209, R198, RZ ;  /* 0x000000c6d1d17210 */ /* 0x000fca0007fbe0ff */
[----:B------:R-:W-:Y:S01]  /*cd90*/  HMMA.1688.F32.TF32 R124, R12, R138, R124 ;  /* 0x0000008a0c7c723c */ /* 0x000fe2000008107c */
[----:B------:R-:W-:-:S07]  /*cda0*/  IADD3 R211, P6, R211, R198, RZ ;  /* 0x000000c6d3d37210 */ /* 0x000fce0007fde0ff */
[----:B------:R-:W-:Y:S01]  /*cdb0*/  HMMA.1688.F32.TF32 R172, R12, R150, R172 ;  /* 0x000000960cac723c */ /* 0x000fe200000810ac */
[----:B------:R-:W-:-:S07]  /*cdc0*/  IMAD.X R208, R208, 0x1, R0, P5 ;  /* 0x00000001d0d07824 */ /* 0x000fce00028e0600 */
[-C--:B------:R-:W-:Y:S08]  /*cdd0*/  HMMA.1688.F32.TF32 R12, R12, R34.reuse, R180 ;  /* 0x000000220c0c723c */ /* 0x080ff000000810b4 */
[-C--:B------:R-:W-:Y:S08]  /*cde0*/  HMMA.1688.F32.TF32 R4, R184, R34.reuse, R4 ;  /* 0x00000022b804723c */ /* 0x080ff00000081004 */
[----:B------:R-:W-:Y:S01]  /*cdf0*/  HMMA.1688.F32.TF32 R24, R100, R34, R24 ;  /* 0x000000226418723c */ /* 0x000fe20000081018 */
[----:B------:R-:W-:-:S07]  /*ce00*/  IADD3 R225, P5, R225, R198, RZ ;  /* 0x000000c6e1e17210 */ /* 0x000fce0007fbe0ff */
[----:B------:R-:W-:Y:S07]  /*ce10*/  HMMA.1688.F32.TF32 R32, R40, R34, R36 ;  /* 0x000000222820723c */ /* 0x000fee0000081024 */
[----:B------:R-:W-:Y:S01]  /*ce20*/  SEL R37, RZ, 0x4, !P3 ;  /* 0x00000004ff257807 */ /* 0x000fe20005800000 */
[----:B------:R-:W-:Y:S01]  /*ce30*/  HMMA.1688.F32.TF32 R64, R184, R74, R64 ;  /* 0x0000004ab840723c */ /* 0x000fe20000081040 */
[----:B------:R-:W-:Y:S02]  /*ce40*/  SEL R36, RZ, 0x4, !P4 ;  /* 0x00000004ff247807 */ /* 0x000fe40006000000 */
[----:B------:R-:W-:Y:S01]  /*ce50*/  ISETP.NE.U32.AND P3, PT, R3, RZ, PT ;  /* 0x000000ff0300720c */ /* 0x000fe20003f65070 */
[----:B------:R-:W-:Y:S01]  /*ce60*/  IMAD.U32 R3, RZ, RZ, UR5 ;  /* 0x00000005ff037e24 */ /* 0x000fe2000f8e00ff */
[----:B------:R-:W-:-:S03]  /*ce70*/  SEL R37, R37, RZ, !P0 ;  /* 0x000000ff25257207 */ /* 0x000fc60004000000 */
[----:B------:R-:W-:Y:S01]  /*ce80*/  HMMA.1688.F32.TF32 R112, R184, R122, R112 ;  /* 0x0000007ab870723c */ /* 0x000fe20000081070 */
[----:B------:R-:W-:Y:S01]  /*ce90*/  SEL R36, R36, RZ, !P0 ;  /* 0x000000ff24247207 */ /* 0x000fe20004000000 */
[----:B------:R-:W-:-:S06]  /*cea0*/  IMAD.X R210, R210, 0x1, R0, P6 ;  /* 0x00000001d2d27824 */ /* 0x000fcc00030e0600 */
[----:B------:R-:W-:Y:S01]  /*ceb0*/  HMMA.1688.F32.TF32 R128, R184, R138, R128 ;  /* 0x0000008ab880723c */ /* 0x000fe20000081080 */
[----:B------:R-:W-:-:S07]  /*cec0*/  ISETP.NE.U32.AND P2, PT, R37, RZ, PT ;  /* 0x000000ff2500720c */ /* 0x000fce0003f45070 */
[----:B------:R-:W-:Y:S01]  /*ced0*/  HMMA.1688.F32.TF32 R140, R184, R150, R140 ;  /* 0x00000096b88c723c */ /* 0x000fe2000008108c */
[----:B------:R-:W-:-:S07]  /*cee0*/  ISETP.NE.U32.AND P4, PT, R36, RZ, PT ;  /* 0x000000ff2400720c */ /* 0x000fce0003f85070 */
[----:B------:R-:W-:Y:S01]  /*cef0*/  HMMA.1688.F32.TF32 R68, R100, R74, R68 ;  /* 0x0000004a6444723c */ /* 0x000fe20000081044 */
[----:B------:R-:W-:-:S07]  /*cf00*/  ISETP.GT.AND P6, PT, R2, 0x10, PT ;  /* 0x000000100200780c */ /* 0x000fce0003fc4270 */
[----:B------:R-:W-:Y:S01]  /*cf10*/  HMMA.1688.F32.TF32 R116, R100, R122, R116 ;  /* 0x0000007a6474723c */ /* 0x000fe20000081074 */
[----:B------:R-:W-:-:S07]  /*cf20*/  IMAD.MOV.U32 R36, RZ, RZ, R209 ;  /* 0x000000ffff247224 */ /* 0x000fce00078e00d1 */
[----:B------:R-:W-:Y:S01]  /*cf30*/  HMMA.1688.F32.TF32 R132, R100, R138, R132 ;  /* 0x0000008a6484723c */ /* 0x000fe20000081084 */
[----:B------:R-:W-:-:S07]  /*cf40*/  IMAD.MOV.U32 R37, RZ, RZ, R208 ;  /* 0x000000ffff257224 */ /* 0x000fce00078e00d0 */
[----:B------:R-:W-:Y:S08]  /*cf50*/  HMMA.1688.F32.TF32 R144, R100, R150, R144 ;  /* 0x000000966490723c */ /* 0x000ff00000081090 */
[C---:B------:R-:W-:Y:S08]  /*cf60*/  HMMA.1688.F32.TF32 R72, R40.reuse, R74, R88 ;  /* 0x0000004a2848723c */ /* 0x040ff00000081058 */
[C---:B------:R-:W-:Y:S08]  /*cf70*/  HMMA.1688.F32.TF32 R92, R40.reuse, R86, R92 ;  /* 0x00000056285c723c */ /* 0x040ff0000008105c */
[C---:B------:R-:W-:Y:S08]  /*cf80*/  HMMA.1688.F32.TF32 R120, R40.reuse, R122, R96 ;  /* 0x0000007a2878723c */ /* 0x040ff00000081060 */
[C---:B------:R-:W-:Y:S08]  /*cf90*/  HMMA.1688.F32.TF32 R136, R40.reuse, R138, R56 ;  /* 0x0000008a2888723c */ /* 0x040ff00000081038 */
[----:B------:R-:W-:Y:S01]  /*cfa0*/  HMMA.1688.F32.TF32 R148, R40, R150, R52 ;  /* 0x000000962894723c */ /* 0x000fe20000081034 */
[----:B------:R-:W-:-:S06]  /*cfb0*/  IMAD.X R224, R224, 0x1, R0, P5 ;  /* 0x00000001e0e07824 */ /* 0x000fcc00028e0600 */
[----:B------:R-:W-:Y:S01]  /*cfc0*/  IMAD.SHL.U32 R40, R191, 0x4, RZ ;  /* 0x00000004bf287824 */ /* 0x000fe200078e00ff */
[----:B------:R-:W-:Y:S01]  /*cfd0*/  IADD3 R227, P5, R227, R198, RZ ;  /* 0x000000c6e3e37210 */ /* 0x000fe20007fbe0ff */
[----:B------:R-:W4:Y:S01]  /*cfe0*/  LDL.LU R42, [R1+0x3c] ;  /* 0x00003c00012a7983 */ /* 0x000f220000300800 */
[-C--:B------:R-:W-:Y:S02]  /*cff0*/  HMMA.1688.F32.TF32 R80, R184, R86.reuse, R80 ;  /* 0x00000056b850723c */ /* 0x080fe40000081050 */
[----:B------:R-:W-:Y:S01]  /*d000*/  LEA R3, R3, R40, 0x10 ;  /* 0x0000002803037211 */ /* 0x000fe200078e80ff */
[----:B------:R-:W-:Y:S01]  /*d010*/  BAR.SYNC.DEFER_BLOCKING 0x0 ;  /* 0x0000000000007b1d */ /* 0x000fe20000010000 */
[----:B------:R-:W-:Y:S01]  /*d020*/  SEL R38, RZ, 0x4, !P6 ;  /* 0x00000004ff267807 */ /* 0x000fe20007000000 */
[----:B------:R-:W-:Y:S01]  /*d030*/  IMAD.X R226, R226, 0x1, R0, P5 ;  /* 0x00000001e2e27824 */ /* 0x000fe200028e0600 */
[----:B------:R-:W-:Y:S02]  /*d040*/  ISETP.GT.AND P5, PT, R2, 0x14, PT ;  /* 0x000000140200780c */ /* 0x000fe40003fa4270 */
[----:B------:R-:W-:Y:S01]  /*d050*/  SEL R38, R38, RZ, !P0 ;  /* 0x000000ff26267207 */ /* 0x000fe20004000000 */
[----:B------:R-:W4:Y:S01]  /*d060*/  LDL.LU R41, [R1+0x40] ;  /* 0x0000400001297983 */ /* 0x000f220000300800 */
[----:B------:R-:W-:Y:S01]  /*d070*/  IADD3 R199, R199, 0x1, RZ ;  /* 0x00000001c7c77810 */ /* 0x000fe20007ffe0ff */
[----:B------:R-:W-:Y:S02]  /*d080*/  HMMA.1688.F32.TF32 R104, R100, R86, R104 ;  /* 0x000000566468723c */ /* 0x000fe40000081068 */
[----:B------:R-:W4:Y:S04]  /*d090*/  LDL.LU R39, [R1+0x44] ;  /* 0x0000440001277983 */ /* 0x000f280000300800 */
[----:B------:R-:W4:Y:S04]  /*d0a0*/  LDL.LU R53, [R1+0x7c] ;  /* 0x00007c0001357983 */ /* 0x000f280000300800 */
[----:B------:R-:W4:Y:S04]  /*d0b0*/  LDL.LU R43, [R1+0x84] ;  /* 0x00008400012b7983 */ /* 0x000f280000300800 */
[----:B------:R-:W-:Y:S01]  /*d0c0*/  @!PT LDS RZ, [RZ] ;  /* 0x00000000fffff984 */ /* 0x000fe20000000800 */
[----:B------:R-:W-:Y:S01]  /*d0d0*/  @!PT LDS RZ, [RZ] ;  /* 0x00000000fffff984 */ /* 0x000fe20000000800 */
[----:B------:R-:W-:Y:S01]  /*d0e0*/  @!PT LDS RZ, [RZ] ;  /* 0x00000000fffff984 */ /* 0x000fe20000000800 */
[----:B------:R1:W-:Y:S02]  /*d0f0*/  LDGSTS.E [R3], [R36.64], P1 ;  /* 0x0000000024037fae */ /* 0x0003e40008921848 */
[----:B-1----:R-:W-:Y:S01]  /*d100*/  IMAD.MOV.U32 R36, RZ, RZ, R211 ;  /* 0x000000ffff247224 */ /* 0x002fe200078e00d3 */
[----:B------:R-:W-:-:S05]  /*d110*/  MOV R37, R210 ;  /* 0x000000d200257202 */ /* 0x000fca0000000f00 */
[----:B------:R1:W-:Y:S01]  /*d120*/  LDGSTS.E [R3+0x200], [R36.64], P1 ;  /* 0x0020000024037fae */ /* 0x0003e20008921848 */
[----:B------:R-:W-:Y:S02]  /*d130*/  ISETP.NE.U32.AND P1, PT, R38, RZ, PT ;  /* 0x000000ff2600720c */ /* 0x000fe40003f25070 */
[----:B------:R-:W-:Y:S02]  /*d140*/  SEL R38, RZ, 0x4, !P5 ;  /* 0x00000004ff267807 */ /* 0x000fe40006800000 */
[----:B------:R-:W-:-:S05]  /*d150*/  IADD3 R243, P5, R243, R198, RZ ;  /* 0x000000c6f3f37210 */ /* 0x000fca0007fbe0ff */
[----:B------:R-:W-:Y:S01]  /*d160*/  IMAD.X R242, R242, 0x1, R0, P5 ;  /* 0x00000001f2f27824 */ /* 0x000fe200028e0600 */
[-C--:B---3--:R-:W-:Y:S02]  /*d170*/  IADD3 R47, P6, R47, R198.reuse, RZ ;  /* 0x000000c62f2f7210 */ /* 0x088fe40007fde0ff */
[----:B-----5:R-:W-:-:S03]  /*d180*/  IADD3 R45, P5, R45, R198, RZ ;  /* 0x000000c62d2d7210 */ /* 0x020fc60007fbe0ff */
[--C-:B--2---:R-:W-:Y:S01]  /*d190*/  IMAD.X R48, R48, 0x1, R0.reuse, P6 ;  /* 0x0000000130307824 */ /* 0x104fe200030e0600 */
[----:B------:R-:W-:Y:S01]  /*d1a0*/  STL [R1+0x10], R47 ;  /* 0x0000102f01007387 */ /* 0x000fe20000100800 */
[----:B------:R-:W-:-:S03]  /*d1b0*/  IMAD.X R46, R46, 0x1, R0, P5 ;  /* 0x000000012e2e7824 */ /* 0x000fc600028e0600 */
[----:B------:R-:W-:Y:S04]  /*d1c0*/  STL [R1+0x18], R45 ;  /* 0x0000182d01007387 */ /* 0x000fe80000100800 */
[----:B------:R2:W-:Y:S04]  /*d1d0*/  STL [R1+0xc], R48 ;  /* 0x00000c3001007387 */ /* 0x0005e80000100800 */
[----:B------:R3:W-:Y:S04]  /*d1e0*/  STL [R1+0x14], R46 ;  /* 0x0000142e01007387 */ /* 0x0007e80000100800 */
[----:B------:R-:W5:Y:S04]  /*d1f0*/  LDL.LU R54, [R1+0x78] ;  /* 0x0000780001367983 */ /* 0x000f680000300800 */
[----:B------:R-:W5:Y:S04]  /*d200*/  LDL.LU R52, [R1+0x80] ;  /* 0x0000800001347983 */ /* 0x000f680000300800 */
[----:B------:R-:W5:Y:S04]  /*d210*/  LDL.LU R51, [R1+0xb8] ;  /* 0x0000b80001337983 */ /* 0x000f680000300800 */
[----:B------:R-:W5:Y:S01]  /*d220*/  LDL.LU R50, [R1+0xbc] ;  /* 0x0000bc0001327983 */ /* 0x000f620000300800 */
[----:B-1----:R-:W-:-:S02]  /*d230*/  IMAD.MOV.U32 R36, RZ, RZ, R225 ;  /* 0x000000ffff247224 */ /* 0x002fc400078e00e1 */
[----:B------:R-:W-:Y:S01]  /*d240*/  IMAD.MOV.U32 R37, RZ, RZ, R224 ;  /* 0x000000ffff257224 */ /* 0x000fe200078e00e0 */
[----:B------:R-:W-:Y:S01]  /*d250*/  ISETP.GT.AND P5, PT, R2, 0x1c, PT ;  /* 0x0000001c0200780c */ /* 0x000fe20003fa4270 */
[----:B------:R-:W5:Y:S04]  /*d260*/  LDL.LU R49, [R1+0xc0] ;  /* 0x0000c00001317983 */ /* 0x000f680000300800 */
[----:B------:R1:W-:Y:S02]  /*d270*/  LDGSTS.E [R3+0x1000], [R36.64], P3 ;  /* 0x0100000024037fae */ /* 0x0003e40009921848 */
[----:B-1----:R-:W-:Y:S02]  /*d280*/  IMAD.MOV.U32 R36, RZ, RZ, R227 ;  /* 0x000000ffff247224 */ /* 0x002fe400078e00e3 */
[----:B------:R-:W-:-:S05]  /*d290*/  IMAD.MOV.U32 R37, RZ, RZ, R226 ;  /* 0x000000ffff257224 */ /* 0x000fca00078e00e2 */
[----:B------:R1:W-:Y:S01]  /*d2a0*/  LDGSTS.E [R3+0x1200], [R36.64], P3 ;  /* 0x0120000024037fae */ /* 0x0003e20009921848 */
[----:B------:R-:W-:-:S04]  /*d2b0*/  IADD3 R241, P3, R241, R198, RZ ;  /* 0x000000c6f1f17210 */ /* 0x000fc80007f7e0ff */
[----:B------:R-:W-:Y:S01]  /*d2c0*/  IADD3.X R240, R240, R0, RZ, P3, !PT ;  /* 0x00000000f0f07210 */ /* 0x000fe20001ffe4ff */
[----:B-1----:R-:W-:-:S04]  /*d2d0*/  IMAD.MOV.U32 R36, RZ, RZ, R241 ;  /* 0x000000ffff247224 */ /* 0x002fc800078e00f1 */
[----:B------:R-:W-:-:S05]  /*d2e0*/  IMAD.MOV.U32 R37, RZ, RZ, R240 ;  /* 0x000000ffff257224 */ /* 0x000fca00078e00f0 */
[----:B------:R1:W-:Y:S02]  /*d2f0*/  LDGSTS.E [R3+0x2000], [R36.64], P2 ;  /* 0x0200000024037fae */ /* 0x0003e40009121848 */
[----:B-1----:R-:W-:Y:S01]  /*d300*/  IMAD.MOV.U32 R36, RZ, RZ, R243 ;  /* 0x000000ffff247224 */ /* 0x002fe200078e00f3 */
[----:B------:R-:W-:-:S05]  /*d310*/  MOV R37, R242 ;  /* 0x000000f200257202 */ /* 0x000fca0000000f00 */
[----:B------:R1:W-:Y:S01]  /*d320*/  LDGSTS.E [R3+0x2200], [R36.64], P2 ;  /* 0x0220000024037fae */ /* 0x0003e20009121848 */
[----:B------:R-:W-:Y:S01]  /*d330*/  ISETP.GT.AND P2, PT, R2, 0x18, PT ;  /* 0x000000180200780c */ /* 0x000fe20003f44270 */
[----:B-1----:R-:W-:Y:S02]  /*d340*/  IMAD.MOV.U32 R36, RZ, RZ, R47 ;  /* 0x000000ffff247224 */ /* 0x002fe400078e002f */
[----:B------:R-:W-:Y:S02]  /*d350*/  IMAD.MOV.U32 R37, RZ, RZ, R48 ;  /* 0x000000ffff257224 */ /* 0x000fe400078e0030 */
[----:B--2---:R-:W2:Y:S04]  /*d360*/  LDL.LU R48, [R1+0xc4] ;  /* 0x0000c40001307983 */ /* 0x004ea80000300800 */
[----:B------:R1:W-:Y:S01]  /*d370*/  LDGSTS.E [R3+0x3000], [R36.64], P4 ;  /* 0x0300000024037fae */ /* 0x0003e2000a121848 */
[----:B------:R-:W-:Y:S01]  /*d380*/  SEL R38, R38, RZ, !P0 ;  /* 0x000000ff26267207 */ /* 0x000fe20004000000 */
[----:B-1----:R-:W-:-:S02]  /*d390*/  IMAD.MOV.U32 R36, RZ, RZ, R45 ;  /* 0x000000ffff247224 */ /* 0x002fc400078e002d */
[----:B------:R-:W-:-:S05]  /*d3a0*/  IMAD.MOV.U32 R37, RZ, RZ, R46 ;  /* 0x000000ffff257224 */ /* 0x000fca00078e002e */
[----:B------:R1:W-:Y:S01]  /*d3b0*/  LDGSTS.E [R3+0x3200], [R36.64], P4 ;  /* 0x0320000024037fae */ /* 0x0003e2000a121848 */
[----:B------:R-:W-:Y:S02]  /*d3c0*/  ISETP.GT.AND P6, PT, R2, 0x20, PT ;  /* 0x000000200200780c */ /* 0x000fe40003fc4270 */
[----:B------:R-:W-:Y:S02]  /*d3d0*/  ISETP.NE.U32.AND P3, PT, R38, RZ, PT ;  /* 0x000000ff2600720c */ /* 0x000fe40003f65070 */
[----:B-1----:R-:W-:Y:S02]  /*d3e0*/  SEL R37, RZ, 0x4, !P2 ;  /* 0x00000004ff257807 */ /* 0x002fe40005000000 */
[----:B------:R-:W-:Y:S02]  /*d3f0*/  SEL R36, RZ, 0x4, !P5 ;  /* 0x00000004ff247807 */ /* 0x000fe40006800000 */
[----:B------:R-:W-:Y:S02]  /*d400*/  SEL R37, R37, RZ, !P0 ;  /* 0x000000ff25257207 */ /* 0x000fe40004000000 */
[----:B------:R-:W-:-:S02]  /*d410*/  SEL R36, R36, RZ, !P0 ;  /* 0x000000ff24247207 */ /* 0x000fc40004000000 */
[----:B------:R-:W-:Y:S02]  /*d420*/  ISETP.NE.U32.AND P4, PT, R37, RZ, PT ;  /* 0x000000ff2500720c */ /* 0x000fe40003f85070 */
[----:B------:R-:W-:Y:S02]  /*d430*/  SEL R38, RZ, 0x4, !P6 ;  /* 0x00000004ff267807 */ /* 0x000fe40007000000 */
[----:B----4-:R-:W-:-:S04]  /*d440*/  IADD3 R42, P2, R42, R198, RZ ;  /* 0x000000c62a2a7210 */ /* 0x010fc80007f5e0ff */
[----:B------:R-:W-:Y:S01]  /*d450*/  IADD3.X R44, R44, R0, RZ, P2, !PT ;  /* 0x000000002c2c7210 */ /* 0x000fe200017fe4ff */
[----:B------:R-:W-:Y:S01]  /*d460*/  STL [R1+0x3c], R42 ;  /* 0x00003c2a01007387 */ /* 0x000fe20000100800 */
[----:B------:R-:W-:Y:S01]  /*d470*/  ISETP.NE.U32.AND P2, PT, R36, RZ, PT ;  /* 0x000000ff2400720c */ /* 0x000fe20003f45070 */
[----:B------:R-:W-:Y:S01]  /*d480*/  IMAD.MOV.U32 R36, RZ, RZ, R42 ;  /* 0x000000ffff247224 */ /* 0x000fe200078e002a */
[----:B------:R-:W-:Y:S01]  /*d490*/  IADD3 R39, P5, R39, R198, RZ ;  /* 0x000000c627277210 */ /* 0x000fe20007fbe0ff */
[----:B------:R-:W-:-:S04]  /*d4a0*/  IMAD.MOV.U32 R37, RZ, RZ, R44 ;  /* 0x000000ffff257224 */ /* 0x000fc800078e002c */
[----:B------:R-:W-:Y:S01]  /*d4b0*/  IMAD.X R41, R41, 0x1, R0, P5 ;  /* 0x0000000129297824 */ /* 0x000fe200028e0600 */
[-C--:B------:R-:W-:Y:S01]  /*d4c0*/  IADD3 R53, P5, R53, R198.reuse, RZ ;  /* 0x000000c635357210 */ /* 0x080fe20007fbe0ff */
[----:B------:R1:W-:Y:S01]  /*d4d0*/  STL [R1+0x44], R39 ;  /* 0x0000442701007387 */ /* 0x0003e20000100800 */
[----:B------:R-:W-:-:S03]  /*d4e0*/  IADD3 R43, P6, R43, R198, RZ ;  /* 0x000000c62b2b7210 */ /* 0x000fc60007fde0ff */
[----:B------:R4:W-:Y:S04]  /*d4f0*/  STL [R1+0x38], R44 ;  /* 0x0000382c01007387 */ /* 0x0009e80000100800 */
[----:B------:R1:W-:Y:S04]  /*d500*/  STL [R1+0x40], R41 ;  /* 0x0000402901007387 */ /* 0x0003e80000100800 */
[----:B------:R-:W-:Y:S04]  /*d510*/  STL [R1+0x7c], R53 ;  /* 0x00007c3501007387 */ /* 0x000fe80000100800 */
[----:B------:R1:W-:Y:S04]  /*d520*/  LDGSTS.E [R3+0x4000], [R36.64], P1 ;  /* 0x0400000024037fae */ /* 0x0003e80008921848 */
[----:B---3--:R-:W3:Y:S04]  /*d530*/  LDL.LU R46, [R1+0xf8] ;  /* 0x0000f800012e7983 */ /* 0x008ee80000300800 */
[----:B------:R4:W-:Y:S01]  /*d540*/  STL [R1+0x84], R43 ;  /* 0x0000842b01007387 */ /* 0x0009e20000100800 */
[----:B-1----:R-:W-:-:S03]  /*d550*/  IMAD.MOV.U32 R36, RZ, RZ, R39 ;  /* 0x000000ffff247224 */ /* 0x002fc600078e0027 */
[----:B------:R-:W3:Y:S04]  /*d560*/  LDL.LU R39, [R1+0xfc] ;  /* 0x0000fc0001277983 */ /* 0x000ee80000300800 */
[----:B------:R-:W3:Y:S04]  /*d570*/  LDL.LU R47, [R1+0x100] ;  /* 0x00010000012f7983 */ /* 0x000ee80000300800 */
[----:B------:R-:W3:Y:S01]  /*d580*/  LDL.LU R45, [R1+0x104] ;  /* 0x00010400012d7983 */ /* 0x000ee20000300800 */
[----:B------:R-:W-:-:S03]  /*d590*/  IMAD.MOV.U32 R37, RZ, RZ, R41 ;  /* 0x000000ffff257224 */ /* 0x000fc600078e0029 */
[----:B----4-:R-:W4:Y:S04]  /*d5a0*/  LDL.LU R44, [R1+0x138] ;  /* 0x00013800012c7983 */ /* 0x010f280000300800 */
[----:B------:R-:W4:Y:S04]  /*d5b0*/  LDL.LU R42, [R1+0x13c] ;  /* 0x00013c00012a7983 */ /* 0x000f280000300800 */
[----:B------:R-:W4:Y:S04]  /*d5c0*/  LDL.LU R41, [R1+0x144] ;  /* 0x0001440001297983 */ /* 0x000f280000300800 */
[----:B------:R1:W-:Y:S02]  /*d5d0*/  LDGSTS.E [R3+0x4200], [R36.64], P1 ;  /* 0x0420000024037fae */ /* 0x0003e40008921848 */
[----:B-1----:R-:W-:Y:S01]  /*d5e0*/  IMAD.MOV.U32 R36, RZ, RZ, R53 ;  /* 0x000000ffff247224 */ /* 0x002fe200078e0035 */
[----:B-----5:R-:W-:Y:S01]  /*d5f0*/  IADD3.X R54, R54, R0, RZ, P5, !PT ;  /* 0x0000000036367210 */ /* 0x020fe20002ffe4ff */
[----:B------:R-:W-:-:S04]  /*d600*/  IMAD.X R52, R52, 0x1, R0, P6 ;  /* 0x0000000134347824 */ /* 0x000fc800030e0600 */
[----:B------:R-:W-:Y:S01]  /*d610*/  IMAD.MOV.U32 R37, RZ, RZ, R54 ;  /* 0x000000ffff257224 */ /* 0x000fe200078e0036 */
[----:B------:R-:W-:Y:S01]  /*d620*/  STL [R1+0x78], R54 ;  /* 0x0000783601007387 */ /* 0x000fe20000100800 */
[----:B------:R-:W-:-:S03]  /*d630*/  IADD3 R50, P6, R50, R198, RZ ;  /* 0x000000c632327210 */ /* 0x000fc60007fde0ff */
[----:B------:R-:W-:Y:S04]  /*d640*/  STL [R1+0x80], R52 ;  /* 0x0000803401007387 */ /* 0x000fe80000100800 */
[----:B------:R1:W-:Y:S04]  /*d650*/  LDGSTS.E [R3+0x5000], [R36.64], P3 ;  /* 0x0500000024037fae */ /* 0x0003e80009921848 */
[----:B------:R-:W-:Y:S01]  /*d660*/  STL [R1+0xbc], R50 ;  /* 0x0000bc3201007387 */ /* 0x000fe20000100800 */
[----:B-1----:R-:W-:-:S03]  /*d670*/  IMAD.MOV.U32 R36, RZ, RZ, R43 ;  /* 0x000000ffff247224 */ /* 0x002fc600078e002b */
[----:B------:R-:W5:Y:S01]  /*d680*/  LDL.LU R43, [R1+0x140] ;  /* 0x00014000012b7983 */ /* 0x000f620000300800 */
[----:B------:R-:W-:Y:S02]  /*d690*/  SEL R38, R38, RZ, !P0 ;  /* 0x000000ff26267207 */ /* 0x000fe40004000000 */
[----:B------:R-:W-:Y:S02]  /*d6a0*/  ISETP.GT.AND P1, PT, R2, 0x24, PT ;  /* 0x000000240200780c */ /* 0x000fe40003f24270 */
[----:B------:R-:W-:Y:S01]  /*d6b0*/  MOV R37, R52 ;  /* 0x0000003400257202 */ /* 0x000fe20000000f00 */
[----:B------:R-:W-:Y:S01]  /*d6c0*/  IMAD.X R51, R51, 0x1, R0, P6 ;  /* 0x0000000133337824 */ /* 0x000fe200030e0600 */
[----:B------:R-:W-:Y:S02]  /*d6d0*/  ISETP.NE.U32.AND P5, PT, R38, RZ, PT ;  /* 0x000000ff2600720c */ /* 0x000fe40003fa5070 */
[----:B------:R-:W-:Y:S01]  /*d6e0*/  SEL R38, RZ, 0x4, !P1 ;  /* 0x00000004ff267807 */ /* 0x000fe20004800000 */
[----:B------:R1:W-:Y:S01]  /*d6f0*/  LDGSTS.E [R3+0x5200], [R36.64], P3 ;  /* 0x0520000024037fae */ /* 0x0003e20009921848 */
[----:B------:R-:W-:-:S02]  /*d700*/  ISETP.GT.AND P3, PT, R2, 0x28, PT ;  /* 0x000000280200780c */ /* 0x000fc40003f64270 */
[----:B------:R-:W-:Y:S01]  /*d710*/  SEL R38, R38, RZ, !P0 ;  /* 0x000000ff26267207 */ /* 0x000fe20004000000 */
[----:B-1----:R-:W-:Y:S02]  /*d720*/  IMAD.MOV.U32 R36, RZ, RZ, R50 ;  /* 0x000000ffff247224 */ /* 0x002fe400078e0032 */
[----:B------:R-:W-:-:S05]  /*d730*/  IMAD.MOV.U32 R37, RZ, RZ, R51 ;  /* 0x000000ffff257224 */ /* 0x000fca00078e0033 */
[----:B------:R1:W-:Y:S04]  /*d740*/  LDGSTS.E [R3+0x6000], [R36.64], P4 ;  /* 0x0600000024037fae */ /* 0x0003e8000a121848 */
[----:B------:R1:W-:Y:S01]  /*d750*/  STL [R1+0xb8], R51 ;  /* 0x0000b83301007387 */ /* 0x0003e20000100800 */
[----:B--2---:R-:W-:-:S05]  /*d760*/  IADD3 R48, P1, R48, R198, RZ ;  /* 0x000000c630307210 */ /* 0x004fca0007f3e0ff */
[----:B------:R-:W-:Y:S02]  /*d770*/  IMAD.X R49, R49, 0x1, R0, P1 ;  /* 0x0000000131317824 */ /* 0x000fe400008e0600 */
[----:B-1----:R-:W-:Y:S02]  /*d780*/  IMAD.MOV.U32 R36, RZ, RZ, R48 ;  /* 0x000000ffff247224 */ /* 0x002fe400078e0030 */
[----:B------:R-:W-:Y:S01]  /*d790*/  IMAD.MOV.U32 R37, RZ, RZ, R49 ;  /* 0x000000ffff257224 */ /* 0x000fe200078e0031 */
[----:B------:R-:W-:-:S04]  /*d7a0*/  ISETP.NE.U32.AND P1, PT, R38, RZ, PT ;  /* 0x000000ff2600720c */ /* 0x000fc80003f25070 */
[----:B------:R1:W-:Y:S01]  /*d7b0*/  LDGSTS.E [R3+0x6200], [R36.64], P4 ;  /* 0x0620000024037fae */ /* 0x0003e2000a121848 */
[----:B------:R-:W-:-:S03]  /*d7c0*/  SEL R38, RZ, 0x4, !P3 ;  /* 0x00000004ff267807 */ /* 0x000fc60005800000 */
[----:B------:R2:W-:Y:S04]  /*d7d0*/  STL [R1+0xc4], R48 ;  /* 0x0000c43001007387 */ /* 0x0005e80000100800 */
[----:B------:R1:W-:Y:S04]  /*d7e0*/  STL [R1+0xc0], R49 ;  /* 0x0000c03101007387 */ /* 0x0003e80000100800 */
[----:B------:R-:W5:Y:S04]  /*d7f0*/  LDL.LU R51, [R1+0x178] ;  /* 0x0001780001337983 */ /* 0x000f680000300800 */
[----:B------:R-:W5:Y:S04]  /*d800*/  LDL.LU R50, [R1+0x17c] ;  /* 0x00017c0001327983 */ /* 0x000f680000300800 */
[----:B--2---:R-:W5:Y:S01]  /*d810*/  LDL.LU R48, [R1+0x184] ;  /* 0x0001840001307983 */ /* 0x004f620000300800 */
[----:B---3--:R-:W-:-:S04]  /*d820*/  IADD3 R39, P4, R39, R198, RZ ;  /* 0x000000c627277210 */ /* 0x008fc80007f9e0ff */
[----:B------:R-:W-:Y:S02]  /*d830*/  IADD3.X R46, R46, R0, RZ, P4, !PT ;  /* 0x000000002e2e7210 */ /* 0x000fe400027fe4ff */
[-C--:B------:R-:W-:Y:S01]  /*d840*/  IADD3 R45, P3, R45, R198.reuse, RZ ;  /* 0x000000c62d2d7210 */ /* 0x080fe20007f7e0ff */
[----:B------:R3:W-:Y:S01]  /*d850*/  STL [R1+0xfc], R39 ;  /* 0x0000fc2701007387 */ /* 0x0007e20000100800 */
[----:B-1----:R-:W-:Y:S02]  /*d860*/  IMAD.MOV.U32 R36, RZ, RZ, R39 ;  /* 0x000000ffff247224 */ /* 0x002fe400078e0027 */
[----:B------:R-:W-:Y:S02]  /*d870*/  IMAD.MOV.U32 R37, RZ, RZ, R46 ;  /* 0x000000ffff257224 */ /* 0x000fe400078e002e */
[----:B------:R-:W-:Y:S01]  /*d880*/  IMAD.X R47, R47, 0x1, R0, P3 ;  /* 0x000000012f2f7824 */ /* 0x000fe200018e0600 */
[-C--:B----4-:R-:W-:Y:S01]  /*d890*/  IADD3 R42, P6, R42, R198.reuse, RZ ;  /* 0x000000c62a2a7210 */ /* 0x090fe20007fde0ff */
[----:B------:R-:W-:Y:S01]  /*d8a0*/  STL [R1+0x104], R45 ;  /* 0x0001042d01007387 */ /* 0x000fe20000100800 */
[----:B------:R-:W-:-:S03]  /*d8b0*/  IADD3 R41, P3, R41, R198, RZ ;  /* 0x000000c629297210 */ /* 0x000fc60007f7e0ff */
[----:B------:R1:W-:Y:S01]  /*d8c0*/  STL [R1+0xf8], R46 ;  /* 0x0000f82e01007387 */ /* 0x0003e20000100800 */
[----:B------:R-:W-:-:S03]  /*d8d0*/  IMAD.X R44, R44, 0x1, R0, P6 ;  /* 0x000000012c2c7824 */ /* 0x000fc600030e0600 */
[----:B------:R4:W-:Y:S04]  /*d8e0*/  STL [R1+0x13c], R42 ;  /* 0x00013c2a01007387 */ /* 0x0009e80000100800 */
[----:B------:R1:W-:Y:S04]  /*d8f0*/  STL [R1+0x100], R47 ;  /* 0x0001002f01007387 */ /* 0x0003e80000100800 */
[----:B------:R-:W2:Y:S04]  /*d900*/  LDL.LU R49, [R1+0x180] ;  /* 0x0001800001317983 */ /* 0x000ea80000300800 */
[----:B------:R1:W-:Y:S04]  /*d910*/  LDGSTS.E [R3+0x7000], [R36.64], P2 ;  /* 0x0700000024037fae */ /* 0x0003e80009121848 */
[----:B------:R-:W-:Y:S04]  /*d920*/  STL [R1+0x144], R41 ;  /* 0x0001442901007387 */ /* 0x000fe80000100800 */
[----:B------:R4:W-:Y:S01]  /*d930*/  STL [R1+0x138], R44 ;  /* 0x0001382c01007387 */ /* 0x0009e20000100800 */
[----:B-1----:R-:W-:Y:S01]  /*d940*/  IMAD.MOV.U32 R36, RZ, RZ, R45 ;  /* 0x000000ffff247224 */ /* 0x002fe200078e002d */
[----:B------:R-:W-:-:S02]  /*d950*/  MOV R37, R47 ;  /* 0x0000002f00257202 */ /* 0x000fc40000000f00 */
[----:B---3--:R-:W3:Y:S04]  /*d960*/  LDL.LU R39, [R1+0x1bc] ;  /* 0x0001bc0001277983 */ /* 0x008ee80000300800 */
[----:B------:R-:W3:Y:S04]  /*d970*/  LDL.LU R46, [R1+0x1c4] ;  /* 0x0001c400012e7983 */ /* 0x000ee80000300800 */
[----:B------:R1:W-:Y:S02]  /*d980*/  LDGSTS.E [R3+0x7200], [R36.64], P2 ;  /* 0x0720000024037fae */ /* 0x0003e40009121848 */
[----:B-1----:R-:W-:-:S02]  /*d990*/  IMAD.MOV.U32 R36, RZ, RZ, R42 ;  /* 0x000000ffff247224 */ /* 0x002fc400078e002a */
[----:B----4-:R-:W4:Y:S01]  /*d9a0*/  LDL.LU R42, [R1+0x1b8] ;  /* 0x0001b800012a7983 */ /* 0x010f220000300800 */
[----:B------:R-:W-:-:S03]  /*d9b0*/  IMAD.MOV.U32 R37, RZ, RZ, R44 ;  /* 0x000000ffff257224 */ /* 0x000fc600078e002c */
[----:B------:R-:W4:Y:S01]  /*d9c0*/  LDL.LU R47, [R1+0x1c0] ;  /* 0x0001c000012f7983 */ /* 0x000f220000300800 */
[----:B-----5:R-:W-:-:S03]  /*d9d0*/  IMAD.X R43, R43, 0x1, R0, P3 ;  /* 0x000000012b2b7824 */ /* 0x020fc600018e0600 */
[----:B------:R1:W-:Y:S04]  /*d9e0*/  LDGSTS.E [R3+0x8000], [R36.64], P5 ;  /* 0x0800000024037fae */ /* 0x0003e8000a921848 */
[----:B------:R5:W-:Y:S04]  /*d9f0*/  STL [R1+0x140], R43 ;  /* 0x0001402b01007387 */ /* 0x000be80000100800 */
[----:B------:R-:W4:Y:S04]  /*da00*/  LDL.LU R44, [R1+0x1fc] ;  /* 0x0001fc00012c7983 */ /* 0x000f280000300800 */
[----:B------:R-:W4:Y:S01]  /*da10*/  LDL.LU R45, [R1+0x1f8] ;  /* 0x0001f800012d7983 */ /* 0x000f220000300800 */
[----:B-1----:R-:W-:-:S02]  /*da20*/  IMAD.MOV.U32 R36, RZ, RZ, R41 ;  /* 0x000000ffff247224 */ /* 0x002fc400078e0029 */
[----:B------:R-:W-:Y:S01]  /*da30*/  IMAD.MOV.U32 R37, RZ, RZ, R43 ;  /* 0x000000ffff257224 */ /* 0x000fe200078e002b */
[C---:B------:R-:W-:Y:S01]  /*da40*/  ISETP.GT.AND P2, PT, R2.reuse, 0x2c, PT ;  /* 0x0000002c0200780c */ /* 0x040fe20003f44270 */
[----:B-----5:R-:W5:Y:S01]  /*da50*/  LDL.LU R43, [R1+0x200] ;  /* 0x00020000012b7983 */ /* 0x020f620000300800 */
[----:B------:R-:W-:-:S03]  /*da60*/  ISETP.GT.AND P3, PT, R2, 0x30, PT ;  /* 0x000000300200780c */ /* 0x000fc60003f64270 */
[----:B------:R-:W5:Y:S04]  /*da70*/  LDL.LU R41, [R1+0x204] ;  /* 0x0002040001297983 */ /* 0x000f680000300800 */
[----:B------:R1:W-:Y:S01]  /*da80*/  LDGSTS.E [R3+0x8200], [R36.64], P5 ;  /* 0x0820000024037fae */ /* 0x0003e2000a921848 */
[----:B------:R-:W-:Y:S02]  /*da90*/  SEL R38, R38, RZ, !P0 ;  /* 0x000000ff26267207 */ /* 0x000fe40004000000 */
[----:B------:R-:W-:Y:S02]  /*daa0*/  ISETP.GT.AND P6, PT, R2, 0x34, PT ;  /* 0x000000340200780c */ /* 0x000fe40003fc4270 */
[----:B-1----:R-:W-:Y:S02]  /*dab0*/  SEL R37, RZ, 0x4, !P2 ;  /* 0x00000004ff257807 */ /* 0x002fe40005000000 */
[----:B------:R-:W-:-:S02]  /*dac0*/  SEL R36, RZ, 0x4, !P3 ;  /* 0x00000004ff247807 */ /* 0x000fc40005800000 */
[----:B------:R-:W-:Y:S02]  /*dad0*/  SEL R37, R37, RZ, !P0 ;  /* 0x000000ff25257207 */ /* 0x000fe40004000000 */
[----:B------:R-:W-:Y:S02]  /*dae0*/  SEL R36, R36, RZ, !P0 ;  /* 0x000000ff24247207 */ /* 0x000fe40004000000 */
[----:B------:R-:W-:Y:S02]  /*daf0*/  ISETP.NE.U32.AND P4, PT, R38, RZ, PT ;  /* 0x000000ff2600720c */ /* 0x000fe40003f85070 */
[----:B------:R-:W-:Y:S02]  /*db00*/  ISETP.NE.U32.AND P5, PT, R37, RZ, PT ;  /* 0x000000ff2500720c */ /* 0x000fe40003fa5070 */
[----:B------:R-:W-:Y:S02]  /*db10*/  SEL R38, RZ, 0x4, !P6 ;  /* 0x00000004ff267807 */ /* 0x000fe40007000000 */
[----:B------:R-:W-:-:S02]  /*db20*/  IADD3 R50, P2, R50, R198, RZ ;  /* 0x000000c632327210 */ /* 0x000fc40007f5e0ff */
[----:B------:R-:W-:Y:S02]  /*db30*/  IADD3 R48, P3, R48, R198, RZ ;  /* 0x000000c630307210 */ /* 0x000fe40007f7e0ff */
[----:B------:R-:W-:Y:S02]  /*db40*/  IADD3.X R51, R51, R0, RZ, P2, !PT ;  /* 0x0000000033337210 */ /* 0x000fe400017fe4ff */
[----:B------:R-:W-:Y:S01]  /*db50*/  ISETP.NE.U32.AND P2, PT, R36, RZ, PT ;  /* 0x000000ff2400720c */ /* 0x000fe20003f45070 */
[----:B------:R-:W-:Y:S02]  /*db60*/  IMAD.MOV.U32 R36, RZ, RZ, R50 ;  /* 0x000000ffff247224 */ /* 0x000fe400078e0032 */
[----:B------:R-:W-:Y:S01]  /*db70*/  IMAD.MOV.U32 R37, RZ, RZ, R51 ;  /* 0x000000ffff257224 */ /* 0x000fe200078e0033 */
[----:B------:R-:W-:Y:S04]  /*db80*/  STL [R1+0x17c], R50 ;  /* 0x00017c3201007387 */ /* 0x000fe80000100800 */
[----:B------:R-:W-:Y:S04]  /*db90*/  STL [R1+0x184], R48 ;  /* 0x0001843001007387 */ /* 0x000fe80000100800 */
[----:B------:R1:W-:Y:S04]  /*dba0*/  LDGSTS.E [R3+0x9000], [R36.64], P1 ;  /* 0x0900000024037fae */ /* 0x0003e80008921848 */
[----:B------:R-:W-:Y:S01]  /*dbb0*/  STL [R1+0x178], R51 ;  /* 0x0001783301007387 */ /* 0x000fe20000100800 */
[----:B-1----:R-:W-:-:S02]  /*dbc0*/  IMAD.MOV.U32 R36, RZ, RZ, R48 ;  /* 0x000000ffff247224 */ /* 0x002fc400078e0030 */
[----:B--2---:R-:W-:-:S04]  /*dbd0*/  IMAD.X R49, R49, 0x1, R0, P3 ;  /* 0x0000000131317824 */ /* 0x004fc800018e0600 */
[----:B------:R-:W-:Y:S01]  /*dbe0*/  IMAD.MOV.U32 R37, RZ, RZ, R49 ;  /* 0x000000ffff257224 */ /* 0x000fe200078e0031 */
[----:B------:R-:W-:Y:S04]  /*dbf0*/  STL [R1+0x180], R49 ;  /* 0x0001803101007387 */ /* 0x000fe80000100800 */
[----:B------:R1:W-:Y:S01]  /*dc00*/  LDGSTS.E [R3+0x9200], [R36.64], P1 ;  /* 0x0920000024037fae */ /* 0x0003e20008921848 */
[-C--:B---3--:R-:W-:Y:S02]  /*dc10*/  IADD3 R39, P3, R39, R198.reuse, RZ ;  /* 0x000000c627277210 */ /* 0x088fe40007f7e0ff */
[----:B------:R-:W-:-:S03]  /*dc20*/  IADD3 R46, P6, R46, R198, RZ ;  /* 0x000000c62e2e7210 */ /* 0x000fc60007fde0ff */
[----:B------:R-:W-:Y:S04]  /*dc30*/  STL [R1+0x1bc], R39 ;  /* 0x0001bc2701007387 */ /* 0x000fe80000100800 */
[----:B------:R-:W-:Y:S01]  /*dc40*/  STL [R1+0x1c4], R46 ;  /* 0x0001c42e01007387 */ /* 0x000fe20000100800 */
[----:B----4-:R-:W-:Y:S01]  /*dc50*/  IADD3.X R42, R42, R0, RZ, P3, !PT ;  /* 0x000000002a2a7210 */ /* 0x010fe20001ffe4ff */
[----:B------:R-:W-:-:S04]  /*dc60*/  IMAD.X R47, R47, 0x1, R0, P6 ;  /* 0x000000012f2f7824 */ /* 0x000fc800030e0600 */
[----:B------:R2:W-:Y:S01]  /*dc70*/  STL [R1+0x1b8], R42 ;  /* 0x0001b82a01007387 */ /* 0x0005e20000100800 */
[----:B-1----:R-:W-:-:S03]  /*dc80*/  IMAD.MOV.U32 R37, RZ, RZ, R42 ;  /* 0x000000ffff257224 */ /* 0x002fc600078e002a */
[----:B------:R1:W-:Y:S04]  /*dc90*/  STL [R1+0x1c0], R47 ;  /* 0x0001c02f01007387 */ /* 0x0003e80000100800 */
[----:B------:R-:W3:Y:S04]  /*dca0*/  LDL.LU R54, [R1+0x238] ;  /* 0x0002380001367983 */ /* 0x000ee80000300800 */
[----:B--2---:R-:W2:Y:S01]  /*dcb0*/  LDL.LU R42, [R1+0x23c] ;  /* 0x00023c00012a7983 */ /* 0x004ea20000300800 */
[----:B------:R-:W-:Y:S01]  /*dcc0*/  IMAD.MOV.U32 R36, RZ, RZ, R39 ;  /* 0x000000ffff247224 */ /* 0x000fe200078e0027 */
[----:B------:R-:W-:-:S02]  /*dcd0*/  SEL R38, R38, RZ, !P0 ;  /* 0x000000ff26267207 */ /* 0x000fc40004000000 */
[----:B------:R-:W-:Y:S02]  /*dce0*/  IADD3 R44, P6, R44, R198, RZ ;  /* 0x000000c62c2c7210 */ /* 0x000fe40007fde0ff */
[----:B------:R4:W-:Y:S04]  /*dcf0*/  LDGSTS.E [R3+0xa000], [R36.64], P4 ;  /* 0x0a00000024037fae */ /* 0x0009e8000a121848 */
[----:B------:R-:W-:Y:S01]  /*dd00*/  STL [R1+0x1fc], R44 ;  /* 0x0001fc2c01007387 */ /* 0x000fe20000100800 */
[----:B------:R-:W-:-:S03]  /*dd10*/  IMAD.X R45, R45, 0x1, R0, P6 ;  /* 0x000000012d2d7824 */ /* 0x000fc600030e0600 */
[----:B------:R-:W3:Y:S04]  /*dd20*/  LDL.LU R52, [R1+0x244] ;  /* 0x0002440001347983 */ /* 0x000ee80000300800 */
[----:B------:R-:W3:Y:S04]  /*dd30*/  LDL.LU R50, [R1+0x27c] ;  /* 0x00027c0001327983 */ /* 0x000ee80000300800 */
[----:B------:R-:W3:Y:S04]  /*dd40*/  LDL.LU R39, [R1+0x284] ;  /* 0x0002840001277983 */ /* 0x000ee80000300800 */
[----:B------:R-:W3:Y:S04]  /*dd50*/  LDL.LU R53, [R1+0x240] ;  /* 0x0002400001357983 */ /* 0x000ee80000300800 */
[----:B------:R1:W-:Y:S04]  /*dd60*/  STL [R1+0x1f8], R45 ;  /* 0x0001f82d01007387 */ /* 0x0003e80000100800 */
[----:B------:R-:W3:Y:S01]  /*dd70*/  LDL.LU R51, [R1+0x278] ;  /* 0x0002780001337983 */ /* 0x000ee20000300800 */
[----:B------:R-:W-:-:S02]  /*dd80*/  ISETP.GT.AND P1, PT, R2, 0x38, PT ;  /* 0x000000380200780c */ /* 0x000fc40003f24270 */
[----:B------:R-:W-:Y:S02]  /*dd90*/  ISETP.NE.U32.AND P3, PT, R38, RZ, PT ;  /* 0x000000ff2600720c */ /* 0x000fe40003f65070 */
[----:B------:R-:W-:Y:S02]  /*dda0*/  SEL R38, RZ, 0x4, !P1 ;  /* 0x00000004ff267807 */ /* 0x000fe40004800000 */
[----:B-----5:R-:W-:Y:S01]  /*ddb0*/  IADD3 R41, P1, R41, R198, RZ ;  /* 0x000000c629297210 */ /* 0x020fe20007f3e0ff */
[----:B----4-:R-:W-:Y:S01]  /*ddc0*/  IMAD.MOV.U32 R36, RZ, RZ, R46 ;  /* 0x000000ffff247224 */ /* 0x010fe200078e002e */
[----:B------:R-:W-:-:S03]  /*ddd0*/  MOV R37, R47 ;  /* 0x0000002f00257202 */ /* 0x000fc60000000f00 */
[----:B------:R-:W-:Y:S04]  /*dde0*/  STL [R1+0x204], R41 ;  /* 0x0002042901007387 */ /* 0x000fe80000100800 */
[----:B------:R-:W4:Y:S01]  /*ddf0*/  LDL.LU R49, [R1+0x280] ;  /* 0x0002800001317983 */ /* 0x000f220000300800 */
[----:B------:R-:W-:-:S03]  /*de00*/  IMAD.X R43, R43, 0x1, R0, P1 ;  /* 0x000000012b2b7824 */ /* 0x000fc600008e0600 */
[----:B------:R5:W-:Y:S04]  /*de10*/  LDGSTS.E [R3+0xa200], [R36.64], P4 ;  /* 0x0a20000024037fae */ /* 0x000be8000a121848 */
[----:B------:R1:W-:Y:S04]  /*de20*/  STL [R1+0x200], R43 ;  /* 0x0002002b01007387 */ /* 0x0003e80000100800 */
[----:B------:R-:W4:Y:S01]  /*de30*/  LDL.LU R48, [R1+0x2b8] ;  /* 0x0002b80001307983 */ /* 0x000f220000300800 */
[----:B-----5:R-:W-:-:S03]  /*de40*/  IMAD.MOV.U32 R36, RZ, RZ, R44 ;  /* 0x000000ffff247224 */ /* 0x020fc600078e002c */
[----:B-1----:R-:W5:Y:S01]  /*de50*/  LDL.LU R47, [R1+0x2bc] ;  /* 0x0002bc00012f7983 */ /* 0x002f620000300800 */
[----:B------:R-:W-:Y:S01]  /*de60*/  IMAD.MOV.U32 R37, RZ, RZ, R45 ;  /* 0x000000ffff257224 */ /* 0x000fe200078e002d */
[----:B------:R-:W-:Y:S02]  /*de70*/  SEL R38, R38, RZ, !P0 ;  /* 0x000000ff26267207 */ /* 0x000fe40004000000 */
[----:B------:R-:W5:Y:S04]  /*de80*/  LDL.LU R46, [R1+0x2c0] ;  /* 0x0002c000012e7983 */ /* 0x000f680000300800 */
[----:B------:R1:W-:Y:S01]  /*de90*/  LDGSTS.E [R3+0xb000], [R36.64], P5 ;  /* 0x0b00000024037fae */ /* 0x0003e2000a921848 */
[----:B------:R-:W-:-:S03]  /*dea0*/  ISETP.GT.AND P4, PT, R2, 0x3c, PT ;  /* 0x0000003c0200780c */ /* 0x000fc60003f84270 */
[----:B------:R-:W5:Y:S01]  /*deb0*/  LDL.LU R45, [R1+0x2c4] ;  /* 0x0002c400012d7983 */ /* 0x000f620000300800 */
[----:B------:R-:W-:-:S03]  /*dec0*/  ISETP.NE.U32.AND P1, PT, R38, RZ, PT ;  /* 0x000000ff2600720c */ /* 0x000fc60003f25070 */
[----:B------:R-:W5:Y:S01]  /*ded0*/  LDL.LU R44, [R1+0x2f8] ;  /* 0x0002f800012c7983 */ /* 0x000f620000300800 */
[----:B-1----:R-:W-:Y:S02]  /*dee0*/  IMAD.MOV.U32 R36, RZ, RZ, R41 ;  /* 0x000000ffff247224 */ /* 0x002fe400078e0029 */
[----:B------:R-:W-:Y:S02]  /*def0*/  IMAD.MOV.U32 R37, RZ, RZ, R43 ;  /* 0x000000ffff257224 */ /* 0x000fe400078e002b */
[----:B------:R-:W5:Y:S01]  /*df00*/  LDL.LU R43, [R1+0x2fc] ;  /* 0x0002fc00012b7983 */ /* 0x000f620000300800 */
[----:B------:R-:W-:-:S03]  /*df10*/  SEL R38, RZ, 0x4, !P4 ;  /* 0x00000004ff267807 */ /* 0x000fc60006000000 */
[----:B------:R1:W-:Y:S01]  /*df20*/  LDGSTS.E [R3+0xb200], [R36.64], P5 ;  /* 0x0b20000024037fae */ /* 0x0003e2000a921848 */
[----:B------:R-:W-:-:S03]  /*df30*/  ISETP.GT.AND P5, PT, R2, 0x1, PT ;  /* 0x000000010200780c */ /* 0x000fc60003fa4270 */
[----:B------:R-:W5:Y:S01]  /*df40*/  LDL.LU R41, [R1+0x304] ;  /* 0x0003040001297983 */ /* 0x000f620000300800 */
[----:B-1----:R-:W-:-:S04]  /*df50*/  SEL R36, RZ, 0x4, !P5 ;  /* 0x00000004ff247807 */ /* 0x002fc80006800000 */
[----:B------:R-:W-:Y:S02]  /*df60*/  SEL R36, R36, RZ, !P0 ;  /* 0x000000ff24247207 */ /* 0x000fe40004000000 */
[----:B--2---:R-:W-:-:S04]  /*df70*/  IADD3 R42, P6, R42, R198, RZ ;  /* 0x000000c62a2a7210 */ /* 0x004fc80007fde0ff */
[----:B---3--:R-:W-:Y:S01]  /*df80*/  IADD3.X R54, R54, R0, RZ, P6, !PT ;  /* 0x0000000036367210 */ /* 0x008fe200037fe4ff */
[----:B------:R1:W-:Y:S01]  /*df90*/  STL [R1+0x23c], R42 ;  /* 0x00023c2a01007387 */ /* 0x0003e20000100800 */
[-C--:B------:R-:W-:Y:S02]  /*dfa0*/  IADD3 R52, P4, R52, R198.reuse, RZ ;  /* 0x000000c634347210 */ /* 0x080fe40007f9e0ff */
[----:B------:R-:W-:-:S03]  /*dfb0*/  IADD3 R50, P5, R50, R198, RZ ;  /* 0x000000c632327210 */ /* 0x000fc60007fbe0ff */
[----:B------:R-:W-:Y:S04]  /*dfc0*/  STL [R1+0x244], R52 ;  /* 0x0002443401007387 */ /* 0x000fe80000100800 */
[----:B------:R-:W-:Y:S01]  /*dfd0*/  STL [R1+0x238], R54 ;  /* 0x0002383601007387 */ /* 0x000fe20000100800 */
[--C-:B------:R-:W-:Y:S01]  /*dfe0*/  IMAD.X R53, R53, 0x1, R0.reuse, P4 ;  /* 0x0000000135357824 */ /* 0x100fe200020e0600 */
[----:B------:R-:W-:Y:S02]  /*dff0*/  IADD3 R39, P4, R39, R198, RZ ;  /* 0x000000c627277210 */ /* 0x000fe40007f9e0ff */
[----:B------:R-:W-:Y:S01]  /*e000*/  STL [R1+0x27c], R50 ;  /* 0x00027c3201007387 */ /* 0x000fe20000100800 */
[----:B------:R-:W-:-:S03]  /*e010*/  IMAD.X R51, R51, 0x1, R0, P5 ;  /* 0x0000000133337824 */ /* 0x000fc600028e0600 */
[----:B------:R-:W-:Y:S01]  /*e020*/  STL [R1+0x240], R53 ;  /* 0x0002403501007387 */ /* 0x000fe20000100800 */
[----:B------:R-:W-:Y:S01]  /*e030*/  ISETP.NE.U32.AND P5, PT, R36, RZ, PT ;  /* 0x000000ff2400720c */ /* 0x000fe20003fa5070 */
[----:B------:R-:W-:Y:S02]  /*e040*/  IMAD.MOV.U32 R36, RZ, RZ, R42 ;  /* 0x000000ffff247224 */ /* 0x000fe400078e002a */
[----:B------:R-:W-:Y:S04]  /*e050*/  STL [R1+0x284], R39 ;  /* 0x0002842701007387 */ /* 0x000fe80000100800 */
[----:B------:R-:W-:Y:S04]  /*e060*/  STL [R1+0x278], R51 ;  /* 0x0002783301007387 */ /* 0x000fe80000100800 */
[----:B-1----:R-:W2:Y:S01]  /*e070*/  LDL.LU R42, [R1+0x300] ;  /* 0x00030000012a7983 */ /* 0x002ea20000300800 */
[----:B------:R-:W-:-:S05]  /*e080*/  IMAD.MOV.U32 R37, RZ, RZ, R54 ;  /* 0x000000ffff257224 */ /* 0x000fca00078e0036 */
[----:B------:R1:W-:Y:S01]  /*e090*/  LDGSTS.E [R3+0xc000], [R36.64], P2 ;  /* 0x0c00000024037fae */ /* 0x0003e20009121848 */
[----:B----4-:R-:W-:Y:S01]  /*e0a0*/  IMAD.X R49, R49, 0x1, R0, P4 ;  /* 0x0000000131317824 */ /* 0x010fe200020e0600 */
[----:B-1----:R-:W-:Y:S01]  /*e0b0*/  MOV R36, R52 ;  /* 0x0000003400247202 */ /* 0x002fe20000000f00 */
[----:B------:R-:W-:-:S05]  /*e0c0*/  IMAD.MOV.U32 R37, RZ, RZ, R53 ;  /* 0x000000ffff257224 */ /* 0x000fca00078e0035 */
[----:B------:R1:W-:Y:S01]  /*e0d0*/  LDGSTS.E [R3+0xc200], [R36.64], P2 ;  /* 0x0c20000024037fae */ /* 0x0003e20009121848 */
[----:B------:R-:W-:Y:S01]  /*e0e0*/  ISETP.GT.AND P2, PT, R2, 0x5, PT ;  /* 0x000000050200780c */ /* 0x000fe20003f44270 */
[----:B-1----:R-:W-:Y:S02]  /*e0f0*/  IMAD.MOV.U32 R36, RZ, RZ, R50 ;  /* 0x000000ffff247224 */ /* 0x002fe400078e0032 */
[----:B------:R-:W-:-:S05]  /*e100*/  IMAD.MOV.U32 R37, RZ, RZ, R51 ;  /* 0x000000ffff257224 */ /* 0x000fca00078e0033 */
[----:B------:R1:W-:Y:S02]  /*e110*/  LDGSTS.E [R3+0xd000], [R36.64], P3 ;  /* 0x0d00000024037fae */ /* 0x0003e40009921848 */
[----:B-1----:R-:W-:Y:S02]  /*e120*/  IMAD.MOV.U32 R36, RZ, RZ, R39 ;  /* 0x000000ffff247224 */ /* 0x002fe400078e0027 */
[----:B------:R-:W-:-:S05]  /*e130*/  IMAD.MOV.U32 R37, RZ, RZ, R49 ;  /* 0x000000ffff257224 */ /* 0x000fca00078e0031 */
[----:B------:R1:W-:Y:S01]  /*e140*/  LDGSTS.E [R3+0xd200], [R36.64], P3 ;  /* 0x0d20000024037fae */ /* 0x0003e20009921848 */
[-C--:B-----5:R-:W-:Y:S02]  /*e150*/  IADD3 R45, P3, R45, R198.reuse, RZ ;  /* 0x000000c62d2d7210 */ /* 0x0a0fe40007f7e0ff */
[-C--:B------:R-:W-:Y:S02]  /*e160*/  IADD3 R43, P4, R43, R198.reuse, RZ ;  /* 0x000000c62b2b7210 */ /* 0x080fe40007f9e0ff */
[----:B-1----:R-:W-:Y:S02]  /*e170*/  SEL R36, RZ, 0x4, !P2 ;  /* 0x00000004ff247807 */ /* 0x002fe40005000000 */
[----:B------:R-:W-:Y:S02]  /*e180*/  IADD3 R47, P2, R47, R198, RZ ;  /* 0x000000c62f2f7210 */ /* 0x000fe40007f5e0ff */
[----:B------:R-:W-:Y:S02]  /*e190*/  SEL R36, R36, RZ, !P0 ;  /* 0x000000ff24247207 */ /* 0x000fe40004000000 */
[----:B------:R-:W-:-:S02]  /*e1a0*/  IADD3.X R48, R48, R0, RZ, P2, !PT ;  /* 0x0000000030307210 */ /* 0x000fc400017fe4ff */
[----:B------:R-:W-:Y:S01]  /*e1b0*/  ISETP.NE.U32.AND P2, PT, R36, RZ, PT ;  /* 0x000000ff2400720c */ /* 0x000fe20003f45070 */
[----:B------:R-:W-:Y:S01]  /*e1c0*/  IMAD.MOV.U32 R36, RZ, RZ, R47 ;  /* 0x000000ffff247224 */ /* 0x000fe200078e002f */
[----:B------:R-:W-:Y:S01]  /*e1d0*/  SEL R38, R38, RZ, !P0 ;  /* 0x000000ff26267207 */ /* 0x000fe20004000000 */
[----:B------:R-:W-:Y:S02]  /*e1e0*/  IMAD.MOV.U32 R37, RZ, RZ, R48 ;  /* 0x000000ffff257224 */ /* 0x000fe400078e0030 */
[--C-:B------:R-:W-:Y:S02]  /*e1f0*/  IMAD.X R46, R46, 0x1, R0.reuse, P3 ;  /* 0x000000012e2e7824 */ /* 0x100fe400018e0600 */
[----:B------:R-:W-:Y:S01]  /*e200*/  IMAD.X R44, R44, 0x1, R0, P4 ;  /* 0x000000012c2c7824 */ /* 0x000fe200020e0600 */
[----:B------:R-:W-:Y:S01]  /*e210*/  ISETP.GT.AND P4, PT, R2, 0xd, PT ;  /* 0x0000000d0200780c */ /* 0x000fe20003f84270 */
[----:B------:R1:W-:Y:S01]  /*e220*/  LDGSTS.E [R3+0xe000], [R36.64], P1 ;  /* 0x0e00000024037fae */ /* 0x0003e20008921848 */
[----:B------:R-:W-:-:S02]  /*e230*/  ISETP.NE.U32.AND P6, PT, R38, RZ, PT ;  /* 0x000000ff2600720c */ /* 0x000fc40003fc5070 */
[----:B------:R-:W-:Y:S02]  /*e240*/  SEL R38, RZ, 0x4, !P4 ;  /* 0x00000004ff267807 */ /* 0x000fe40006000000 */
[----:B------:R-:W-:Y:S01]  /*e250*/  IADD3 R41, P4, R41, R198, RZ ;  /* 0x000000c629297210 */ /* 0x000fe20007f9e0ff */
[----:B-1----:R-:W-:Y:S01]  /*e260*/  IMAD.MOV.U32 R36, RZ, RZ, R45 ;  /* 0x000000ffff247224 */ /* 0x002fe200078e002d */
[----:B------:R-:W-:Y:S02]  /*e270*/  MOV R37, R46 ;  /* 0x0000002e00257202 */ /* 0x000fe40000000f00 */
[----:B------:R-:W-:-:S03]  /*e280*/  LOP3.LUT R190, R190, 0x7f, RZ, 0xc0, !PT ;  /* 0x0000007fbebe7812 */ /* 0x000fc600078ec0ff */
[----:B------:R1:W-:Y:S04]  /*e290*/  LDGSTS.E [R3+0xe200], [R36.64], P1 ;  /* 0x0e20000024037fae */ /* 0x0003e80008921848 */
[----:B------:R-:W-:Y:S01]  /*e2a0*/  STL [R1+0x280], R49 ;  /* 0x0002803101007387 */ /* 0x000fe20000100800 */
[----:B------:R-:W-:-:S03]  /*e2b0*/  IMAD.SHL.U32 R190, R190, 0x4, RZ ;  /* 0x00000004bebe7824 */ /* 0x000fc600078e00ff */
[----:B------:R-:W-:Y:S01]  /*e2c0*/  STL [R1+0x2bc], R47 ;  /* 0x0002bc2f01007387 */ /* 0x000fe20000100800 */
[----:B-1----:R-:W-:Y:S02]  /*e2d0*/  IMAD.MOV.U32 R36, RZ, RZ, R43 ;  /* 0x000000ffff247224 */ /* 0x002fe400078e002b */
[----:B------:R-:W-:Y:S01]  /*e2e0*/  IMAD.MOV.U32 R37, RZ, RZ, R44 ;  /* 0x000000ffff257224 */ /* 0x000fe200078e002c */
[----:B------:R-:W-:Y:S04]  /*e2f0*/  STL [R1+0x2c4], R45 ;  /* 0x0002c42d01007387 */ /* 0x000fe80000100800 */
[----:B------:R1:W-:Y:S04]  /*e300*/  LDGSTS.E [R3+0xf000], [R36.64], P6 ;  /* 0x0f00000024037fae */ /* 0x0003e8000b121848 */
[----:B------:R-:W-:Y:S04]  /*e310*/  STL [R1+0x2fc], R43 ;  /* 0x0002fc2b01007387 */ /* 0x000fe80000100800 */
[----:B------:R-:W-:Y:S01]  /*e320*/  STL [R1+0x2b8], R48 ;  /* 0x0002b83001007387 */ /* 0x000fe20000100800 */
[----:B-1----:R-:W-:-:S03]  /*e330*/  IMAD.MOV.U32 R36, RZ, RZ, R41 ;  /* 0x000000ffff247224 */ /* 0x002fc600078e0029 */
[----:B------:R-:W-:Y:S04]  /*e340*/  STL [R1+0x2c0], R46 ;  /* 0x0002c02e01007387 */ /* 0x000fe80000100800 */
[----:B------:R-:W-:Y:S04]  /*e350*/  STL [R1+0x2f8], R44 ;  /* 0x0002f82c01007387 */ /* 0x000fe80000100800 */
[----:B------:R1:W-:Y:S02]  /*e360*/  STL [R1+0x304], R41 ;  /* 0x0003042901007387 */ /* 0x0003e40000100800 */
[----:B-1----:R-:W-:Y:S01]  /*e370*/  LOP3.LUT R41, R190, 0x20, RZ, 0x3c, !PT ;  /* 0x00000020be297812 */ /* 0x002fe200078e3cff */
[----:B--2---:R-:W-:-:S05]  /*e380*/  IMAD.X R42, R42, 0x1, R0, P4 ;  /* 0x000000012a2a7824 */ /* 0x004fca00020e0600 */
[----:B------:R-:W-:Y:S01]  /*e390*/  MOV R37, R42 ;  /* 0x0000002a00257202 */ /* 0x000fe20000000f00 */
[----:B------:R1:W-:Y:S04]  /*e3a0*/  STL [R1+0x300], R42 ;  /* 0x0003002a01007387 */ /* 0x0003e80000100800 */
[----:B------:R2:W-:Y:S04]  /*e3b0*/  LDGSTS.E [R3+0xf200], [R36.64], P6 ;  /* 0x0f20000024037fae */ /* 0x0005e8000b121848 */
[----:B-1----:R-:W3:Y:S01]  /*e3c0*/  LDL.LU R42, [R1+0x1c] ;  /* 0x00001c00012a7983 */ /* 0x002ee20000300800 */
[----:B--2---:R-:W-:-:S04]  /*e3d0*/  IMAD.U32 R3, RZ, RZ, UR5 ;  /* 0x00000005ff037e24 */ /* 0x004fc8000f8e00ff */
[----:B------:R-:W-:Y:S02]  /*e3e0*/  IMAD R3, R3, 0x10000, R41 ;  /* 0x0001000003037824 */ /* 0x000fe400078e0229 */
[----:B------:R-:W2:Y:S04]  /*e3f0*/  LDL.LU R41, [R1+0x20] ;  /* 0x0000200001297983 */ /* 0x000ea80000300800 */
[----:B------:R-:W4:Y:S04]  /*e400*/  LDL.LU R48, [R1+0x24] ;  /* 0x0000240001307983 */ /* 0x000f280000300800 */
[----:B------:R-:W5:Y:S01]  /*e410*/  LDL.LU R43, [R1+0x28] ;  /* 0x00002800012b7983 */ /* 0x000f620000300800 */
[----:B------:R-:W-:-:S02]  /*e420*/  IADD3 R213, P4, R213, R198, RZ ;  /* 0x000000c6d5d57210 */ /* 0x000fc40007f9e0ff */
[----:B------:R-:W-:Y:S01]  /*e430*/  IADD3 R215, P6, R215, R198, RZ ;  /* 0x000000c6d7d77210 */ /* 0x000fe20007fde0ff */
[----:B------:R-:W4:Y:S02]  /*e440*/  LDL.LU R52, [R1+0x48] ;  /* 0x0000480001347983 */ /* 0x000f240000300800 */
[--C-:B------:R-:W-:Y:S02]  /*e450*/  IMAD.X R212, R212, 0x1, R0.reuse, P4 ;  /* 0x00000001d4d47824 */ /* 0x100fe400020e0600 */
[----:B------:R-:W-:Y:S01]  /*e460*/  IMAD.MOV.U32 R36, RZ, RZ, R213 ;  /* 0x000000ffff247224 */ /* 0x000fe200078e00d5 */
[----:B------:R-:W-:Y:S01]  /*e470*/  SEL R38, R38, RZ, !P0 ;  /* 0x000000ff26267207 */ /* 0x000fe20004000000 */
[----:B------:R-:W-:Y:S01]  /*e480*/  IMAD.X R214, R214, 0x1, R0, P6 ;  /* 0x00000001d6d67824 */ /* 0x000fe200030e0600 */
[----:B------:R-:W-:Y:S01]  /*e490*/  MOV R37, R212 ;  /* 0x000000d400257202 */ /* 0x000fe20000000f00 */
[----:B------:R-:W4:Y:S01]  /*e4a0*/  LDL.LU R44, [R1+0x4c] ;  /* 0x00004c00012c7983 */ /* 0x000f220000300800 */
[----:B------:R-:W-:-:S02]  /*e4b0*/  IADD3 R229, P6, R229, R198, RZ ;  /* 0x000000c6e5e57210 */ /* 0x000fc40007fde0ff */
[C---:B------:R-:W-:Y:S01]  /*e4c0*/  ISETP.GT.AND P4, PT, R2.reuse, 0x11, PT ;  /* 0x000000110200780c */ /* 0x040fe20003f84270 */
[----:B------:R1:W-:Y:S01]  /*e4d0*/  LDGSTS.E [R3+0x400], [R36.64], P5 ;  /* 0x0040000024037fae */ /* 0x0003e2000a921848 */
[----:B------:R-:W-:Y:S01]  /*e4e0*/  ISETP.GT.AND P3, PT, R2, 0x9, PT ;  /* 0x000000090200780c */ /* 0x000fe20003f64270 */
[----:B------:R-:W-:Y:S01]  /*e4f0*/  IMAD.X R228, R228, 0x1, R0, P6 ;  /* 0x00000001e4e47824 */ /* 0x000fe200030e0600 */
[----:B------:R-:W-:Y:S01]  /*e500*/  ISETP.NE.U32.AND P1, PT, R38, RZ, PT ;  /* 0x000000ff2600720c */ /* 0x000fe20003f25070 */
[----:B------:R-:W4:Y:S01]  /*e510*/  LDL.LU R51, [R1+0x50] ;  /* 0x0000500001337983 */ /* 0x000f220000300800 */
[----:B------:R-:W-:Y:S02]  /*e520*/  SEL R38, RZ, 0x4, !P4 ;  /* 0x00000004ff267807 */ /* 0x000fe40006000000 */
[----:B------:R-:W-:Y:S01]  /*e530*/  SEL R39, RZ, 0x4, !P3 ;  /* 0x00000004ff277807 */ /* 0x000fe20005800000 */
[----:B------:R-:W4:Y:S01]  /*e540*/  LDL.LU R47, [R1+0x54] ;  /* 0x00005400012f7983 */ /* 0x000f220000300800 */
[----:B------:R-:W-:Y:S01]  /*e550*/  IADD3 R231, P4, R231, R198, RZ ;  /* 0x000000c6e7e77210 */ /* 0x000fe20007f9e0ff */
[----:B-1----:R-:W-:-:S02]  /*e560*/  IMAD.MOV.U32 R36, RZ, RZ, R215 ;  /* 0x000000ffff247224 */ /* 0x002fc400078e00d7 */
[----:B------:R-:W-:Y:S01]  /*e570*/  IMAD.MOV.U32 R37, RZ, RZ, R214 ;  /* 0x000000ffff257224 */ /* 0x000fe200078e00d6 */
[----:B------:R-:W-:Y:S01]  /*e580*/  SEL R39, R39, RZ, !P0 ;  /* 0x000000ff27277207 */ /* 0x000fe20004000000 */
[----:B------:R-:W-:Y:S01]  /*e590*/  IMAD.X R230, R230, 0x1, R0, P4 ;  /* 0x00000001e6e67824 */ /* 0x000fe200020e0600 */
[----:B------:R-:W-:Y:S01]  /*e5a0*/  SEL R38, R38, RZ, !P0 ;  /* 0x000000ff26267207 */ /* 0x000fe20004000000 */
[----:B------:R-:W4:Y:S01]  /*e5b0*/  LDL.LU R46, [R1+0x88] ;  /* 0x00008800012e7983 */ /* 0x000f220000300800 */
[----:B------:R-:W-:-:S03]  /*e5c0*/  IADD3 R245, P4, R245, R198, RZ ;  /* 0x000000c6f5f57210 */ /* 0x000fc60007f9e0ff */
[----:B------:R1:W-:Y:S01]  /*e5d0*/  LDGSTS.E [R3+0x600], [R36.64], P5 ;  /* 0x0060000024037fae */ /* 0x0003e2000a921848 */
[----:B------:R-:W-:Y:S02]  /*e5e0*/  ISETP.GT.AND P6, PT, R2, 0x15, PT ;  /* 0x000000150200780c */ /* 0x000fe40003fc4270 */
[----:B------:R-:W-:Y:S01]  /*e5f0*/  ISETP.NE.U32.AND P3, PT, R39, RZ, PT ;  /* 0x000000ff2700720c */ /* 0x000fe20003f65070 */
[----:B------:R-:W-:Y:S01]  /*e600*/  IMAD.X R244, R244, 0x1, R0, P4 ;  /* 0x00000001f4f47824 */ /* 0x000fe200020e0600 */
[----:B------:R-:W-:Y:S01]  /*e610*/  ISETP.NE.U32.AND P5, PT, R38, RZ, PT ;  /* 0x000000ff2600720c */ /* 0x000fe20003fa5070 */
[----:B------:R-:W4:Y:S01]  /*e620*/  LDL.LU R45, [R1+0x8c] ;  /* 0x00008c00012d7983 */ /* 0x000f220000300800 */
[----:B-1----:R-:W-:Y:S01]  /*e630*/  IMAD.MOV.U32 R36, RZ, RZ, R229 ;  /* 0x000000ffff247224 */ /* 0x002fe200078e00e5 */
[----:B------:R-:W-:Y:S02]  /*e640*/  MOV R37, R228 ;  /* 0x000000e400257202 */ /* 0x000fe40000000f00 */
[----:B------:R-:W4:Y:S01]  /*e650*/  LDL.LU R39, [R1+0x94] ;  /* 0x0000940001277983 */ /* 0x000f220000300800 */
[----:B------:R-:W-:-:S03]  /*e660*/  SEL R38, RZ, 0x4, !P6 ;  /* 0x00000004ff267807 */ /* 0x000fc60007000000 */
[----:B------:R1:W-:Y:S01]  /*e670*/  LDGSTS.E [R3+0x1400], [R36.64], P2 ;  /* 0x0140000024037fae */ /* 0x0003e20009121848 */
[----:B------:R-:W-:Y:S02]  /*e680*/  IADD3 R247, P6, R247, R198, RZ ;  /* 0x000000c6f7f77210 */ /* 0x000fe40007fde0ff */
[----:B------:R-:W-:Y:S02]  /*e690*/  SEL R38, R38, RZ, !P0 ;  /* 0x000000ff26267207 */ /* 0x000fe40004000000 */
[----:B------:R-:W-:Y:S01]  /*e6a0*/  ISETP.GT.AND P4, PT, R2, 0x19, PT ;  /* 0x000000190200780c */ /* 0x000fe20003f84270 */
[----:B-1----:R-:W-:Y:S02]  /*e6b0*/  IMAD.MOV.U32 R36, RZ, RZ, R231 ;  /* 0x000000ffff247224 */ /* 0x002fe400078e00e7 */
[----:B------:R-:W-:Y:S02]  /*e6c0*/  IMAD.MOV.U32 R37, RZ, RZ, R230 ;  /* 0x000000ffff257224 */ /* 0x000fe400078e00e6 */
[----:B------:R-:W-:-:S03]  /*e6d0*/  IMAD.X R246, R246, 0x1, R0, P6 ;  /* 0x00000001f6f67824 */ /* 0x000fc600030e0600 */
[----:B------:R1:W-:Y:S01]  /*e6e0*/  LDGSTS.E [R3+0x1600], [R36.64], P2 ;  /* 0x0160000024037fae */ /* 0x0003e20009121848 */
[----:B------:R-:W-:Y:S02]  /*e6f0*/  ISETP.NE.U32.AND P2, PT, R38, RZ, PT ;  /* 0x000000ff2600720c */ /* 0x000fe40003f45070 */
[----:B------:R-:W-:Y:S01]  /*e700*/  SEL R38, RZ, 0x4, !P4 ;  /* 0x00000004ff267807 */ /* 0x000fe20006000000 */
[----:B-1----:R-:W-:Y:S01]  /*e710*/  IMAD.MOV.U32 R36, RZ, RZ, R245 ;  /* 0x000000ffff247224 */ /* 0x002fe200078e00f5 */
[----:B------:R-:W-:-:S05]  /*e720*/  MOV R37, R244 ;  /* 0x000000f400257202 */ /* 0x000fca0000000f00 */
[----:B------:R1:W-:Y:S02]  /*e730*/  LDGSTS.E [R3+0x2400], [R36.64], P3 ;  /* 0x0240000024037fae */ /* 0x0003e40009921848 */
[----:B-1----:R-:W-:Y:S02]  /*e740*/  IMAD.MOV.U32 R36, RZ, RZ, R247 ;  /* 0x000000ffff247224 */ /* 0x002fe400078e00f7 */
[----:B------:R-:W-:-:S05]  /*e750*/  IMAD.MOV.U32 R37, RZ, RZ, R246 ;  /* 0x000000ffff257224 */ /* 0x000fca00078e00f6 */
[----:B------:R1:W-:Y:S01]  /*e760*/  LDGSTS.E [R3+0x2600], [R36.64], P3 ;  /* 0x0260000024037fae */ /* 0x0003e20009921848 */
[----:B--2---:R-:W-:-:S05]  /*e770*/  IADD3 R41, P6, R41, R198, RZ ;  /* 0x000000c629297210 */ /* 0x004fca0007fde0ff */
[----:B---3--:R-:W-:Y:S01]  /*e780*/  IMAD.X R42, R42, 0x1, R0, P6 ;  /* 0x000000012a2a7824 */ /* 0x008fe200030e0600 */
[----:B-----5:R-:W-:Y:S01]  /*e790*/  IADD3 R43, P4, R43, R198, RZ ;  /* 0x000000c62b2b7210 */ /* 0x020fe20007f9e0ff */
[----:B------:R-:W-:Y:S03]  /*e7a0*/  STL [R1+0x20], R41 ;  /* 0x0000202901007387 */ /* 0x000fe60000100800 */
[----:B-1----:R-:W-:Y:S01]  /*e7b0*/  MOV R37, R42 ;  /* 0x0000002a00257202 */ /* 0x002fe20000000f00 */
[----:B------:R-:W-:Y:S04]  /*e7c0*/  STL [R1+0x28], R43 ;  /* 0x0000282b01007387 */ /* 0x000fe80000100800 */
[----:B------:R1:W-:Y:S04]  /*e7d0*/  STL [R1+0x1c], R42 ;  /* 0x00001c2a01007387 */ /* 0x0003e80000100800 */
[----:B-1----:R-:W2:Y:S01]  /*e7e0*/  LDL.LU R42, [R1+0x90] ;  /* 0x00009000012a7983 */ /* 0x002ea20000300800 */
[----:B------:R-:W-:-:S02]  /*e7f0*/  SEL R38, R38, RZ, !P0 ;  /* 0x000000ff26267207 */ /* 0x000fc40004000000 */
[----:B------:R-:W-:Y:S01]  /*e800*/  ISETP.GT.AND P6, PT, R2, 0x1d, PT ;  /* 0x0000001d0200780c */ /* 0x000fe20003fc4270 */
[----:B------:R-:W-:Y:S01]  /*e810*/  IMAD.MOV.U32 R36, RZ, RZ, R41 ;  /* 0x000000ffff247224 */ /* 0x000fe200078e0029 */
[----:B------:R-:W-:Y:S01]  /*e820*/  ISETP.NE.U32.AND P3, PT, R38, RZ, PT ;  /* 0x000000ff2600720c */ /* 0x000fe20003f65070 */
[----:B----4-:R-:W-:Y:S01]  /*e830*/  IMAD.X R48, R48, 0x1, R0, P4 ;  /* 0x0000000130307824 */ /* 0x010fe200020e0600 */
[----:B------:R-:W-:Y:S01]  /*e840*/  SEL R38, RZ, 0x4, !P6 ;  /* 0x00000004ff267807 */ /* 0x000fe20007000000 */
[----:B------:R-:W3:Y:S01]  /*e850*/  LDL.LU R41, [R1+0xcc] ;  /* 0x0000cc0001297983 */ /* 0x000ee20000300800 */
[----:B------:R-:W-:-:S03]  /*e860*/  IADD3 R44, P6, R44, R198, RZ ;  /* 0x000000c62c2c7210 */ /* 0x000fc60007fde0ff */
[----:B------:R1:W-:Y:S01]  /*e870*/  LDGSTS.E [R3+0x3400], [R36.64], P1 ;  /* 0x0340000024037fae */ /* 0x0003e20008921848 */
[----:B------:R-:W-:Y:S01]  /*e880*/  IADD3 R47, P4, R47, R198, RZ ;  /* 0x000000c62f2f7210 */ /* 0x000fe20007f9e0ff */
[----:B------:R-:W-:Y:S02]  /*e890*/  IMAD.X R52, R52, 0x1, R0, P6 ;  /* 0x0000000134347824 */ /* 0x000fe400030e0600 */
[----:B------:R4:W-:Y:S04]  /*e8a0*/  STL [R1+0x24], R48 ;  /* 0x0000243001007387 */ /* 0x0009e80000100800 */
[----:B------:R-:W5:Y:S01]  /*e8b0*/  LDL.LU R50, [R1+0xc8] ;  /* 0x0000c80001327983 */ /* 0x000f620000300800 */
[----:B-1----:R-:W-:-:S03]  /*e8c0*/  IMAD.MOV.U32 R36, RZ, RZ, R43 ;  /* 0x000000ffff247224 */ /* 0x002fc600078e002b */
[----:B------:R-:W5:Y:S01]  /*e8d0*/  LDL.LU R49, [R1+0xd0] ;  /* 0x0000d00001317983 */ /* 0x000f620000300800 */
[----:B------:R-:W-:-:S03]  /*e8e0*/  IMAD.MOV.U32 R37, RZ, RZ, R48 ;  /* 0x000000ffff257224 */ /* 0x000fc600078e0030 */
[----:B------:R1:W-:Y:S01]  /*e8f0*/  STL [R1+0x4c], R44 ;  /* 0x00004c2c01007387 */ /* 0x0003e20000100800 */
[----:B------:R-:W-:Y:S01]  /*e900*/  SEL R38, R38, RZ, !P0 ;  /* 0x000000ff26267207 */ /* 0x000fe20004000000 */
[----:B------:R-:W-:Y:S02]  /*e910*/  IMAD.X R51, R51, 0x1, R0, P4 ;  /* 0x0000000133337824 */ /* 0x000fe400020e0600 */
[----:B----4-:R-:W4:Y:S01]  /*e920*/  LDL.LU R48, [R1+0xd4] ;  /* 0x0000d40001307983 */ /* 0x010f220000300800 */
[----:B------:R-:W-:-:S03]  /*e930*/  ISETP.GT.AND P6, PT, R2, 0x21, PT ;  /* 0x000000210200780c */ /* 0x000fc60003fc4270 */
[----:B------:R1:W-:Y:S01]  /*e940*/  LDGSTS.E [R3+0x3600], [R36.64], P1 ;  /* 0x0360000024037fae */ /* 0x0003e20008921848 */
[----:B------:R-:W-:Y:S02]  /*e950*/  IADD3 R45, P4, R45, R198, RZ ;  /* 0x000000c62d2d7210 */ /* 0x000fe40007f9e0ff */
[----:B------:R-:W-:Y:S01]  /*e960*/  ISETP.NE.U32.AND P1, PT, R38, RZ, PT ;  /* 0x000000ff2600720c */ /* 0x000fe20003f25070 */
[----:B------:R-:W4:Y:S01]  /*e970*/  LDL.LU R43, [R1+0x10c] ;  /* 0x00010c00012b7983 */ /* 0x000f220000300800 */
[----:B------:R-:W-:Y:S01]  /*e980*/  SEL R38, RZ, 0x4, !P6 ;  /* 0x00000004ff267807 */ /* 0x000fe20007000000 */
[----:B-1----:R-:W-:Y:S01]  /*e990*/  IMAD.MOV.U32 R36, RZ, RZ, R44 ;  /* 0x000000ffff247224 */ /* 0x002fe200078e002c */
[----:B------:R-:W-:Y:S01]  /*e9a0*/  MOV R37, R52 ;  /* 0x0000003400257202 */ /* 0x000fe20000000f00 */
[----:B------:R1:W-:Y:S01]  /*e9b0*/  STL [R1+0x54], R47 ;  /* 0x0000542f01007387 */ /* 0x0003e20000100800 */
[----:B------:R-:W-:Y:S01]  /*e9c0*/  IADD3 R39, P6, R39, R198, RZ ;  /* 0x000000c627277210 */ /* 0x000fe20007fde0ff */
[----:B------:R-:W-:-:S02]  /*e9d0*/  IMAD.X R46, R46, 0x1, R0, P4 ;  /* 0x000000012e2e7824 */ /* 0x000fc400020e0600 */
[----:B------:R1:W-:Y:S04]  /*e9e0*/  LDGSTS.E [R3+0x4400], [R36.64], P5 ;  /* 0x0440000024037fae */ /* 0x0003e8000a921848 */
[----:B------:R-:W-:Y:S04]  /*e9f0*/  STL [R1+0x48], R52 ;  /* 0x0000483401007387 */ /* 0x000fe80000100800 */
[----:B------:R-:W-:Y:S01]  /*ea00*/  STL [R1+0x50], R51 ;  /* 0x0000503301007387 */ /* 0x000fe20000100800 */
[----:B-1----:R-:W-:-:S03]  /*ea10*/  IMAD.MOV.U32 R36, RZ, RZ, R47 ;  /* 0x000000ffff247224 */ /* 0x002fc600078e002f */
[----:B------:R-:W4:Y:S01]  /*ea20*/  LDL.LU R44, [R1+0x114] ;  /* 0x00011400012c7983 */ /* 0x000f220000300800 */
[----:B------:R-:W-:-:S03]  /*ea30*/  IMAD.MOV.U32 R37, RZ, RZ, R51 ;  /* 0x000000ffff257224 */ /* 0x000fc600078e0033 */
[----:B------:R-:W-:Y:S04]  /*ea40*/  STL [R1+0x8c], R45 ;  /* 0x00008c2d01007387 */ /* 0x000fe80000100800 */
[----:B------:R1:W-:Y:S04]  /*ea50*/  LDGSTS.E [R3+0x4600], [R36.64], P5 ;  /* 0x0460000024037fae */ /* 0x0003e8000a921848 */
[----:B------:R-:W-:Y:S04]  /*ea60*/  STL [R1+0x94], R39 ;  /* 0x0000942701007387 */ /* 0x000fe80000100800 */
[----:B------:R-:W4:Y:S01]  /*ea70*/  LDL.LU R47, [R1+0x108] ;  /* 0x00010800012f7983 */ /* 0x000f220000300800 */
[----:B-1----:R-:W-:Y:S01]  /*ea80*/  IMAD.MOV.U32 R36, RZ, RZ, R45 ;  /* 0x000000ffff247224 */ /* 0x002fe200078e002d */
[----:B------:R-:W-:-:S02]  /*ea90*/  MOV R37, R46 ;  /* 0x0000002e00257202 */ /* 0x000fc40000000f00 */
[----:B------:R1:W-:Y:S04]  /*eaa0*/  STL [R1+0x88], R46 ;  /* 0x0000882e01007387 */ /* 0x0003e80000100800 */
[----:B------:R1:W-:Y:S04]  /*eab0*/  LDGSTS.E [R3+0x5400], [R36.64], P2 ;  /* 0x0540000024037fae */ /* 0x0003e80009121848 */
[----:B-1----:R-:W4:Y:S01]  /*eac0*/  LDL.LU R46, [R1+0x110] ;  /* 0x00011000012e7983 */ /* 0x002f220000300800 */
[----:B------:R-:W-:Y:S02]  /*ead0*/  IMAD.MOV.U32 R36, RZ, RZ, R39 ;  /* 0x000000ffff247224 */ /* 0x000fe400078e0027 */
[----:B--2---:R-:W-:-:S05]  /*eae0*/  IMAD.X R42, R42, 0x1, R0, P6 ;  /* 0x000000012a2a7824 */ /* 0x004fca00030e0600 */
[----:B------:R1:W-:Y:S04]  /*eaf0*/  STL [R1+0x90], R42 ;  /* 0x0000902a01007387 */ /* 0x0003e80000100800 */
[----:B------:R-:W2:Y:S04]  /*eb00*/  LDL.LU R52, [R1+0x148] ;  /* 0x0001480001347983 */ /* 0x000ea80000300800 */
[----:B------:R-:W2:Y:S01]  /*eb10*/  LDL.LU R39, [R1+0x14c] ;  /* 0x00014c0001277983 */ /* 0x000ea20000300800 */
[----:B------:R-:W-:Y:S02]  /*eb20*/  SEL R38, R38, RZ, !P0 ;  /* 0x000000ff26267207 */ /* 0x000fe40004000000 */
[----:B------:R-:W-:-:S02]  /*eb30*/  ISETP.GT.AND P5, PT, R2, 0x25, PT ;  /* 0x000000250200780c */ /* 0x000fc40003fa4270 */
[----:B------:R-:W-:Y:S02]  /*eb40*/  ISETP.NE.U32.AND P4, PT, R38, RZ, PT ;  /* 0x000000ff2600720c */ /* 0x000fe40003f85070 */
[----:B------:R-:W-:Y:S02]  /*eb50*/  SEL R38, RZ, 0x4, !P5 ;  /* 0x00000004ff267807 */ /* 0x000fe40006800000 */
[----:B---3--:R-:W-:Y:S01]  /*eb60*/  IADD3 R41, P5, R41, R198, RZ ;  /* 0x000000c629297210 */ /* 0x008fe20007fbe0ff */
[----:B------:R-:W-:Y:S01]  /*eb70*/  IMAD.MOV.U32 R37, RZ, RZ, R42 ;  /* 0x000000ffff257224 */ /* 0x000fe200078e002a */
[----:B------:R-:W-:-:S03]  /*eb80*/  SEL R38, R38, RZ, !P0 ;  /* 0x000000ff26267207 */ /* 0x000fc60004000000 */
[----:B-----5:R-:W-:Y:S01]  /*eb90*/  IMAD.X R50, R50, 0x1, R0, P5 ;  /* 0x0000000132327824 */ /* 0x020fe200028e0600 */
[----:B------:R3:W-:Y:S01]  /*eba0*/  STL [R1+0xcc], R41 ;  /* 0x0000cc2901007387 */ /* 0x0007e20000100800 */
[----:B----4-:R-:W-:-:S03]  /*ebb0*/  IADD3 R48, P6, R48, R198, RZ ;  /* 0x000000c630307210 */ /* 0x010fc60007fde0ff */
[----:B------:R-:W4:Y:S01]  /*ebc0*/  LDL.LU R45, [R1+0x154] ;  /* 0x00015400012d7983 */ /* 0x000f220000300800 */
[----:B------:R-:W-:Y:S01]  /*ebd0*/  ISETP.GT.AND P5, PT, R2, 0x29, PT ;  /* 0x000000290200780c */ /* 0x000fe20003fa4270 */
[----:B------:R-:W-:Y:S02]  /*ebe0*/  IMAD.X R49, R49, 0x1, R0, P6 ;  /* 0x0000000131317824 */ /* 0x000fe400030e0600 */
[----:B------:R5:W-:Y:S01]  /*ebf0*/  LDGSTS.E [R3+0x5600], [R36.64], P2 ;  /* 0x0560000024037fae */ /* 0x000be20009121848 */
[----:B------:R-:W-:-:S03]  /*ec00*/  ISETP.NE.U32.AND P2, PT, R38, RZ, PT ;  /* 0x000000ff2600720c */ /* 0x000fc60003f45070 */
[----:B-1----:R-:W4:Y:S01]  /*ec10*/  LDL.LU R42, [R1+0x18c] ;  /* 0x00018c00012a7983 */ /* 0x002f220000300800 */
[----:B------:R-:W-:-:S03]  /*ec20*/  IADD3 R43, P6, R43, R198, RZ ;  /* 0x000000c62b2b7210 */ /* 0x000fc60007fde0ff */
[----:B------:R-:W-:Y:S01]  /*ec30*/  STL [R1+0xd4], R48 ;  /* 0x0000d43001007387 */ /* 0x000fe20000100800 */
[----:B------:R-:W-:Y:S01]  /*ec40*/  SEL R38, RZ, 0x4, !P5 ;  /* 0x00000004ff267807 */ /* 0x000fe20006800000 */
[----:B-----5:R-:W-:Y:S01]  /*ec50*/  IMAD.MOV.U32 R36, RZ, RZ, R41 ;  /* 0x000000ffff247224 */ /* 0x020fe200078e0029 */
[----:B------:R-:W-:Y:S01]  /*ec60*/  MOV R37, R50 ;  /* 0x0000003200257202 */ /* 0x000fe20000000f00 */
[----:B------:R1:W-:Y:S04]  /*ec70*/  STL [R1+0xc8], R50 ;  /* 0x0000c83201007387 */ /* 0x0003e80000100800 */
[----:B------:R5:W-:Y:S04]  /*ec80*/  STL [R1+0xd0], R49 ;  /* 0x0000d03101007387 */ /* 0x000be80000100800 */
[----:B------:R-:W4:Y:S04]  /*ec90*/  LDL.LU R51, [R1+0x150] ;  /* 0x0001500001337983 */ /* 0x000f280000300800 */
[----:B------:R1:W-:Y:S01]  /*eca0*/  LDGSTS.E [R3+0x6400], [R36.64], P3 ;  /* 0x0640000024037fae */ /* 0x0003e20009921848 */
[----:B------:R-:W-:-:S03]  /*ecb0*/  IADD3 R44, P5, R44, R198, RZ ;  /* 0x000000c62c2c7210 */ /* 0x000fc60007fbe0ff */
[----:B------:R5:W-:Y:S04]  /*ecc0*/  STL [R1+0x10c], R43 ;  /* 0x00010c2b01007387 */ /* 0x000be80000100800 */
[----:B---3--:R-:W3:Y:S01]  /*ecd0*/  LDL.LU R41, [R1+0x194] ;  /* 0x0001940001297983 */ /* 0x008ee20000300800 */
[----:B-1----:R-:W-:Y:S02]  /*ece0*/  IMAD.MOV.U32 R36, RZ, RZ, R48 ;  /* 0x000000ffff247224 */ /* 0x002fe400078e0030 */
[----:B------:R-:W-:Y:S01]  /*ecf0*/  IMAD.MOV.U32 R37, RZ, RZ, R49 ;  /* 0x000000ffff257224 */ /* 0x000fe200078e0031 */
[----:B------:R-:W-:Y:S01]  /*ed00*/  STL [R1+0x114], R44 ;  /* 0x0001142c01007387 */ /* 0x000fe20000100800 */
[----:B------:R-:W-:-:S03]  /*ed10*/  IMAD.X R47, R47, 0x1, R0, P6 ;  /* 0x000000012f2f7824 */ /* 0x000fc600030e0600 */
[----:B------:R-:W3:Y:S04]  /*ed20*/  LDL.LU R50, [R1+0x188] ;  /* 0x0001880001327983 */ /* 0x000ee80000300800 */
[----:B------:R1:W-:Y:S04]  /*ed30*/  LDGSTS.E [R3+0x6600], [R36.64], P3 ;  /* 0x0660000024037fae */ /* 0x0003e80009921848 */
[----:B------:R1:W-:Y:S04]  /*ed40*/  STL [R1+0x108], R47 ;  /* 0x0001082f01007387 */ /* 0x0003e80000100800 */
[----:B-----5:R-:W3:Y:S01]  /*ed50*/  LDL.LU R49, [R1+0x190] ;  /* 0x0001900001317983 */ /* 0x020ee20000300800 */
[----:B------:R-:W-:Y:S01]  /*ed60*/  IMAD.X R46, R46, 0x1, R0, P5 ;  /* 0x000000012e2e7824 */ /* 0x000fe200028e0600 */
[----:B-1----:R-:W-:Y:S01]  /*ed70*/  MOV R37, R47 ;  /* 0x0000002f00257202 */ /* 0x002fe20000000f00 */
[----:B------:R-:W-:-:S02]  /*ed80*/  IMAD.MOV.U32 R36, RZ, RZ, R43 ;  /* 0x000000ffff247224 */ /* 0x000fc400078e002b */
[----:B------:R-:W3:Y:S04]  /*ed90*/  LDL.LU R43, [R1+0x1cc] ;  /* 0x0001cc00012b7983 */ /* 0x000ee80000300800 */
[----:B------:R1:W-:Y:S04]  /*eda0*/  STL [R1+0x110], R46 ;  /* 0x0001102e01007387 */ /* 0x0003e80000100800 */
[----:B------:R-:W3:Y:S04]  /*edb0*/  LDL.LU R48, [R1+0x1c8] ;  /* 0x0001c80001307983 */ /* 0x000ee80000300800 */
[----:B------:R1:W-:Y:S04]  /*edc0*/  LDGSTS.E [R3+0x7400], [R36.64], P1 ;  /* 0x0740000024037fae */ /* 0x0003e80008921848 */
[----:B------:R-:W3:Y:S01]  /*edd0*/  LDL.LU R47, [R1+0x1d0] ;  /* 0x0001d000012f7983 */ /* 0x000ee20000300800 */
[----:B-1----:R-:W-:-:S02]  /*ede0*/  IMAD.MOV.U32 R37, RZ, RZ, R46 ;  /* 0x000000ffff257224 */ /* 0x002fc400078e002e */
[----:B------:R-:W-:Y:S01]  /*edf0*/  IMAD.MOV.U32 R36, RZ, RZ, R44 ;  /* 0x000000ffff247224 */ /* 0x000fe200078e002c */
[----:B------:R-:W-:Y:S02]  /*ee00*/  SEL R38, R38, RZ, !P0 ;  /* 0x000000ff26267207 */ /* 0x000fe40004000000 */
[----:B--2---:R-:W-:Y:S02]  /*ee10*/  IADD3 R39, P5, R39, R198, RZ ;  /* 0x000000c627277210 */ /* 0x004fe40007fbe0ff */
[----:B------:R1:W-:Y:S04]  /*ee20*/  LDGSTS.E [R3+0x7600], [R36.64], P1 ;  /* 0x0760000024037fae */ /* 0x0003e80008921848 */
[----:B------:R2:W-:Y:S04]  /*ee30*/  STL [R1+0x14c], R39 ;  /* 0x00014c2701007387 */ /* 0x0005e80000100800 */
[----:B------:R-:W5:Y:S04]  /*ee40*/  LDL.LU R46, [R1+0x1d4] ;  /* 0x0001d400012e7983 */ /* 0x000f680000300800 */
[----:B------:R-:W5:Y:S01]  /*ee50*/  LDL.LU R44, [R1+0x20c] ;  /* 0x00020c00012c7983 */ /* 0x000f620000300800 */
[----:B------:R-:W-:Y:S01]  /*ee60*/  ISETP.GT.AND P6, PT, R2, 0x2d, PT ;  /* 0x0000002d0200780c */ /* 0x000fe20003fc4270 */
[----:B------:R-:W-:Y:S01]  /*ee70*/  IMAD.X R52, R52, 0x1, R0, P5 ;  /* 0x0000000134347824 */ /* 0x000fe200028e0600 */
[----:B------:R-:W-:-:S02]  /*ee80*/  ISETP.NE.U32.AND P3, PT, R38, RZ, PT ;  /* 0x000000ff2600720c */ /* 0x000fc40003f65070 */
[----:B------:R-:W-:Y:S02]  /*ee90*/  SEL R38, RZ, 0x4, !P6 ;  /* 0x00000004ff267807 */ /* 0x000fe40007000000 */
[----:B----4-:R-:W-:Y:S01]  /*eea0*/  IADD3 R45, P6, R45, R198, RZ ;  /* 0x000000c62d2d7210 */ /* 0x010fe20007fde0ff */
[----:B-1----:R-:W-:Y:S01]  /*eeb0*/  IMAD.MOV.U32 R36, RZ, RZ, R39 ;  /* 0x000000ffff247224 */ /* 0x002fe200078e0027 */
[----:B------:R-:W-:Y:S02]  /*eec0*/  MOV R37, R52 ;  /* 0x0000003400257202 */ /* 0x000fe40000000f00 */
[----:B------:R-:W-:Y:S02]  /*eed0*/  SEL R38, R38, RZ, !P0 ;  /* 0x000000ff26267207 */ /* 0x000fe40004000000 */
[----:B------:R-:W-:Y:S01]  /*eee0*/  ISETP.GT.AND P5, PT, R2, 0x31, PT ;  /* 0x000000310200780c */ /* 0x000fe20003fa4270 */
[----:B------:R1:W-:Y:S01]  /*eef0*/  STL [R1+0x154], R45 ;  /* 0x0001542d01007387 */ /* 0x0003e20000100800 */
[----:B------:R-:W-:-:S02]  /*ef00*/  ISETP.NE.U32.AND P1, PT, R38, RZ, PT ;  /* 0x000000ff2600720c */ /* 0x000fc40003f25070 */
[----:B------:R-:W-:Y:S01]  /*ef10*/  SEL R38, RZ, 0x4, !P5 ;  /* 0x00000004ff267807 */ /* 0x000fe20006800000 */
[----:B------:R-:W-:Y:S04]  /*ef20*/  STL [R1+0x148], R52 ;  /* 0x0001483401007387 */ /* 0x000fe80000100800 */
[----:B------:R4:W-:Y:S01]  /*ef30*/  LDGSTS.E [R3+0x8400], [R36.64], P4 ;  /* 0x0840000024037fae */ /* 0x0009e2000a121848 */
[----:B------:R-:W-:Y:S01]  /*ef40*/  SEL R38, R38, RZ, !P0 ;  /* 0x000000ff26267207 */ /* 0x000fe20004000000 */
[----:B------:R-:W-:Y:S01]  /*ef50*/  IMAD.X R51, R51, 0x1, R0, P6 ;  /* 0x0000000133337824 */ /* 0x000fe200030e0600 */
[-C--:B------:R-:W-:Y:S01]  /*ef60*/  IADD3 R42, P6, R42, R198.reuse, RZ ;  /* 0x000000c62a2a7210 */ /* 0x080fe20007fde0ff */
[----:B----4-:R-:W-:Y:S02]  /*ef70*/  IMAD.MOV.U32 R36, RZ, RZ, R45 ;  /* 0x000000ffff247224 */ /* 0x010fe400078e002d */
[----:B------:R-:W-:Y:S01]  /*ef80*/  IMAD.MOV.U32 R37, RZ, RZ, R51 ;  /* 0x000000ffff257224 */ /* 0x000fe200078e0033 */
[----:B------:R-:W-:Y:S04]  /*ef90*/  STL [R1+0x150], R51 ;  /* 0x0001503301007387 */ /* 0x000fe80000100800 */
[----:B--2---:R-:W2:Y:S01]  /*efa0*/  LDL.LU R39, [R1+0x214] ;  /* 0x0002140001277983 */ /* 0x004ea20000300800 */
[----:B---3--:R-:W-:-:S03]  /*efb0*/  IADD3 R41, P5, R41, R198, RZ ;  /* 0x000000c629297210 */ /* 0x008fc60007fbe0ff */
[----:B------:R3:W-:Y:S04]  /*efc0*/  STL [R1+0x18c], R42 ;  /* 0x00018c2a01007387 */ /* 0x0007e80000100800 */
[----:B------:R4:W-:Y:S01]  /*efd0*/  LDGSTS.E [R3+0x8600], [R36.64], P4 ;  /* 0x0860000024037fae */ /* 0x0009e2000a121848 */
[----:B------:R-:W-:Y:S01]  /*efe0*/  IMAD.X R50, R50, 0x1, R0, P6 ;  /* 0x0000000132327824 */ /* 0x000fe200030e0600 */
[----:B------:R-:W-:Y:S02]  /*eff0*/  ISETP.GT.AND P6, PT, R2, 0x35, PT ;  /* 0x000000350200780c */ /* 0x000fe40003fc4270 */
[----:B------:R3:W-:Y:S01]  /*f000*/  STL [R1+0x194], R41 ;  /* 0x0001942901007387 */ /* 0x0007e20000100800 */
[----:B------:R-:W-:Y:S01]  /*f010*/  ISETP.NE.U32.AND P4, PT, R38, RZ, PT ;  /* 0x000000ff2600720c */ /* 0x000fe20003f85070 */
[----:B----4-:R-:W-:Y:S01]  /*f020*/  IMAD.MOV.U32 R36, RZ, RZ, R42 ;  /* 0x000000ffff247224 */ /* 0x010fe200078e002a */
[----:B------:R-:W-:Y:S01]  /*f030*/  MOV R37, R50 ;  /* 0x0000003200257202 */ /* 0x000fe20000000f00 */
[----:B-1----:R-:W4:Y:S01]  /*f040*/  LDL.LU R45, [R1+0x208] ;  /* 0x00020800012d7983 */ /* 0x002f220000300800 */
[----:B------:R-:W-:Y:S01]  /*f050*/  SEL R38, RZ, 0x4, !P6 ;  /* 0x00000004ff267807 */ /* 0x000fe20007000000 */
[----:B------:R-:W-:-:S02]  /*f060*/  IMAD.X R49, R49, 0x1, R0, P5 ;  /* 0x0000000131317824 */ /* 0x000fc400028e0600 */
[----:B------:R-:W-:Y:S04]  /*f070*/  STL [R1+0x188], R50 ;  /* 0x0001883201007387 */ /* 0x000fe80000100800 */
[----:B---3--:R-:W5:Y:S01]  /*f080*/  LDL.LU R42, [R1+0x210] ;  /* 0x00021000012a7983 */ /* 0x008f620000300800 */
[----:B------:R-:W-:-:S03]  /*f090*/  IADD3 R43, P5, R43, R198, RZ ;  /* 0x000000c62b2b7210 */ /* 0x000fc60007fbe0ff */
[----:B------:R1:W-:Y:S04]  /*f0a0*/  LDGSTS.E [R3+0x9400], [R36.64], P2 ;  /* 0x0940000024037fae */ /* 0x0003e80009121848 */
[----:B------:R-:W-:Y:S01]  /*f0b0*/  STL [R1+0x190], R49 ;  /* 0x0001903101007387 */ /* 0x000fe20000100800 */
[----:B------:R-:W-:Y:S02]  /*f0c0*/  IMAD.X R48, R48, 0x1, R0, P5 ;  /* 0x0000000130307824 */ /* 0x000fe400028e0600 */
[----:B-1----:R-:W-:Y:S02]  /*f0d0*/  IMAD.MOV.U32 R36, RZ, RZ, R41 ;  /* 0x000000ffff247224 */ /* 0x002fe400078e0029 */
[----:B------:R-:W5:Y:S01]  /*f0e0*/  LDL.LU R41, [R1+0x24c] ;  /* 0x00024c0001297983 */ /* 0x000f620000300800 */
[----:B------:R-:W-:-:S03]  /*f0f0*/  IMAD.MOV.U32 R37, RZ, RZ, R49 ;  /* 0x000000ffff257224 */ /* 0x000fc600078e0031 */
[----:B------:R-:W5:Y:S04]  /*f100*/  LDL.LU R52, [R1+0x254] ;  /* 0x0002540001347983 */ /* 0x000f680000300800 */
[----:B------:R1:W-:Y:S04]  /*f110*/  STL [R1+0x1cc], R43 ;  /* 0x0001cc2b01007387 */ /* 0x0003e80000100800 */
[----:B------:R1:W-:Y:S02]  /*f120*/  LDGSTS.E [R3+0x9600], [R36.64], P2 ;  /* 0x0960000024037fae */ /* 0x0003e40009121848 */
[----:B-1----:R-:W-:Y:S01]  /*f130*/  IMAD.MOV.U32 R36, RZ, RZ, R43 ;  /* 0x000000ffff247224 */ /* 0x002fe200078e002b */
[----:B-----5:R-:W-:-:S05]  /*f140*/  IADD3 R46, P6, R46, R198, RZ ;  /* 0x000000c62e2e7210 */ /* 0x020fca0007fde0ff */
[----:B------:R-:W-:Y:S01]  /*f150*/  IMAD.X R47, R47, 0x1, R0, P6 ;  /* 0x000000012f2f7824 */ /* 0x000fe200030e0600 */
[----:B------:R-:W-:Y:S01]  /*f160*/  IADD3 R44, P6, R44, R198, RZ ;  /* 0x000000c62c2c7210 */ /* 0x000fe20007fde0ff */
[----:B------:R-:W-:Y:S04]  /*f170*/  STL [R1+0x1d4], R46 ;  /* 0x0001d42e01007387 */ /* 0x000fe80000100800 */
[----:B------:R1:W-:Y:S04]  /*f180*/  STL [R1+0x1c8], R48 ;  /* 0x0001c83001007387 */ /* 0x0003e80000100800 */
[----:B------:R5:W-:Y:S04]  /*f190*/  STL [R1+0x1d0], R47 ;  /* 0x0001d02f01007387 */ /* 0x000be80000100800 */
[----:B------:R-:W3:Y:S04]  /*f1a0*/  LDL.LU R43, [R1+0x248] ;  /* 0x00024800012b7983 */ /* 0x000ee80000300800 */
[----:B------:R-:W-:Y:S04]  /*f1b0*/  STL [R1+0x20c], R44 ;  /* 0x00020c2c01007387 */ /* 0x000fe80000100800 */
[----:B------:R-:W3:Y:S04]  /*f1c0*/  LDL.LU R53, [R1+0x250] ;  /* 0x0002500001357983 */ /* 0x000ee80000300800 */
[----:B------:R-:W3:Y:S01]  /*f1d0*/  LDL.LU R50, [R1+0x28c] ;  /* 0x00028c0001327983 */ /* 0x000ee20000300800 */
[----:B------:R-:W-:-:S02]  /*f1e0*/  SEL R38, R38, RZ, !P0 ;  /* 0x000000ff26267207 */ /* 0x000fc40004000000 */
[----:B------:R-:W-:Y:S02]  /*f1f0*/  ISETP.GT.AND P5, PT, R2, 0x39, PT ;  /* 0x000000390200780c */ /* 0x000fe40003fa4270 */
[----:B------:R-:W-:Y:S02]  /*f200*/  ISETP.NE.U32.AND P2, PT, R38, RZ, PT ;  /* 0x000000ff2600720c */ /* 0x000fe40003f45070 */
[----:B------:R-:W-:Y:S02]  /*f210*/  SEL R38, RZ, 0x4, !P5 ;  /* 0x00000004ff267807 */ /* 0x000fe40006800000 */
[----:B------:R-:W-:Y:S02]  /*f220*/  MOV R37, R48 ;  /* 0x0000003000257202 */ /* 0x000fe40000000f00 */
[----:B-1----:R-:W3:Y:S01]  /*f230*/  LDL.LU R48, [R1+0x294] ;  /* 0x0002940001307983 */ /* 0x002ee20000300800 */
[----:B--2---:R-:W-:-:S03]  /*f240*/  IADD3 R39, P5, R39, R198, RZ ;  /* 0x000000c627277210 */ /* 0x004fc60007fbe0ff */
[----:B------:R1:W-:Y:S04]  /*f250*/  LDGSTS.E [R3+0xa400], [R36.64], P3 ;  /* 0x0a40000024037fae */ /* 0x0003e80009921848 */
[----:B------:R-:W-:Y:S04]  /*f260*/  STL [R1+0x214], R39 ;  /* 0x0002142701007387 */ /* 0x000fe80000100800 */
[----:B------:R-:W2:Y:S01]  /*f270*/  LDL.LU R51, [R1+0x288] ;  /* 0x0002880001337983 */ /* 0x000ea20000300800 */
[----:B------:R-:W-:Y:S01]  /*f280*/  SEL R38, R38, RZ, !P0 ;  /* 0x000000ff26267207 */ /* 0x000fe20004000000 */
[----:B-1----:R-:W-:-:S02]  /*f290*/  IMAD.MOV.U32 R36, RZ, RZ, R46 ;  /* 0x000000ffff247224 */ /* 0x002fc400078e002e */
[----:B------:R-:W-:-:S05]  /*f2a0*/  IMAD.MOV.U32 R37, RZ, RZ, R47 ;  /* 0x000000ffff257224 */ /* 0x000fca00078e002f */
[----:B------:R1:W-:Y:S01]  /*f2b0*/  LDGSTS.E [R3+0xa600], [R36.64], P3 ;  /* 0x0a60000024037fae */ /* 0x0003e20009921848 */
[----:B----4-:R-:W-:Y:S01]  /*f2c0*/  IMAD.X R45, R45, 0x1, R0, P6 ;  /* 0x000000012d2d7824 */ /* 0x010fe200030e0600 */
[----:B------:R-:W-:-:S04]  /*f2d0*/  ISETP.GT.AND P6, PT, R2, 0x3d, PT ;  /* 0x0000003d0200780c */ /* 0x000fc80003fc4270 */
[----:B------:R4:W-:Y:S01]  /*f2e0*/  STL [R1+0x208], R45 ;  /* 0x0002082d01007387 */ /* 0x0009e20000100800 */
[----:B-----5:R-:W-:-:S03]  /*f2f0*/  IMAD.X R42, R42, 0x1, R0, P5 ;  /* 0x000000012a2a7824 */ /* 0x020fc600028e0600 */
[----:B------:R-:W5:Y:S01]  /*f300*/  LDL.LU R49, [R1+0x290] ;  /* 0x0002900001317983 */ /* 0x000f620000300800 */
[----:B------:R-:W-:Y:S01]  /*f310*/  ISETP.NE.U32.AND P3, PT, R38, RZ, PT ;  /* 0x000000ff2600720c */ /* 0x000fe20003f65070 */
[----:B-1----:R-:W-:Y:S02]  /*f320*/  IMAD.MOV.U32 R36, RZ, RZ, R44 ;  /* 0x000000ffff247224 */ /* 0x002fe400078e002c */
[----:B------:R-:W5:Y:S01]  /*f330*/  LDL.LU R46, [R1+0x2cc] ;  /* 0x0002cc00012e7983 */ /* 0x000f620000300800 */
[----:B------:R-:W-:-:S03]  /*f340*/  MOV R37, R45 ;  /* 0x0000002d00257202 */ /* 0x000fc60000000f00 */
[----:B------:R1:W-:Y:S01]  /*f350*/  STL [R1+0x210], R42 ;  /* 0x0002102a01007387 */ /* 0x0003e20000100800 */
[----:B------:R-:W-:-:S03]  /*f360*/  SEL R38, RZ, 0x4, !P6 ;  /* 0x00000004ff267807 */ /* 0x000fc60007000000 */
[----:B------:R-:W5:Y:S04]  /*f370*/  LDL.LU R47, [R1+0x2c8] ;  /* 0x0002c800012f7983 */ /* 0x000f680000300800 */
[----:B----4-:R-:W4:Y:S01]  /*f380*/  LDL.LU R45, [R1+0x2d0] ;  /* 0x0002d000012d7983 */ /* 0x010f220000300800 */
[----:B------:R-:W-:-:S03]  /*f390*/  IADD3 R41, P5, R41, R198, RZ ;  /* 0x000000c629297210 */ /* 0x000fc60007fbe0ff */
[----:B------:R1:W-:Y:S01]  /*f3a0*/  LDGSTS.E [R3+0xb400], [R36.64], P1 ;  /* 0x0b40000024037fae */ /* 0x0003e20008921848 */
[----:B------:R-:W-:-:S03]  /*f3b0*/  IADD3 R52, P6, R52, R198, RZ ;  /* 0x000000c634347210 */ /* 0x000fc60007fde0ff */
[----:B------:R-:W-:Y:S04]  /*f3c0*/  STL [R1+0x24c], R41 ;  /* 0x00024c2901007387 */ /* 0x000fe80000100800 */
[----:B------:R-:W4:Y:S01]  /*f3d0*/  LDL.LU R44, [R1+0x2d4] ;  /* 0x0002d400012c7983 */ /* 0x000f220000300800 */
[----:B-1----:R-:W-:Y:S02]  /*f3e0*/  IMAD.MOV.U32 R36, RZ, RZ, R39 ;  /* 0x000000ffff247224 */ /* 0x002fe400078e0027 */
[----:B------:R-:W-:Y:S02]  /*f3f0*/  IMAD.MOV.U32 R37, RZ, RZ, R42 ;  /* 0x000000ffff257224 */ /* 0x000fe400078e002a */
[----:B------:R-:W4:Y:S04]  /*f400*/  LDL.LU R42, [R1+0x30c] ;  /* 0x00030c00012a7983 */ /* 0x000f280000300800 */
[----:B------:R-:W4:Y:S04]  /*f410*/  LDL.LU R39, [R1+0x314] ;  /* 0x0003140001277983 */ /* 0x000f280000300800 */
[----:B------:R-:W-:Y:S04]  /*f420*/  STL [R1+0x254], R52 ;  /* 0x0002543401007387 */ /* 0x000fe80000100800 */
[----:B------:R1:W-:Y:S02]  /*f430*/  LDGSTS.E [R3+0xb600], [R36.64], P1 ;  /* 0x0b60000024037fae */ /* 0x0003e40008921848 */
[----:B-1----:R-:W-:-:S02]  /*f440*/  IMAD.MOV.U32 R36, RZ, RZ, R41 ;  /* 0x000000ffff247224 */ /* 0x002fc400078e0029 */
[--C-:B---3--:R-:W-:Y:S02]  /*f450*/  IMAD.X R43, R43, 0x1, R0.reuse, P5 ;  /* 0x000000012b2b7824 */ /* 0x108fe400028e0600 */
[----:B------:R-:W-:-:S03]  /*f460*/  IMAD.X R53, R53, 0x1, R0, P6 ;  /* 0x0000000135357824 */ /* 0x000fc600030e0600 */
[----:B------:R1:W-:Y:S01]  /*f470*/  STL [R1+0x248], R43 ;  /* 0x0002482b01007387 */ /* 0x0003e20000100800 */
[----:B------:R-:W-:-:S03]  /*f480*/  IADD3 R50, P6, R50, R198, RZ ;  /* 0x000000c632327210 */ /* 0x000fc60007fde0ff */
[----:B------:R-:W-:Y:S01]  /*f490*/  STL [R1+0x250], R53 ;  /* 0x0002503501007387 */ /* 0x000fe20000100800 */
[----:B------:R-:W-:-:S03]  /*f4a0*/  MOV R37, R43 ;  /* 0x0000002b00257202 */ /* 0x000fc60000000f00 */
[----:B-1----:R-:W3:Y:S04]  /*f4b0*/  LDL.LU R43, [R1+0x308] ;  /* 0x00030800012b7983 */ /* 0x002ee80000300800 */
[----:B------:R-:W-:Y:S04]  /*f4c0*/  STL [R1+0x28c], R50 ;  /* 0x00028c3201007387 */ /* 0x000fe80000100800 */
[----:B------:R-:W3:Y:S01]  /*f4d0*/  LDL.LU R41, [R1+0x310] ;  /* 0x0003100001297983 */ /* 0x000ee20000300800 */
[----:B------:R-:W-:Y:S02]  /*f4e0*/  SEL R38, R38, RZ, !P0 ;  /* 0x000000ff26267207 */ /* 0x000fe40004000000 */
[----:B------:R-:W-:Y:S01]  /*f4f0*/  ISETP.GT.AND P5, PT, R2, 0x2, PT ;  /* 0x000000020200780c */ /* 0x000fe20003fa4270 */
[----:B------:R1:W-:Y:S01]  /*f500*/  LDGSTS.E [R3+0xc400], [R36.64], P4 ;  /* 0x0c40000024037fae */ /* 0x0003e2000a121848 */
[----:B------:R-:W-:-:S02]  /*f510*/  ISETP.NE.U32.AND P1, PT, R38, RZ, PT ;  /* 0x000000ff2600720c */ /* 0x000fc40003f25070 */
[----:B------:R-:W-:Y:S02]  /*f520*/  SEL R38, RZ, 0x4, !P5 ;  /* 0x00000004ff267807 */ /* 0x000fe40006800000 */
[----:B------:R-:W-:Y:S01]  /*f530*/  IADD3 R48, P5, R48, R198, RZ ;  /* 0x000000c630307210 */ /* 0x000fe20007fbe0ff */
[----:B--2---:R-:W-:Y:S02]  /*f540*/  IMAD.X R51, R51, 0x1, R0, P6 ;  /* 0x0000000133337824 */ /* 0x004fe400030e0600 */
[----:B-1----:R-:W-:Y:S02]  /*f550*/  IMAD.MOV.U32 R36, RZ, RZ, R52 ;  /* 0x000000ffff247224 */ /* 0x002fe400078e0034 */
[----:B------:R-:W-:Y:S01]  /*f560*/  IMAD.MOV.U32 R37, RZ, RZ, R53 ;  /* 0x000000ffff257224 */ /* 0x000fe200078e0035 */
[----:B------:R-:W-:Y:S02]  /*f570*/  SEL R38, R38, RZ, !P0 ;  /* 0x000000ff26267207 */ /* 0x000fe40004000000 */
[----:B------:R-:W-:-:S02]  /*f580*/  ISETP.GT.AND P6, PT, R2, 0x6, PT ;  /* 0x000000060200780c */ /* 0x000fc40003fc4270 */
[----:B------:R1:W-:Y:S01]  /*f590*/  LDGSTS.E [R3+0xc600], [R36.64], P4 ;  /* 0x0c60000024037fae */ /* 0x0003e2000a121848 */
[----:B------:R-:W-:Y:S02]  /*f5a0*/  ISETP.NE.U32.AND P4, PT, R38, RZ, PT ;  /* 0x000000ff2600720c */ /* 0x000fe40003f85070 */
[----:B------:R-:W-:Y:S01]  /*f5b0*/  SEL R38, RZ, 0x4, !P6 ;  /* 0x00000004ff267807 */ /* 0x000fe20007000000 */
[----:B-1----:R-:W-:Y:S01]  /*f5c0*/  IMAD.MOV.U32 R36, RZ, RZ, R50 ;  /* 0x000000ffff247224 */ /* 0x002fe200078e0032 */
[----:B------:R-:W-:Y:S01]  /*f5d0*/  MOV R37, R51 ;  /* 0x0000003300257202 */ /* 0x000fe20000000f00 */
[----:B-----5:R-:W-:Y:S01]  /*f5e0*/  IMAD.X R49, R49, 0x1, R0, P5 ;  /* 0x0000000131317824 */ /* 0x020fe200028e0600 */
[----:B------:R-:W-:-:S03]  /*f5f0*/  IADD3 R46, P5, R46, R198, RZ ;  /* 0x000000c62e2e7210 */ /* 0x000fc60007fbe0ff */
[----:B------:R1:W-:Y:S01]  /*f600*/  LDGSTS.E [R3+0xd400], [R36.64], P2 ;  /* 0x0d40000024037fae */ /* 0x0003e20009121848 */
[----:B------:R-:W-:Y:S01]  /*f610*/  SEL R38, R38, RZ, !P0 ;  /* 0x000000ff26267207 */ /* 0x000fe20004000000 */
[----:B------:R-:W-:Y:S01]  /*f620*/  IMAD.X R47, R47, 0x1, R0, P5 ;  /* 0x000000012f2f7824 */ /* 0x000fe200028e0600 */
[----:B------:R-:W-:Y:S01]  /*f630*/  ISETP.GT.AND P5, PT, R2, 0xa, PT ;  /* 0x0000000a0200780c */ /* 0x000fe20003fa4270 */
[----:B-1----:R-:W-:Y:S02]  /*f640*/  IMAD.MOV.U32 R36, RZ, RZ, R48 ;  /* 0x000000ffff247224 */ /* 0x002fe400078e0030 */
[----:B------:R-:W-:Y:S01]  /*f650*/  IMAD.MOV.U32 R37, RZ, RZ, R49 ;  /* 0x000000ffff257224 */ /* 0x000fe200078e0031 */
[----:B------:R-:W-:Y:S04]  /*f660*/  STL [R1+0x294], R48 ;  /* 0x0002943001007387 */ /* 0x000fe80000100800 */
[----:B------:R1:W-:Y:S01]  /*f670*/  LDGSTS.E [R3+0xd600], [R36.64], P2 ;  /* 0x0d60000024037fae */ /* 0x0003e20009121848 */
[----:B----4-:R-:W-:-:S02]  /*f680*/  IADD3 R44, P6, R44, R198, RZ ;  /* 0x000000c62c2c7210 */ /* 0x010fc40007fde0ff */
[----:B------:R-:W-:Y:S02]  /*f690*/  ISETP.NE.U32.AND P2, PT, R38, RZ, PT ;  /* 0x000000ff2600720c */ /* 0x000fe40003f45070 */
[----:B------:R-:W-:Y:S01]  /*f6a0*/  SEL R38, RZ, 0x4, !P5 ;  /* 0x00000004ff267807 */ /* 0x000fe20006800000 */
[----:B------:R-:W-:Y:S01]  /*f6b0*/  IMAD.X R45, R45, 0x1, R0, P6 ;  /* 0x000000012d2d7824 */ /* 0x000fe200030e0600 */
[----:B------:R-:W-:Y:S01]  /*f6c0*/  STL [R1+0x288], R51 ;  /* 0x0002883301007387 */ /* 0x000fe20000100800 */
[-C--:B------:R-:W-:Y:S01]  /*f6d0*/  IADD3 R42, P6, R42, R198.reuse, RZ ;  /* 0x000000c62a2a7210 */ /* 0x080fe20007fde0ff */
[----:B-1----:R-:W-:Y:S01]  /*f6e0*/  IMAD.MOV.U32 R36, RZ, RZ, R46 ;  /* 0x000000ffff247224 */ /* 0x002fe200078e002e */
[----:B------:R-:W-:Y:S02]  /*f6f0*/  MOV R37, R47 ;  /* 0x0000002f00257202 */ /* 0x000fe40000000f00 */
[----:B------:R-:W-:Y:S01]  /*f700*/  IADD3 R39, P5, R39, R198, RZ ;  /* 0x000000c627277210 */ /* 0x000fe20007fbe0ff */
[----:B------:R-:W-:Y:S04]  /*f710*/  STL [R1+0x290], R49 ;  /* 0x0002903101007387 */ /* 0x000fe80000100800 */
[----:B------:R-:W-:Y:S04]  /*f720*/  STL [R1+0x2cc], R46 ;  /* 0x0002cc2e01007387 */ /* 0x000fe80000100800 */
[----:B------:R-:W-:Y:S04]  /*f730*/  STL [R1+0x2d4], R44 ;  /* 0x0002d42c01007387 */ /* 0x000fe80000100800 */
[----:B------:R1:W-:Y:S04]  /*f740*/  LDGSTS.E [R3+0xe400], [R36.64], P3 ;  /* 0x0e40000024037fae */ /* 0x0003e80009921848 */
[----:B------:R-:W-:Y:S04]  /*f750*/  STL [R1+0x2c8], R47 ;  /* 0x0002c82f01007387 */ /* 0x000fe80000100800 */
[----:B------:R-:W-:Y:S01]  /*f760*/  STL [R1+0x2d0], R45 ;  /* 0x0002d02d01007387 */ /* 0x000fe20000100800 */
[----:B-1----:R-:W-:-:S02]  /*f770*/  IMAD.MOV.U32 R36, RZ, RZ, R44 ;  /* 0x000000ffff247224 */ /* 0x002fc400078e002c */
[----:B------:R-:W-:Y:S01]  /*f780*/  IMAD.MOV.U32 R37, RZ, RZ, R45 ;  /* 0x000000ffff257224 */ /* 0x000fe200078e002d */
[----:B------:R1:W-:Y:S04]  /*f790*/  STL [R1+0x30c], R42 ;  /* 0x00030c2a01007387 */ /* 0x0003e80000100800 */
[----:B------:R-:W-:Y:S04]  /*f7a0*/  STL [R1+0x314], R39 ;  /* 0x0003142701007387 */ /* 0x000fe80000100800 */
[----:B------:R2:W-:Y:S01]  /*f7b0*/  LDGSTS.E [R3+0xe600], [R36.64], P3 ;  /* 0x0e60000024037fae */ /* 0x0005e20009921848 */
[----:B------:R-:W-:Y:S01]  /*f7c0*/  IMAD.SHL.U32 R191, R191, 0x4, RZ ;  /* 0x00000004bfbf7824 */ /* 0x000fe200078e00ff */
[----:B------:R-:W-:-:S02]  /*f7d0*/  SEL R38, R38, RZ, !P0 ;  /* 0x000000ff26267207 */ /* 0x000fc40004000000 */
[----:B--2---:R-:W-:Y:S02]  /*f7e0*/  MOV R36, R42 ;  /* 0x0000002a00247202 */ /* 0x004fe40000000f00 */
[----:B------:R-:W-:Y:S01]  /*f7f0*/  ISETP.NE.U32.AND P3, PT, R38, RZ, PT ;  /* 0x000000ff2600720c */ /* 0x000fe20003f65070 */
[----:B------:R-:W-:Y:S01]  /*f800*/  IMAD.U32 R38, RZ, RZ, UR5 ;  /* 0x00000005ff267e24 */ /* 0x000fe2000f8e00ff */
[----:B-1----:R-:W-:-:S05]  /*f810*/  LOP3.LUT R42, R191, 0x40, RZ, 0x3c, !PT ;  /* 0x00000040bf2a7812 */ /* 0x002fca00078e3cff */
[----:B------:R-:W-:Y:S02]  /*f820*/  IMAD R38, R38, 0x10000, R42 ;  /* 0x0001000026267824 */ /* 0x000fe400078e022a */
[--C-:B---3--:R-:W-:Y:S02]  /*f830*/  IMAD.X R43, R43, 0x1, R0.reuse, P6 ;  /* 0x000000012b2b7824 */ /* 0x108fe400030e0600 */
[----:B------:R-:W-:-:S03]  /*f840*/  IMAD.X R41, R41, 0x1, R0, P5 ;  /* 0x0000000129297824 */ /* 0x000fc600028e0600 */
[----:B------:R-:W-:Y:S01]  /*f850*/  STL [R1+0x308], R43 ;  /* 0x0003082b01007387 */ /* 0x000fe20000100800 */
[----:B------:R-:W-:-:S03]  /*f860*/  IMAD.MOV.U32 R37, RZ, RZ, R43 ;  /* 0x000000ffff257224 */ /* 0x000fc600078e002b */
[----:B------:R1:W-:Y:S04]  /*f870*/  STL [R1+0x310], R41 ;  /* 0x0003102901007387 */ /* 0x0003e80000100800 */
[----:B------:R-:W2:Y:S04]  /*f880*/  LDL.LU R51, [R1+0x438] ;  /* 0x0004380001337983 */ /* 0x000ea80000300800 */
[----:B------:R-:W3:Y:S04]  /*f890*/  LDL.LU R47, [R1+0x43c] ;  /* 0x00043c00012f7983 */ /* 0x000ee80000300800 */
[----:B------:R4:W-:Y:S04]  /*f8a0*/  LDGSTS.E [R3+0xf400], [R36.64], P1 ;  /* 0x0f40000024037fae */ /* 0x0009e80008921848 */
[----:B------:R-:W5:Y:S01]  /*f8b0*/  LDL.LU R45, [R1+0x440] ;  /* 0x00044000012d7983 */ /* 0x000f620000300800 */
[----:B----4-:R-:W-:-:S03]  /*f8c0*/  MOV R37, R41 ;  /* 0x0000002900257202 */ /* 0x010fc60000000f00 */
[----:B-1----:R-:W4:Y:S04]  /*f8d0*/  LDL.LU R41, [R1+0x444] ;  /* 0x0004440001297983 */ /* 0x002f280000300800 */
[----:B------:R-:W5:Y:S04]  /*f8e0*/  LDL.LU R46, [R1+0x58] ;  /* 0x00005800012e7983 */ /* 0x000f680000300800 */
[----:B------:R-:W5:Y:S04]  /*f8f0*/  LDL.LU R42, [R1+0x5c] ;  /* 0x00005c00012a7983 */ /* 0x000f680000300800 */
[----:B------:R-:W5:Y:S04]  /*f900*/  LDL.LU R50, [R1+0x60] ;  /* 0x0000600001327983 */ /* 0x000f680000300800 */
[----:B------:R-:W5:Y:S04]  /*f910*/  LDL.LU R49, [R1+0x64] ;  /* 0x0000640001317983 */ /* 0x000f680000300800 */
[----:B------:R-:W5:Y:S01]  /*f920*/  LDL.LU R48, [R1+0x98] ;  /* 0x0000980001307983 */ /* 0x000f620000300800 */
[----:B------:R-:W-:-:S03]  /*f930*/  IMAD.MOV.U32 R36, RZ, RZ, R39 ;  /* 0x000000ffff247224 */ /* 0x000fc600078e0027 */
[----:B------:R-:W5:Y:S04]  /*f940*/  LDL.LU R44, [R1+0x9c] ;  /* 0x00009c00012c7983 */ /* 0x000f680000300800 */
[----:B------:R-:W5:Y:S04]  /*f950*/  LDL.LU R43, [R1+0xa0] ;  /* 0x0000a000012b7983 */ /* 0x000f680000300800 */
[----:B------:R-:W5:Y:S01]  /*f960*/  LDL.LU R39, [R1+0xa4] ;  /* 0x0000a40001277983 */ /* 0x000f620000300800 */
[-C--:B------:R-:W-:Y:S02]  /*f970*/  IADD3 R217, P6, R217, R198.reuse, RZ ;  /* 0x000000c6d9d97210 */ /* 0x080fe40007fde0ff */
[----:B------:R-:W-:Y:S01]  /*f980*/  IADD3 R219, P5, R219, R198, RZ ;  /* 0x000000c6dbdb7210 */ /* 0x000fe20007fbe0ff */
[----:B------:R1:W-:Y:S02]  /*f990*/  LDGSTS.E [R3+0xf600], [R36.64], P1 ;  /* 0x0f60000024037fae */ /* 0x0003e40008921848 */
[----:B------:R-:W-:-:S02]  /*f9a0*/  IMAD.X R216, R216, 0x1, R0, P6 ;  /* 0x00000001d8d87824 */ /* 0x000fc400030e0600 */
[----:B------:R-:W-:Y:S02]  /*f9b0*/  IMAD.X R218, R218, 0x1, R0, P5 ;  /* 0x00000001dada7824 */ /* 0x000fe400028e0600 */
[----:B-1----:R-:W-:Y:S02]  /*f9c0*/  IMAD.MOV.U32 R36, RZ, RZ, R217 ;  /* 0x000000ffff247224 */ /* 0x002fe400078e00d9 */
[----:B------:R-:W-:Y:S01]  /*f9d0*/  IMAD.MOV.U32 R37, RZ, RZ, R216 ;  /* 0x000000ffff257224 */ /* 0x000fe200078e00d8 */
[----:B------:R-:W-:-:S04]  /*f9e0*/  ISETP.GT.AND P1, PT, R2, 0xe, PT ;  /* 0x0000000e0200780c */ /* 0x000fc80003f24270 */
[----:B------:R1:W-:Y:S01]  /*f9f0*/  LDGSTS.E [R38+0x800], [R36.64], P4 ;  /* 0x0080000024267fae */ /* 0x0003e2000a121848 */
[----:B------:R-:W-:Y:S01]  /*fa00*/  ISETP.GT.AND P5, PT, R2, 0x12, PT ;  /* 0x000000120200780c */ /* 0x000fe20003fa4270 */
[----:B-1----:R-:W-:Y:S02]  /*fa10*/  IMAD.MOV.U32 R36, RZ, RZ, R219 ;  /* 0x000000ffff247224 */ /* 0x002fe400078e00db */
[----:B------:R-:W-:-:S05]  /*fa20*/  IMAD.MOV.U32 R37, RZ, RZ, R218 ;  /* 0x000000ffff257224 */ /* 0x000fca00078e00da */
[----:B------:R1:W-:Y:S01]  /*fa30*/  LDGSTS.E [R38+0xa00], [R36.64], P4 ;  /* 0x00a0000024267fae */ /* 0x0003e2000a121848 */
[----:B------:R-:W-:Y:S02]  /*fa40*/  SEL R3, RZ, 0x4, !P5 ;  /* 0x00000004ff037807 */ /* 0x000fe40006800000 */
[-C--:B------:R-:W-:Y:S02]  /*fa50*/  IADD3 R235, P5, R235, R198.reuse, RZ ;  /* 0x000000c6ebeb7210 */ /* 0x080fe40007fbe0ff */
[----:B-1----:R-:W-:Y:S02]  /*fa60*/  SEL R36, RZ, 0x4, !P1 ;  /* 0x00000004ff247807 */ /* 0x002fe40004800000 */
[----:B------:R-:W-:Y:S02]  /*fa70*/  IADD3 R233, P1, R233, R198, RZ ;  /* 0x000000c6e9e97210 */ /* 0x000fe40007f3e0ff */
[----:B------:R-:W-:Y:S02]  /*fa80*/  SEL R36, R36, RZ, !P0 ;  /* 0x000000ff24247207 */ /* 0x000fe40004000000 */
[----:B------:R-:W-:-:S02]  /*fa90*/  IADD3.X R232, R232, R0, RZ, P1, !PT ;  /* 0x00000000e8e87210 */ /* 0x000fc40000ffe4ff */
[----:B------:R-:W-:Y:S01]  /*faa0*/  ISETP.NE.U32.AND P4, PT, R36, RZ, PT ;  /* 0x000000ff2400720c */ /* 0x000fe20003f85070 */
[----:B------:R-:W-:Y:S02]  /*fab0*/  IMAD.MOV.U32 R36, RZ, RZ, R233 ;  /* 0x000000ffff247224 */ /* 0x000fe400078e00e9 */
[----:B------:R-:W-:Y:S01]  /*fac0*/  IMAD.MOV.U32 R37, RZ, RZ, R232 ;  /* 0x000000ffff257224 */ /* 0x000fe200078e00e8 */
[----:B------:R-:W-:Y:S01]  /*fad0*/  SEL R3, R3, RZ, !P0 ;  /* 0x000000ff03037207 */ /* 0x000fe20004000000 */
[----:B------:R-:W-:Y:S01]  /*fae0*/  IMAD.X R234, R234, 0x1, R0, P5 ;  /* 0x00000001eaea7824 */ /* 0x000fe200028e0600 */
[----:B------:R-:W-:Y:S02]  /*faf0*/  ISETP.GT.AND P6, PT, R2, 0x16, PT ;  /* 0x000000160200780c */ /* 0x000fe40003fc4270 */
[----:B------:R-:W-:Y:S01]  /*fb00*/  IADD3 R249, P5, R249, R198, RZ ;  /* 0x000000c6f9f97210 */ /* 0x000fe20007fbe0ff */
[----:B------:R1:W-:Y:S01]  /*fb10*/  LDGSTS.E [R38+0x1800], [R36.64], P2 ;  /* 0x0180000024267fae */ /* 0x0003e20009121848 */
[----:B------:R-:W-:-:S02]  /*fb20*/  ISETP.NE.U32.AND P1, PT, R3, RZ, PT ;  /* 0x000000ff0300720c */ /* 0x000fc40003f25070 */
[----:B------:R-:W-:Y:S02]  /*fb30*/  SEL R3, RZ, 0x4, !P6 ;  /* 0x00000004ff037807 */ /* 0x000fe40007000000 */
[----:B------:R-:W-:Y:S02]  /*fb40*/  IADD3.X R248, R248, R0, RZ, P5, !PT ;  /* 0x00000000f8f87210 */ /* 0x000fe40002ffe4ff */
[----:B------:R-:W-:Y:S01]  /*fb50*/  IADD3 R251, P6, R251, R198, RZ ;  /* 0x000000c6fbfb7210 */ /* 0x000fe20007fde0ff */
[----:B-1----:R-:W-:Y:S02]  /*fb60*/  IMAD.MOV.U32 R36, RZ, RZ, R235 ;  /* 0x000000ffff247224 */ /* 0x002fe400078e00eb */
[----:B------:R-:W-:Y:S02]  /*fb70*/  IMAD.MOV.U32 R37, RZ, RZ, R234 ;  /* 0x000000ffff257224 */ /* 0x000fe400078e00ea */
[----:B------:R-:W-:-:S03]  /*fb80*/  IMAD.X R250, R250, 0x1, R0, P6 ;  /* 0x00000001fafa7824 */ /* 0x000fc600030e0600 */
[----:B------:R1:W-:Y:S01]  /*fb90*/  LDGSTS.E [R38+0x1a00], [R36.64], P2 ;  /* 0x01a0000024267fae */ /* 0x0003e20009121848 */
[----:B------:R-:W-:Y:S02]  /*fba0*/  SEL R3, R3, RZ, !P0 ;  /* 0x000000ff03037207 */ /* 0x000fe40004000000 */
[----:B------:R-:W-:Y:S02]  /*fbb0*/  ISETP.GT.AND P2, PT, R2, 0x1a, PT ;  /* 0x0000001a0200780c */ /* 0x000fe40003f44270 */
[----:B------:R-:W-:Y:S01]  /*fbc0*/  ISETP.NE.U32.AND P5, PT, R3, RZ, PT ;  /* 0x000000ff0300720c */ /* 0x000fe20003fa5070 */
[----:B-1----:R-:W-:Y:S02]  /*fbd0*/  IMAD.MOV.U32 R36, RZ, RZ, R249 ;  /* 0x000000ffff247224 */ /* 0x002fe400078e00f9 */
[----:B------:R-:W-:Y:S01]  /*fbe0*/  IMAD.MOV.U32 R37, RZ, RZ, R248 ;  /* 0x000000ffff257224 */ /* 0x000fe200078e00f8 */
[----:B------:R-:W-:-:S04]  /*fbf0*/  SEL R3, RZ, 0x4, !P2 ;  /* 0x00000004ff037807 */ /* 0x000fc80005000000 */
[----:B------:R1:W-:Y:S01]  /*fc00*/  LDGSTS.E [R38+0x2800], [R36.64], P3 ;  /* 0x0280000024267fae */ /* 0x0003e20009921848 */
[----:B------:R-:W-:Y:S01]  /*fc10*/  SEL R3, R3, RZ, !P0 ;  /* 0x000000ff03037207 */ /* 0x000fe20004000000 */
[----:B-1----:R-:W-:Y:S01]  /*fc20*/  IMAD.MOV.U32 R36, RZ, RZ, R251 ;  /* 0x000000ffff247224 */ /* 0x002fe200078e00fb */
[----:B------:R-:W-:-:S05]  /*fc30*/  MOV R37, R250 ;  /* 0x000000fa00257202 */ /* 0x000fca0000000f00 */
[----:B------:R1:W-:Y:S01]  /*fc40*/  LDGSTS.E [R38+0x2a00], [R36.64], P3 ;  /* 0x02a0000024267fae */ /* 0x0003e20009921848 */
[----:B------:R-:W-:Y:S02]  /*fc50*/  ISETP.GT.AND P3, PT, R2, 0x1e, PT ;  /* 0x0000001e0200780c */ /* 0x000fe40003f64270 */
[----:B---3--:R-:W-:-:S05]  /*fc60*/  IADD3 R47, P6, R47, R198, RZ ;  /* 0x000000c62f2f7210 */ /* 0x008fca0007fde0ff */
[----:B--2---:R-:W-:Y:S02]  /*fc70*/  IMAD.X R51, R51, 0x1, R0, P6 ;  /* 0x0000000133337824 */ /* 0x004fe400030e0600 */
[----:B-1----:R-:W-:Y:S02]  /*fc80*/  IMAD.MOV.U32 R36, RZ, RZ, R47 ;  /* 0x000000ffff247224 */ /* 0x002fe400078e002f */
[----:B------:R-:W-:-:S05]  /*fc90*/  IMAD.MOV.U32 R37, RZ, RZ, R51 ;  /* 0x000000ffff257224 */ /* 0x000fca00078e0033 */
[----:B------:R1:W-:Y:S01]  /*fca0*/  LDGSTS.E [R38+0x3800], [R36.64], P4 ;  /* 0x0380000024267fae */ /* 0x0003e2000a121848 */
[----:B----4-:R-:W-:-:S05]  /*fcb0*/  IADD3 R41, P2, R41, R198, RZ ;  /* 0x000000c629297210 */ /* 0x010fca0007f5e0ff */
[----:B-----5:R-:W-:Y:S02]  /*fcc0*/  IMAD.X R45, R45, 0x1, R0, P2 ;  /* 0x000000012d2d7824 */ /* 0x020fe400010e0600 */
[----:B-1----:R-:W-:Y:S02]  /*fcd0*/  IMAD.MOV.U32 R36, RZ, RZ, R41 ;  /* 0x000000ffff247224 */ /* 0x002fe400078e0029 */
[----:B------:R-:W-:Y:S01]  /*fce0*/  IMAD.MOV.U32 R37, RZ, RZ, R45 ;  /* 0x000000ffff257224 */ /* 0x000fe200078e002d */
[----:B------:R-:W-:Y:S01]  /*fcf0*/  ISETP.NE.U32.AND P2, PT, R3, RZ, PT ;  /* 0x000000ff0300720c */ /* 0x000fe20003f45070 */
[----:B------:R1:W-:Y:S01]  /*fd00*/  STL [R1+0x43c], R47 ;  /* 0x00043c2f01007387 */ /* 0x0003e20000100800 */
[----:B------:R-:W-:Y:S02]  /*fd10*/  SEL R3, RZ, 0x4, !P3 ;  /* 0x00000004ff037807 */ /* 0x000fe40005800000 */
[-C--:B------:R-:W-:Y:S01]  /*fd20*/  IADD3 R42, P3, R42, R198.reuse, RZ ;  /* 0x000000c62a2a7210 */ /* 0x080fe20007f7e0ff */
[----:B------:R2:W-:Y:S01]  /*fd30*/  LDGSTS.E [R38+0x3a00], [R36.64], P4 ;  /* 0x03a0000024267fae */ /* 0x0005e2000a121848 */
[----:B------:R-:W-:-:S03]  /*fd40*/  IADD3 R49, P4, R49, R198, RZ ;  /* 0x000000c631317210 */ /* 0x000fc60007f9e0ff */
[----:B------:R-:W-:Y:S01]  /*fd50*/  STL [R1+0x438], R51 ;  /* 0x0004383301007387 */ /* 0x000fe20000100800 */
[----:B------:R-:W-:-:S03]  /*fd60*/  IADD3.X R46, R46, R0, RZ, P3, !PT ;  /* 0x000000002e2e7210 */ /* 0x000fc60001ffe4ff */
[----:B------:R-:W-:Y:S01]  /*fd70*/  STL [R1+0x444], R41 ;  /* 0x0004442901007387 */ /* 0x000fe20000100800 */
[----:B------:R-:W-:-:S03]  /*fd80*/  IADD3 R44, P6, R44, R198, RZ ;  /* 0x000000c62c2c7210 */ /* 0x000fc60007fde0ff */
[----:B------:R3:W-:Y:S01]  /*fd90*/  STL [R1+0x440], R45 ;  /* 0x0004402d01007387 */ /* 0x0007e20000100800 */
[----:B------:R-:W-:-:S03]  /*fda0*/  IMAD.X R50, R50, 0x1, R0, P4 ;  /* 0x0000000132327824 */ /* 0x000fc600020e0600 */
[----:B-1----:R-:W4:Y:S01]  /*fdb0*/  LDL.LU R47, [R1+0xd8] ;  /* 0x0000d800012f7983 */ /* 0x002f220000300800 */
[----:B------:R-:W-:Y:S01]  /*fdc0*/  IADD3 R39, P4, R39, R198, RZ ;  /* 0x000000c627277210 */ /* 0x000fe20007f9e0ff */
[----:B------:R-:W-:Y:S02]  /*fdd0*/  IMAD.X R48, R48, 0x1, R0, P6 ;  /* 0x0000000130307824 */ /* 0x000fe400030e0600 */
[----:B---3--:R-:W3:Y:S04]  /*fde0*/  LDL.LU R45, [R1+0xdc] ;  /* 0x0000dc00012d7983 */ /* 0x008ee80000300800 */
[----:B------:R-:W5:Y:S04]  /*fdf0*/  LDL.LU R41, [R1+0xe4] ;  /* 0x0000e40001297983 */ /* 0x000f680000300800 */
[----:B------:R1:W-:Y:S01]  /*fe00*/  STL [R1+0x5c], R42 ;  /* 0x00005c2a01007387 */ /* 0x0003e20000100800 */
[----:B--2---:R-:W-:-:S03]  /*fe10*/  IMAD.MOV.U32 R36, RZ, RZ, R42 ;  /* 0x000000ffff247224 */ /* 0x004fc600078e002a */
[----:B------:R-:W-:Y:S04]  /*fe20*/  STL [R1+0x64], R49 ;  /* 0x0000643101007387 */ /* 0x000fe80000100800 */
[----:B------:R2:W-:Y:S04]  /*fe30*/  STL [R1+0x58], R46 ;  /* 0x0000582e01007387 */ /* 0x0005e80000100800 */
[----:B------:R2:W-:Y:S04]  /*fe40*/  STL [R1+0x9c], R44 ;  /* 0x00009c2c01007387 */ /* 0x0005e80000100800 */
[----:B------:R-:W-:Y:S04]  /*fe50*/  STL [R1+0x60], R50 ;  /* 0x0000603201007387 */ /* 0x000fe80000100800 */
[----:B-1----:R-:W4:Y:S01]  /*fe60*/  LDL.LU R42, [R1+0xe0] ;  /* 0x0000e000012a7983 */ /* 0x002f220000300800 */
[----:B------:R-:W-:-:S03]  /*fe70*/  IMAD.MOV.U32 R37, RZ, RZ, R46 ;  /* 0x000000ffff257224 */ /* 0x000fc600078e002e */
[----:B------:R-:W-:Y:S04]  /*fe80*/  STL [R1+0xa4], R39 ;  /* 0x0000a42701007387 */ /* 0x000fe80000100800 */
[----:B------:R-:W-:Y:S04]  /*fe90*/  STL [R1+0x98], R48 ;  /* 0x0000983001007387 */ /* 0x000fe80000100800 */
[----:B------:R-:W4:Y:S04]  /*fea0*/  LDL.LU R53, [R1+0x11c] ;  /* 0x00011c0001357983 */ /* 0x000f280000300800 */
[----:B--2---:R-:W2:Y:S01]  /*feb0*/  LDL.LU R46, [R1+0x124] ;  /* 0x00012400012e7983 */ /* 0x004ea20000300800 */
[----:B------:R-:W-:-:S03]  /*fec0*/  IMAD.X R43, R43, 0x1, R0, P4 ;  /* 0x000000012b2b7824 */ /* 0x000fc600020e0600 */
[----:B------:R1:W-:Y:S04]  /*fed0*/  LDGSTS.E [R38+0x4800], [R36.64], P1 ;  /* 0x0480000024267fae */ /* 0x0003e80008921848 */
[----:B------:R1:W-:Y:S04]  /*fee0*/  STL [R1+0xa0], R43 ;  /* 0x0000a02b01007387 */ /* 0x0003e80000100800 */
[----:B------:R-:W2:Y:S01]  /*fef0*/  LDL.LU R54, [R1+0x118] ;  /* 0x0001180001367983 */ /* 0x000ea20000300800 */
[----:B-1----:R-:W-:Y:S01]  /*ff00*/  IMAD.MOV.U32 R36, RZ, RZ, R49 ;  /* 0x000000ffff247224 */ /* 0x002fe200078e0031 */
[----:B------:R-:W-:-:S02]  /*ff10*/  MOV R37, R50 ;  /* 0x0000003200257202 */ /* 0x000fc40000000f00 */
[----:B------:R-:W2:Y:S04]  /*ff20*/  LDL.LU R52, [R1+0x120] ;  /* 0x0001200001347983 */ /* 0x000ea80000300800 */
[----:B------:R1:W-:Y:S04]  /*ff30*/  LDGSTS.E [R38+0x4a00], [R36.64], P1 ;  /* 0x04a0000024267fae */ /* 0x0003e80008921848 */
[----:B------:R-:W2:Y:S01]  /*ff40*/  LDL.LU R51, [R1+0x158] ;  /* 0x0001580001337983 */ /* 0x000ea20000300800 */
[----:B-1----:R-:W-:-:S03]  /*ff50*/  IMAD.MOV.U32 R36, RZ, RZ, R44 ;  /* 0x000000ffff247224 */ /* 0x002fc600078e002c */
[----:B------:R-:W2:Y:S01]  /*ff60*/  LDL.LU R44, [R1+0x15c] ;  /* 0x00015c00012c7983 */ /* 0x000ea20000300800 */
[----:B------:R-:W-:Y:S01]  /*ff70*/  IMAD.MOV.U32 R37, RZ, RZ, R48 ;  /* 0x000000ffff257224 */ /* 0x000fe200078e0030 */
[----:B------:R-:W-:-:S04]  /*ff80*/  ISETP.GT.AND P1, PT, R2, 0x22, PT ;  /* 0x000000220200780c */ /* 0x000fc80003f24270 */
[----:B------:R1:W-:Y:S01]  /*ff90*/  LDGSTS.E [R38+0x5800], [R36.64], P5 ;  /* 0x0580000024267fae */ /* 0x0003e2000a921848 */
[----:B------:R-:W-:Y:S02]  /*ffa0*/  SEL R3, R3, RZ, !P0 ;  /* 0x000000ff03037207 */ /* 0x000fe40004000000 */
[----:B------:R-:W-:Y:S01]  /*ffb0*/  ISETP.GT.AND P4, PT, R2, 0x26, PT ;  /* 0x000000260200780c */ /* 0x000fe20003f84270 */
[----:B-1----:R-:W-:Y:S02]  /*ffc0*/  IMAD.MOV.U32 R36, RZ, RZ, R39 ;  /* 0x000000ffff247224 */ /* 0x002fe400078e0027 */
[----:B------:R-:W-:Y:S01]  /*ffd0*/  IMAD.MOV.U32 R37, RZ, RZ, R43 ;  /* 0x000000ffff257224 */ /* 0x000fe200078e002b */
[----:B------:R-:W-:Y:S01]  /*ffe0*/  ISETP.NE.U32.AND P3, PT, R3, RZ, PT ;  /* 0x000000ff0300720c */ /* 0x000fe20003f65070 */
[----:B------:R-:W2:Y:S04]  /*fff0*/  LDL.LU R43, [R1+0x160] ;  /* 0x00016000012b7983 */ /* 0x000ea80000300800 */
[----:B------:R1:W-:Y:S01]  /*10000*/  LDGSTS.E [R38+0x5a00], [R36.64], P5 ;  /* 0x05a0000024267fae */ /* 0x0003e2000a921848 */
[----:B------:R-:W-:-:S03]  /*10010*/  SEL R3, RZ, 0x4, !P4 ;  /* 0x00000004ff037807 */ /* 0x000fc60006000000 */
[----:B------:R-:W2:Y:S01]  /*10020*/  LDL.LU R39, [R1+0x164] ;  /* 0x0001640001277983 */ /* 0x000ea20000300800 */
[----:B------:R-:W-:Y:S02]  /*10030*/  SEL R3, R3, RZ, !P0 ;  /* 0x000000ff03037207 */ /* 0x000fe40004000000 */
[----:B-1----:R-:W-:-:S04]  /*10040*/  SEL R36, RZ, 0x4, !P1 ;  /* 0x00000004ff247807 */ /* 0x002fc80004800000 */
[----:B------:R-:W-:Y:S02]  /*10050*/  SEL R36, R36, RZ, !P0 ;  /* 0x000000ff24247207 */ /* 0x000fe40004000000 */
[----:B------:R-:W-:Y:S02]  /*10060*/  ISETP.GT.AND P6, PT, R2, 0x2a, PT ;  /* 0x0000002a0200780c */ /* 0x000fe40003fc4270 */
[----:B------:R-:W-:Y:S02]  /*10070*/  ISETP.NE.U32.AND P4, PT, R36, RZ, PT ;  /* 0x000000ff2400720c */ /* 0x000fe40003f85070 */
[-C--:B---3--:R-:W-:Y:S02]  /*10080*/  IADD3 R45, P1, R45, R198.reuse, RZ ;  /* 0x000000c62d2d7210 */ /* 0x088fe40007f3e0ff */
[----:B-----5:R-:W-:Y:S02]  /*10090*/  IADD3 R41, P5, R41, R198, RZ ;  /* 0x000000c629297210 */ /* 0x020fe40007fbe0ff */
[----:B----4-:R-:W-:Y:S01]  /*100a0*/  IADD3.X R47, R47, R0, RZ, P1, !PT ;  /* 0x000000002f2f7210 */ /* 0x010fe20000ffe4ff */
[----:B------:R-:W-:Y:S01]  /*100b0*/  IMAD.MOV.U32 R36, RZ, RZ, R45 ;  /* 0x000000ffff247224 */ /* 0x000fe200078e002d */
[----:B------:R-:W-:Y:S01]  /*100c0*/  ISETP.NE.U32.AND P1, PT, R3, RZ, PT ;  /* 0x000000ff0300720c */ /* 0x000fe20003f25070 */
[----:B------:R-:W-:Y:S02]  /*100d0*/  STL [R1+0xdc], R45 ;  /* 0x0000dc2d01007387 */ /* 0x000fe40000100800 */
[----:B------:R-:W-:Y:S01]  /*100e0*/  IMAD.MOV.U32 R37, RZ, RZ, R47 ;  /* 0x000000ffff257224 */ /* 0x000fe200078e002f */
[----:B------:R-:W-:Y:S01]  /*100f0*/  SEL R3, RZ, 0x4, !P6 ;  /* 0x00000004ff037807 */ /* 0x000fe20007000000 */
[----:B------:R-:W-:Y:S04]  /*10100*/  STL [R1+0xe4], R41 ;  /* 0x0000e42901007387 */ /* 0x000fe80000100800 */
[----:B------:R-:W-:Y:S04]  /*10110*/  STL [R1+0xd8], R47 ;  /* 0x0000d82f01007387 */ /* 0x000fe80000100800 */
[----:B------:R1:W-:Y:S01]  /*10120*/  LDGSTS.E [R38+0x6800], [R36.64], P2 ;  /* 0x0680000024267fae */ /* 0x0003e20009121848 */
[----:B------:R-:W-:-:S05]  /*10130*/  IMAD.X R42, R42, 0x1, R0, P5 ;  /* 0x000000012a2a7824 */ /* 0x000fca00028e0600 */
[----:B------:R3:W-:Y:S01]  /*10140*/  STL [R1+0xe0], R42 ;  /* 0x0000e02a01007387 */ /* 0x0007e20000100800 */
[----:B-1----:R-:W-:Y:S01]  /*10150*/  IMAD.MOV.U32 R37, RZ, RZ, R42 ;  /* 0x000000ffff257224 */ /* 0x002fe200078e002a */
[-C--:B------:R-:W-:Y:S02]  /*10160*/  IADD3 R53, P5, R53, R198.reuse, RZ ;  /* 0x000000c635357210 */ /* 0x080fe40007fbe0ff */
[----:B--2---:R-:W-:-:S03]  /*10170*/  IADD3 R46, P6, R46, R198, RZ ;  /* 0x000000c62e2e7210 */ /* 0x004fc60007fde0ff */
[----:B------:R-:W-:Y:S01]  /*10180*/  STL [R1+0x11c], R53 ;  /* 0x00011c3501007387 */ /* 0x000fe20000100800 */
[----:B------:R-:W-:-:S03]  /*10190*/  IMAD.MOV.U32 R36, RZ, RZ, R41 ;  /* 0x000000ffff247224 */ /* 0x000fc600078e0029 */
[----:B---3--:R-:W2:Y:S04]  /*101a0*/  LDL.LU R42, [R1+0x198] ;  /* 0x00019800012a7983 */ /* 0x008ea80000300800 */
[----:B------:R1:W-:Y:S04]  /*101b0*/  STL [R1+0x124], R46 ;  /* 0x0001242e01007387 */ /* 0x0003e80000100800 */
[----:B------:R-:W3:Y:S04]  /*101c0*/  LDL.LU R41, [R1+0x19c] ;  /* 0x00019c0001297983 */ /* 0x000ee80000300800 */
[----:B------:R-:W4:Y:S04]  /*101d0*/  LDL.LU R50, [R1+0x1a0] ;  /* 0x0001a00001327983 */ /* 0x000f280000300800 */
[----:B------:R-:W5:Y:S04]  /*101e0*/  LDL.LU R49, [R1+0x1a4] ;  /* 0x0001a40001317983 */ /* 0x000f680000300800 */
[----:B------:R-:W4:Y:S04]  /*101f0*/  LDL.LU R48, [R1+0x1d8] ;  /* 0x0001d80001307983 */ /* 0x000f280000300800 */
[----:B------:R-:W4:Y:S04]  /*10200*/  LDL.LU R47, [R1+0x1dc] ;  /* 0x0001dc00012f7983 */ /* 0x000f280000300800 */
[----:B------:R-:W4:Y:S01]  /*10210*/  LDL.LU R45, [R1+0x1e4] ;  /* 0x0001e400012d7983 */ /* 0x000f220000300800 */
[----:B------:R-:W-:Y:S01]  /*10220*/  IADD3.X R54, R54, R0, RZ, P5, !PT ;  /* 0x0000000036367210 */ /* 0x000fe20002ffe4ff */
[----:B------:R-:W-:-:S02]  /*10230*/  IMAD.X R52, R52, 0x1, R0, P6 ;  /* 0x0000000134347824 */ /* 0x000fc400030e0600 */
[----:B------:R1:W-:Y:S01]  /*10240*/  LDGSTS.E [R38+0x6a00], [R36.64], P2 ;  /* 0x06a0000024267fae */ /* 0x0003e20009121848 */
[----:B------:R-:W-:-:S03]  /*10250*/  IADD3 R44, P6, R44, R198, RZ ;  /* 0x000000c62c2c7210 */ /* 0x000fc60007fde0ff */
[----:B------:R-:W-:Y:S01]  /*10260*/  STL [R1+0x118], R54 ;  /* 0x0001183601007387 */ /* 0x000fe20000100800 */
[----:B-1----:R-:W-:Y:S02]  /*10270*/  IMAD.MOV.U32 R36, RZ, RZ, R53 ;  /* 0x000000ffff247224 */ /* 0x002fe400078e0035 */
[----:B------:R-:W-:Y:S01]  /*10280*/  IMAD.MOV.U32 R37, RZ, RZ, R54 ;  /* 0x000000ffff257224 */ /* 0x000fe200078e0036 */
[----:B------:R-:W-:Y:S04]  /*10290*/  STL [R1+0x120], R52 ;  /* 0x0001203401007387 */ /* 0x000fe80000100800 */
[----:B------:R1:W-:Y:S04]  /*102a0*/  LDGSTS.E [R38+0x7800], [R36.64], P3 ;  /* 0x0780000024267fae */ /* 0x0003e80009921848 */
[----:B------:R1:W-:Y:S02]  /*102b0*/  STL [R1+0x15c], R44 ;  /* 0x00015c2c01007387 */ /* 0x0003e40000100800 */
[----:B-1----:R-:W-:-:S02]  /*102c0*/  IMAD.MOV.U32 R36, RZ, RZ, R46 ;  /* 0x000000ffff247224 */ /* 0x002fc400078e002e */
[----:B------:R-:W4:Y:S01]  /*102d0*/  LDL.LU R46, [R1+0x1e0] ;  /* 0x0001e000012e7983 */ /* 0x000f220000300800 */
[----:B------:R-:W-:Y:S02]  /*102e0*/  SEL R3, R3, RZ, !P0 ;  /* 0x000000ff03037207 */ /* 0x000fe40004000000 */
[----:B------:R-:W-:Y:S02]  /*102f0*/  ISETP.GT.AND P2, PT, R2, 0x2e, PT ;  /* 0x0000002e0200780c */ /* 0x000fe40003f44270 */
[----:B------:R-:W-:Y:S01]  /*10300*/  MOV R37, R52 ;  /* 0x0000003400257202 */ /* 0x000fe20000000f00 */
[----:B------:R-:W-:Y:S01]  /*10310*/  IMAD.X R51, R51, 0x1, R0, P6 ;  /* 0x0000000133337824 */ /* 0x000fe200030e0600 */
[----:B------:R-:W-:Y:S02]  /*10320*/  ISETP.NE.U32.AND P5, PT, R3, RZ, PT ;  /* 0x000000ff0300720c */ /* 0x000fe40003fa5070 */
[----:B------:R-:W-:Y:S01]  /*10330*/  SEL R3, RZ, 0x4, !P2 ;  /* 0x00000004ff037807 */ /* 0x000fe20005000000 */
[----:B------:R1:W-:Y:S01]  /*10340*/  LDGSTS.E [R38+0x7a00], [R36.64], P3 ;  /* 0x07a0000024267fae */ /* 0x0003e20009921848 */
[----:B------:R-:W-:-:S02]  /*10350*/  IADD3 R39, P2, R39, R198, RZ ;  /* 0x000000c627277210 */ /* 0x000fc40007f5e0ff */
[----:B------:R-:W-:-:S03]  /*10360*/  SEL R3, R3, RZ, !P0 ;  /* 0x000000ff03037207 */ /* 0x000fc60004000000 */
[----:B------:R-:W-:Y:S02]  /*10370*/  IMAD.X R43, R43, 0x1, R0, P2 ;  /* 0x000000012b2b7824 */ /* 0x000fe400010e0600 */
[----:B-1----:R-:W-:Y:S02]  /*10380*/  IMAD.MOV.U32 R36, RZ, RZ, R44 ;  /* 0x000000ffff247224 */ /* 0x002fe400078e002c */
[----:B------:R-:W-:Y:S01]  /*10390*/  IMAD.MOV.U32 R37, RZ, RZ, R51 ;  /* 0x000000ffff257224 */ /* 0x000fe200078e0033 */
[----:B------:R-:W-:-:S04]  /*103a0*/  ISETP.GT.AND P3, PT, R2, 0x32, PT ;  /* 0x000000320200780c */ /* 0x000fc80003f64270 */
[----:B------:R1:W-:Y:S01]  /*103b0*/  LDGSTS.E [R38+0x8800], [R36.64], P4 ;  /* 0x0880000024267fae */ /* 0x0003e2000a121848 */
[----:B------:R-:W-:Y:S02]  /*103c0*/  ISETP.NE.U32.AND P2, PT, R3, RZ, PT ;  /* 0x000000ff0300720c */ /* 0x000fe40003f45070 */
[----:B------:R-:W-:Y:S01]  /*103d0*/  SEL R3, RZ, 0x4, !P3 ;  /* 0x00000004ff037807 */ /* 0x000fe20005800000 */
[----:B------:R-:W-:Y:S01]  /*103e0*/  STL [R1+0x158], R51 ;  /* 0x0001583301007387 */ /* 0x000fe20000100800 */
[----:B-1----:R-:W-:Y:S02]  /*103f0*/  IMAD.MOV.U32 R36, RZ, RZ, R39 ;  /* 0x000000ffff247224 */ /* 0x002fe400078e0027 */
[----:B------:R-:W-:Y:S01]  /*10400*/  IMAD.MOV.U32 R37, RZ, RZ, R43 ;  /* 0x000000ffff257224 */ /* 0x000fe200078e002b */
[----:B------:R-:W-:Y:S04]  /*10410*/  STL [R1+0x164], R39 ;  /* 0x0001642701007387 */ /* 0x000fe80000100800 */
[----:B------:R1:W-:Y:S04]  /*10420*/  LDGSTS.E [R38+0x8a00], [R36.64], P4 ;  /* 0x08a0000024267fae */ /* 0x0003e8000a121848 */
[----:B------:R1:W-:Y:S04]  /*10430*/  STL [R1+0x160], R43 ;  /* 0x0001602b01007387 */ /* 0x0003e80000100800 */
[----:B------:R-:W4:Y:S04]  /*10440*/  LDL.LU R44, [R1+0x218] ;  /* 0x00021800012c7983 */ /* 0x000f280000300800 */
[----:B-1----:R-:W4:Y:S04]  /*10450*/  LDL.LU R43, [R1+0x21c] ;  /* 0x00021c00012b7983 */ /* 0x002f280000300800 */
[----:B------:R-:W4:Y:S01]  /*10460*/  LDL.LU R39, [R1+0x224] ;  /* 0x0002240001277983 */ /* 0x000f220000300800 */
[----:B---3--:R-:W-:-:S04]  /*10470*/  IADD3 R41, P3, R41, R198, RZ ;  /* 0x000000c629297210 */ /* 0x008fc80007f7e0ff */
[----:B--2---:R-:W-:Y:S02]  /*10480*/  IADD3.X R42, R42, R0, RZ, P3, !PT ;  /* 0x000000002a2a7210 */ /* 0x004fe40001ffe4ff */
[-C--:B-----5:R-:W-:Y:S01]  /*10490*/  IADD3 R49, P4, R49, R198.reuse, RZ ;  /* 0x000000c631317210 */ /* 0x0a0fe20007f9e0ff */
[----:B------:R-:W-:Y:S04]  /*104a0*/  STL [R1+0x19c], R41 ;  /* 0x00019c2901007387 */ /* 0x000fe80000100800 */
[----:B----4-:R-:W-:Y:S01]  /*104b0*/  IMAD.X R50, R50, 0x1, R0, P4 ;  /* 0x0000000132327824 */ /* 0x010fe200020e0600 */
[-C--:B------:R-:W-:Y:S01]  /*104c0*/  IADD3 R47, P6, R47, R198.reuse, RZ ;  /* 0x000000c62f2f7210 */ /* 0x080fe20007fde0ff */
[----:B------:R-:W-:Y:S01]  /*104d0*/  STL [R1+0x1a4], R49 ;  /* 0x0001a43101007387 */ /* 0x000fe20000100800 */
[----:B------:R-:W-:-:S03]  /*104e0*/  IADD3 R45, P4, R45, R198, RZ ;  /* 0x000000c62d2d7210 */ /* 0x000fc60007f9e0ff */
[----:B------:R1:W-:Y:S01]  /*104f0*/  STL [R1+0x198], R42 ;  /* 0x0001982a01007387 */ /* 0x0003e20000100800 */
[----:B------:R-:W-:Y:S02]  /*10500*/  IMAD.X R48, R48, 0x1, R0, P6 ;  /* 0x0000000130307824 */ /* 0x000fe400030e0600 */
[----:B------:R-:W-:Y:S01]  /*10510*/  IMAD.MOV.U32 R37, RZ, RZ, R42 ;  /* 0x000000ffff257224 */ /* 0x000fe200078e002a */
[----:B------:R-:W-:Y:S01]  /*10520*/  STL [R1+0x1dc], R47 ;  /* 0x0001dc2f01007387 */ /* 0x000fe20000100800 */
[----:B------:R-:W-:-:S03]  /*10530*/  IMAD.MOV.U32 R36, RZ, RZ, R41 ;  /* 0x000000ffff247224 */ /* 0x000fc600078e0029 */
[----:B------:R2:W-:Y:S04]  /*10540*/  STL [R1+0x1a0], R50 ;  /* 0x0001a03201007387 */ /* 0x0005e80000100800 */
[----:B-1----:R-:W3:Y:S04]  /*10550*/  LDL.LU R42, [R1+0x220] ;  /* 0x00022000012a7983 */ /* 0x002ee80000300800 */
[----:B------:R-:W-:Y:S04]  /*10560*/  STL [R1+0x1e4], R45 ;  /* 0x0001e42d01007387 */ /* 0x000fe80000100800 */
[----:B------:R1:W-:Y:S04]  /*10570*/  STL [R1+0x1d8], R48 ;  /* 0x0001d83001007387 */ /* 0x0003e80000100800 */
[----:B------:R-:W4:Y:S04]  /*10580*/  LDL.LU R41, [R1+0x25c] ;  /* 0x00025c0001297983 */ /* 0x000f280000300800 */
[----:B------:R-:W5:Y:S04]  /*10590*/  LDL.LU R52, [R1+0x264] ;  /* 0x0002640001347983 */ /* 0x000f680000300800 */
[----:B------:R1:W-:Y:S01]  /*105a0*/  LDGSTS.E [R38+0x9800], [R36.64], P1 ;  /* 0x0980000024267fae */ /* 0x0003e20008921848 */
[----:B------:R-:W-:-:S05]  /*105b0*/  IMAD.X R46, R46, 0x1, R0, P4 ;  /* 0x000000012e2e7824 */ /* 0x000fca00020e0600 */
[----:B------:R2:W-:Y:S04]  /*105c0*/  STL [R1+0x1e0], R46 ;  /* 0x0001e02e01007387 */ /* 0x0005e80000100800 */
[----:B------:R-:W5:Y:S04]  /*105d0*/  LDL.LU R54, [R1+0x258] ;  /* 0x0002580001367983 */ /* 0x000f680000300800 */
[----:B------:R-:W5:Y:S01]  /*105e0*/  LDL.LU R53, [R1+0x260] ;  /* 0x0002600001357983 */ /* 0x000f620000300800 */
[----:B-1----:R-:W-:Y:S01]  /*105f0*/  IMAD.MOV.U32 R36, RZ, RZ, R49 ;  /* 0x000000ffff247224 */ /* 0x002fe200078e0031 */
[----:B------:R-:W-:-:S02]  /*10600*/  MOV R37, R50 ;  /* 0x0000003200257202 */ /* 0x000fc40000000f00 */
[----:B------:R-:W5:Y:S04]  /*10610*/  LDL.LU R51, [R1+0x298] ;  /* 0x0002980001337983 */ /* 0x000f680000300800 */
[----:B------:R1:W-:Y:S01]  /*10620*/  LDGSTS.E [R38+0x9a00], [R36.64], P1 ;  /* 0x09a0000024267fae */ /* 0x0003e20008921848 */
[----:B------:R-:W-:-:S03]  /*10630*/  SEL R3, R3, RZ, !P0 ;  /* 0x000000ff03037207 */ /* 0x000fc60004000000 */
[----:B--2---:R-:W2:Y:S01]  /*10640*/  LDL.LU R50, [R1+0x29c] ;  /* 0x00029c0001327983 */ /* 0x004ea20000300800 */
[C---:B------:R-:W-:Y:S01]  /*10650*/  ISETP.GT.AND P4, PT, R2.reuse, 0x3a, PT ;  /* 0x0000003a0200780c */ /* 0x040fe20003f84270 */
[----:B-1----:R-:W-:Y:S02]  /*10660*/  IMAD.MOV.U32 R36, RZ, RZ, R47 ;  /* 0x000000ffff247224 */ /* 0x002fe400078e002f */
[----:B------:R-:W-:Y:S01]  /*10670*/  IMAD.MOV.U32 R37, RZ, RZ, R48 ;  /* 0x000000ffff257224 */ /* 0x000fe200078e0030 */
[----:B------:R-:W-:Y:S01]  /*10680*/  ISETP.GT.AND P1, PT, R2, 0x36, PT ;  /* 0x000000360200780c */ /* 0x000fe20003f24270 */
[----:B------:R-:W2:Y:S04]  /*10690*/  LDL.LU R49, [R1+0x2a0] ;  /* 0x0002a00001317983 */ /* 0x000ea80000300800 */
[----:B------:R1:W-:Y:S01]  /*106a0*/  LDGSTS.E [R38+0xa800], [R36.64], P5 ;  /* 0x0a80000024267fae */ /* 0x0003e2000a921848 */
[----:B------:R-:W-:-:S02]  /*106b0*/  ISETP.NE.U32.AND P3, PT, R3, RZ, PT ;  /* 0x000000ff0300720c */ /* 0x000fc40003f65070 */
[----:B------:R-:W-:Y:S01]  /*106c0*/  SEL R3, RZ, 0x4, !P4 ;  /* 0x00000004ff037807 */ /* 0x000fe20006000000 */
[----:B------:R-:W2:Y:S01]  /*106d0*/  LDL.LU R48, [R1+0x2a4] ;  /* 0x0002a40001307983 */ /* 0x000ea20000300800 */
[----:B-1----:R-:W-:Y:S02]  /*106e0*/  IMAD.MOV.U32 R36, RZ, RZ, R45 ;  /* 0x000000ffff247224 */ /* 0x002fe400078e002d */
[----:B------:R-:W-:Y:S01]  /*106f0*/  IMAD.MOV.U32 R37, RZ, RZ, R46 ;  /* 0x000000ffff257224 */ /* 0x000fe200078e002e */
[----:B------:R-:W-:-:S04]  /*10700*/  SEL R3, R3, RZ, !P0 ;  /* 0x000000ff03037207 */ /* 0x000fc80004000000 */
[----:B------:R1:W-:Y:S01]  /*10710*/  LDGSTS.E [R38+0xaa00], [R36.64], P5 ;  /* 0x0aa0000024267fae */ /* 0x0003e2000a921848 */
[----:B------:R-:W-:Y:S02]  /*10720*/  ISETP.GT.AND P6, PT, R2, 0x3e, PT ;  /* 0x0000003e0200780c */ /* 0x000fe40003fc4270 */
[-C--:B------:R-:W-:Y:S02]  /*10730*/  IADD3 R39, P5, R39, R198.reuse, RZ ;  /* 0x000000c627277210 */ /* 0x080fe40007fbe0ff */
[----:B-1----:R-:W-:Y:S02]  /*10740*/  SEL R36, RZ, 0x4, !P1 ;  /* 0x00000004ff247807 */ /* 0x002fe40004800000 */
[----:B------:R-:W-:Y:S02]  /*10750*/  IADD3 R43, P1, R43, R198, RZ ;  /* 0x000000c62b2b7210 */ /* 0x000fe40007f3e0ff */
[----:B------:R-:W-:Y:S02]  /*10760*/  SEL R36, R36, RZ, !P0 ;  /* 0x000000ff24247207 */ /* 0x000fe40004000000 */
[----:B------:R-:W-:Y:S01]  /*10770*/  IADD3.X R44, R44, R0, RZ, P1, !PT ;  /* 0x000000002c2c7210 */ /* 0x000fe20000ffe4ff */
[----:B------:R-:W-:Y:S01]  /*10780*/  STL [R1+0x21c], R43 ;  /* 0x00021c2b01007387 */ /* 0x000fe20000100800 */
[----:B------:R-:W-:-:S02]  /*10790*/  ISETP.NE.U32.AND P4, PT, R3, RZ, PT ;  /* 0x000000ff0300720c */ /* 0x000fc40003f85070 */
[----:B------:R-:W-:Y:S01]  /*107a0*/  SEL R3, RZ, 0x4, !P6 ;  /* 0x00000004ff037807 */ /* 0x000fe20007000000 */
[----:B------:R-:W-:Y:S01]  /*107b0*/  STL [R1+0x224], R39 ;  /* 0x0002242701007387 */ /* 0x000fe20000100800 */
[----:B------:R-:W-:Y:S01]  /*107c0*/  ISETP.NE.U32.AND P1, PT, R36, RZ, PT ;  /* 0x000000ff2400720c */ /* 0x000fe20003f25070 */
[----:B------:R-:W-:Y:S02]  /*107d0*/  IMAD.MOV.U32 R36, RZ, RZ, R43 ;  /* 0x000000ffff247224 */ /* 0x000fe400078e002b */
[----:B------:R1:W-:Y:S01]  /*107e0*/  STL [R1+0x218], R44 ;  /* 0x0002182c01007387 */ /* 0x0003e20000100800 */
[----:B------:R-:W-:-:S05]  /*107f0*/  IMAD.MOV.U32 R37, RZ, RZ, R44 ;  /* 0x000000ffff257224 */ /* 0x000fca00078e002c */
[----:B------:R1:W-:Y:S02]  /*10800*/  LDGSTS.E [R38+0xb800], [R36.64], P2 ;  /* 0x0b80000024267fae */ /* 0x0003e40009121848 */
[----:B-1----:R-:W-:Y:S02]  /*10810*/  IMAD.MOV.U32 R36, RZ, RZ, R39 ;  /* 0x000000ffff247224 */ /* 0x002fe400078e0027 */
[----:B---3--:R-:W-:-:S05]  /*10820*/  IMAD.X R42, R42, 0x1, R0, P5 ;  /* 0x000000012a2a7824 */ /* 0x008fca00028e0600 */
[----:B------:R1:W-:Y:S01]  /*10830*/  STL [R1+0x220], R42 ;  /* 0x0002202a01007387 */ /* 0x0003e20000100800 */
[-C--:B----4-:R-:W-:Y:S02]  /*10840*/  IADD3 R41, P5, R41, R198.reuse, RZ ;  /* 0x000000c629297210 */ /* 0x090fe40007fbe0ff */
[----:B-----5:R-:W-:-:S03]  /*10850*/  IADD3 R52, P6, R52, R198, RZ ;  /* 0x000000c634347210 */ /* 0x020fc60007fde0ff */
[----:B------:R3:W-:Y:S04]  /*10860*/  STL [R1+0x25c], R41 ;  /* 0x00025c2901007387 */ /* 0x0007e80000100800 */
[----:B------:R-:W4:Y:S04]  /*10870*/  LDL.LU R47, [R1+0x2d8] ;  /* 0x0002d800012f7983 */ /* 0x000f280000300800 */
[----:B------:R-:W-:Y:S01]  /*10880*/  STL [R1+0x264], R52 ;  /* 0x0002643401007387 */ /* 0x000fe20000100800 */
[----:B------:R-:W-:-:S03]  /*10890*/  IMAD.MOV.U32 R37, RZ, RZ, R42 ;  /* 0x000000ffff257224 */ /* 0x000fc600078e002a */
[----:B------:R-:W5:Y:S04]  /*108a0*/  LDL.LU R46, [R1+0x2dc] ;  /* 0x0002dc00012e7983 */ /* 0x000f680000300800 */
[----:B------:R-:W4:Y:S04]  /*108b0*/  LDL.LU R45, [R1+0x2e0] ;  /* 0x0002e000012d7983 */ /* 0x000f280000300800 */
[----:B------:R-:W4:Y:S04]  /*108c0*/  LDL.LU R44, [R1+0x2e4] ;  /* 0x0002e400012c7983 */ /* 0x000f280000300800 */
[----:B------:R-:W4:Y:S04]  /*108d0*/  LDL.LU R43, [R1+0x318] ;  /* 0x00031800012b7983 */ /* 0x000f280000300800 */
[----:B-1----:R-:W4:Y:S01]  /*108e0*/  LDL.LU R42, [R1+0x31c] ;  /* 0x00031c00012a7983 */ /* 0x002f220000300800 */
[----:B------:R-:W-:Y:S01]  /*108f0*/  IADD3.X R54, R54, R0, RZ, P5, !PT ;  /* 0x0000000036367210 */ /* 0x000fe20002ffe4ff */
[----:B------:R-:W-:-:S02]  /*10900*/  IMAD.X R53, R53, 0x1, R0, P6 ;  /* 0x0000000135357824 */ /* 0x000fc400030e0600 */
[----:B------:R-:W4:Y:S04]  /*10910*/  LDL.LU R39, [R1+0x324] ;  /* 0x0003240001277983 */ /* 0x000f280000300800 */
[----:B------:R1:W-:Y:S04]  /*10920*/  LDGSTS.E [R38+0xba00], [R36.64], P2 ;  /* 0x0ba0000024267fae */ /* 0x0003e80009121848 */
[----:B------:R-:W-:Y:S04]  /*10930*/  STL [R1+0x258], R54 ;  /* 0x0002583601007387 */ /* 0x000fe80000100800 */
[----:B------:R-:W-:Y:S01]  /*10940*/  STL [R1+0x260], R53 ;  /* 0x0002603501007387 */ /* 0x000fe20000100800 */
[----:B-1----:R-:W-:-:S03]  /*10950*/  IMAD.MOV.U32 R36, RZ, RZ, R41 ;  /* 0x000000ffff247224 */ /* 0x002fc600078e0029 */
[----:B---3--:R-:W3:Y:S01]  /*10960*/  LDL.LU R41, [R1+0x320] ;  /* 0x0003200001297983 */ /* 0x008ee20000300800 */
[----:B------:R-:W-:Y:S01]  /*10970*/  IMAD.MOV.U32 R37, RZ, RZ, R54 ;  /* 0x000000ffff257224 */ /* 0x000fe200078e0036 */
[----:B------:R-:W-:Y:S02]  /*10980*/  SEL R3, R3, RZ, !P0 ;  /* 0x000000ff03037207 */ /* 0x000fe40004000000 */
[----:B--2---:R-:W-:Y:S02]  /*10990*/  IADD3 R50, P6, R50, R198, RZ ;  /* 0x000000c632327210 */ /* 0x004fe40007fde0ff */
[----:B------:R-:W-:Y:S01]  /*109a0*/  ISETP.GT.AND P2, PT, R2, 0x3, PT ;  /* 0x000000030200780c */ /* 0x000fe20003f44270 */
[----:B------:R1:W-:Y:S01]  /*109b0*/  LDGSTS.E [R38+0xc800], [R36.64], P3 ;  /* 0x0c80000024267fae */ /* 0x0003e20009921848 */
[----:B------:R-:W-:Y:S01]  /*109c0*/  ISETP.NE.U32.AND P5, PT, R3, RZ, PT ;  /* 0x000000ff0300720c */ /* 0x000fe20003fa5070 */
[----:B------:R-:W-:Y:S01]  /*109d0*/  IMAD.X R51, R51, 0x1, R0, P6 ;  /* 0x0000000133337824 */ /* 0x000fe200030e0600 */
[----:B------:R-:W-:-:S02]  /*109e0*/  SEL R3, RZ, 0x4, !P2 ;  /* 0x00000004ff037807 */ /* 0x000fc40005000000 */
[----:B------:R-:W-:Y:S01]  /*109f0*/  IADD3 R48, P2, R48, R198, RZ ;  /* 0x000000c630307210 */ /* 0x000fe20007f5e0ff */
[----:B-1----:R-:W-:Y:S01]  /*10a00*/  IMAD.MOV.U32 R36, RZ, RZ, R52 ;  /* 0x000000ffff247224 */ /* 0x002fe200078e0034 */
[----:B------:R-:W-:-:S03]  /*10a10*/  MOV R37, R53 ;  /* 0x0000003500257202 */ /* 0x000fc60000000f00 */
[----:B------:R-:W-:Y:S02]  /*10a20*/  IMAD.X R49, R49, 0x1, R0, P2 ;  /* 0x0000000131317824 */ /* 0x000fe400010e0600 */
[----:B------:R1:W-:Y:S01]  /*10a30*/  LDGSTS.E [R38+0xca00], [R36.64], P3 ;  /* 0x0ca0000024267fae */ /* 0x0003e20009921848 */
[----:B------:R-:W-:Y:S01]  /*10a40*/  SEL R3, R3, RZ, !P0 ;  /* 0x000000ff03037207 */ /* 0x000fe20004000000 */
[----:B-1----:R-:W-:Y:S02]  /*10a50*/  IMAD.MOV.U32 R36, RZ, RZ, R50 ;  /* 0x000000ffff247224 */ /* 0x002fe400078e0032 */
[----:B------:R-:W-:-:S05]  /*10a60*/  IMAD.MOV.U32 R37, RZ, RZ, R51 ;  /* 0x000000ffff257224 */ /* 0x000fca00078e0033 */
[----:B------:R1:W-:Y:S01]  /*10a70*/  LDGSTS.E [R38+0xd800], [R36.64], P1 ;  /* 0x0d80000024267fae */ /* 0x0003e20008921848 */
[----:B------:R-:W-:Y:S02]  /*10a80*/  ISETP.GT.AND P3, PT, R2, 0x7, PT ;  /* 0x000000070200780c */ /* 0x000fe40003f64270 */
[----:B------:R-:W-:Y:S01]  /*10a90*/  ISETP.NE.U32.AND P2, PT, R3, RZ, PT ;  /* 0x000000ff0300720c */ /* 0x000fe20003f45070 */
[----:B-1----:R-:W-:Y:S02]  /*10aa0*/  IMAD.MOV.U32 R36, RZ, RZ, R48 ;  /* 0x000000ffff247224 */ /* 0x002fe400078e0030 */
[----:B------:R-:W-:Y:S01]  /*10ab0*/  IMAD.MOV.U32 R37, RZ, RZ, R49 ;  /* 0x000000ffff257224 */ /* 0x000fe200078e0031 */
[----:B------:R-:W-:-:S04]  /*10ac0*/  SEL R3, RZ, 0x4, !P3 ;  /* 0x00000004ff037807 */ /* 0x000fc80005800000 */
[----:B------:R1:W-:Y:S01]  /*10ad0*/  LDGSTS.E [R38+0xda00], [R36.64], P1 ;  /* 0x0da0000024267fae */ /* 0x0003e20008921848 */
[----:B------:R-:W-:-:S04]  /*10ae0*/  ISETP.GT.AND P1, PT, R2, 0xb, PT ;  /* 0x0000000b0200780c */ /* 0x000fc80003f24270 */
[----:B-1----:R-:W-:-:S04]  /*10af0*/  SEL R36, RZ, 0x4, !P1 ;  /* 0x00000004ff247807 */ /* 0x002fc80004800000 */
[----:B------:R-:W-:Y:S01]  /*10b00*/  SEL R36, R36, RZ, !P0 ;  /* 0x000000ff24247207 */ /* 0x000fe20004000000 */
[----:B------:R-:W-:Y:S04]  /*10b10*/  STL [R1+0x29c], R50 ;  /* 0x00029c3201007387 */ /* 0x000fe80000100800 */
[----:B------:R-:W-:Y:S04]  /*10b20*/  STL [R1+0x298], R51 ;  /* 0x0002983301007387 */ /* 0x000fe80000100800 */
[----:B------:R-:W-:Y:S04]  /*10b30*/  STL [R1+0x2a4], R48 ;  /* 0x0002a43001007387 */ /* 0x000fe80000100800 */
[----:B------:R-:W-:Y:S01]  /*10b40*/  STL [R1+0x2a0], R49 ;  /* 0x0002a03101007387 */ /* 0x000fe20000100800 */
[----:B------:R-:W-:-:S02]  /*10b50*/  SEL R3, R3, RZ, !P0 ;  /* 0x000000ff03037207 */ /* 0x000fc40004000000 */
[----:B-----5:R-:W-:-:S04]  /*10b60*/  IADD3 R46, P3, R46, R198, RZ ;  /* 0x000000c62e2e7210 */ /* 0x020fc80007f7e0ff */
[----:B----4-:R-:W-:Y:S02]  /*10b70*/  IADD3.X R47, R47, R0, RZ, P3, !PT ;  /* 0x000000002f2f7210 */ /* 0x010fe40001ffe4ff */
[----:B------:R-:W-:-:S03]  /*10b80*/  IADD3 R44, P6, R44, R198, RZ ;  /* 0x000000c62c2c7210 */ /* 0x000fc60007fde0ff */
[----:B------:R-:W-:Y:S01]  /*10b90*/  IMAD.MOV.U32 R37, RZ, RZ, R47 ;  /* 0x000000ffff257224 */ /* 0x000fe200078e002f */
[----:B------:R-:W-:Y:S01]  /*10ba0*/  IADD3 R42, P1, R42, R198, RZ ;  /* 0x000000c62a2a7210 */ /* 0x000fe20007f3e0ff */
[----:B------:R-:W-:-:S04]  /*10bb0*/  IMAD.X R45, R45, 0x1, R0, P6 ;  /* 0x000000012d2d7824 */ /* 0x000fc800030e0600 */
[----:B------:R-:W-:Y:S01]  /*10bc0*/  IMAD.X R43, R43, 0x1, R0, P1 ;  /* 0x000000012b2b7824 */ /* 0x000fe200008e0600 */
[----:B------:R-:W-:Y:S01]  /*10bd0*/  ISETP.NE.U32.AND P1, PT, R36, RZ, PT ;  /* 0x000000ff2400720c */ /* 0x000fe20003f25070 */
[----:B------:R-:W-:Y:S01]  /*10be0*/  IMAD.MOV.U32 R36, RZ, RZ, R46 ;  /* 0x000000ffff247224 */ /* 0x000fe200078e002e */
[----:B------:R-:W-:Y:S01]  /*10bf0*/  IADD3 R39, P6, R39, R198, RZ ;  /* 0x000000c627277210 */ /* 0x000fe20007fde0ff */
[----:B------:R-:W-:Y:S04]  /*10c00*/  STL [R1+0x2dc], R46 ;  /* 0x0002dc2e01007387 */ /* 0x000fe80000100800 */
[----:B------:R1:W-:Y:S04]  /*10c10*/  LDGSTS.E [R38+0xe800], [R36.64], P4 ;  /* 0x0e80000024267fae */ /* 0x0003e8000a121848 */
[----:B------:R-:W-:Y:S04]  /*10c20*/  STL [R1+0x2e4], R44 ;  /* 0x0002e42c01007387 */ /* 0x000fe80000100800 */
[----:B------:R2:W-:Y:S01]  /*10c30*/  STL [R1+0x2d8], R47 ;  /* 0x0002d82f01007387 */ /* 0x0005e20000100800 */
[----:B---3--:R-:W-:Y:S01]  /*10c40*/  IMAD.X R41, R41, 0x1, R0, P6 ;  /* 0x0000000129297824 */ /* 0x008fe200030e0600 */
[----:B-1----:R-:W-:Y:S01]  /*10c50*/  MOV R36, R44 ;  /* 0x0000002c00247202 */ /* 0x002fe20000000f00 */
[----:B------:R-:W-:Y:S01]  /*10c60*/  IMAD.MOV.U32 R37, RZ, RZ, R45 ;  /* 0x000000ffff257224 */ /* 0x000fe200078e002d */
[----:B------:R-:W-:Y:S04]  /*10c70*/  STL [R1+0x31c], R42 ;  /* 0x00031c2a01007387 */ /* 0x000fe80000100800 */
[----:B------:R-:W-:Y:S04]  /*10c80*/  STL [R1+0x2e0], R45 ;  /* 0x0002e02d01007387 */ /* 0x000fe80000100800 */
[----:B------:R-:W-:Y:S04]  /*10c90*/  STL [R1+0x324], R39 ;  /* 0x0003242701007387 */ /* 0x000fe80000100800 */
[----:B------:R-:W-:Y:S04]  /*10ca0*/  STL [R1+0x318], R43 ;  /* 0x0003182b01007387 */ /* 0x000fe80000100800 */
[----:B------:R1:W-:Y:S04]  /*10cb0*/  LDGSTS.E [R38+0xea00], [R36.64], P4 ;  /* 0x0ea0000024267fae */ /* 0x0003e8000a121848 */
[----:B------:R3:W-:Y:S04]  /*10cc0*/  STL [R1+0x320], R41 ;  /* 0x0003202901007387 */ /* 0x0007e80000100800 */
[----:B--2---:R-:W2:Y:S01]  /*10cd0*/  LDL.LU R47, [R1] ;  /* 0x00000000012f7983 */ /* 0x004ea20000300800 */
[----:B-1----:R-:W-:-:S02]  /*10ce0*/  IMAD.MOV.U32 R36, RZ, RZ, R42 ;  /* 0x000000ffff247224 */ /* 0x002fc400078e002a */
[----:B------:R-:W-:-:S05]  /*10cf0*/  IMAD.MOV.U32 R37, RZ, RZ, R43 ;  /* 0x000000ffff257224 */ /* 0x000fca00078e002b */
[----:B------:R1:W-:Y:S02]  /*10d00*/  LDGSTS.E [R38+0xf800], [R36.64], P5 ;  /* 0x0f80000024267fae */ /* 0x0003e4000a921848 */
[----:B-1----:R-:W-:Y:S02]  /*10d10*/  IMAD.MOV.U32 R37, RZ, RZ, R41 ;  /* 0x000000ffff257224 */ /* 0x002fe400078e0029 */
[----:B---3--:R-:W3:Y:S04]  /*10d20*/  LDL.LU R41, [R1+0x8] ;  /* 0x0000080001297983 */ /* 0x008ee80000300800 */
[----:B------:R-:W4:Y:S01]  /*10d30*/  LDL.LU R46, [R1+0x4] ;  /* 0x00000400012e7983 */ /* 0x000f220000300800 */
[----:B------:R-:W-:Y:S01]  /*10d40*/  IMAD.MOV.U32 R36, RZ, RZ, R39 ;  /* 0x000000ffff247224 */ /* 0x000fe200078e0027 */
[----:B------:R-:W-:-:S02]  /*10d50*/  LOP3.LUT R39, R40, 0x60, RZ, 0x3c, !PT ;  /* 0x0000006028277812 */ /* 0x000fc400078e3cff */
[----:B------:R-:W5:Y:S04]  /*10d60*/  LDL.LU R44, [R1+0x2c] ;  /* 0x00002c00012c7983 */ /* 0x000f680000300800 */
[----:B------:R-:W5:Y:S04]  /*10d70*/  LDL.LU R40, [R1+0x448] ;  /* 0x0004480001287983 */ /* 0x000f680000300800 */
[----:B------:R-:W5:Y:S04]  /*10d80*/  LDL.LU R49, [R1+0x30] ;  /* 0x0000300001317983 */ /* 0x000f680000300800 */
[----:B------:R-:W5:Y:S01]  /*10d90*/  LDL.LU R48, [R1+0x34] ;  /* 0x0000340001307983 */ /* 0x000f620000300800 */
[----:B------:R-:W-:-:S03]  /*10da0*/  ISETP.NE.U32.AND P3, PT, R3, RZ, PT ;  /* 0x000000ff0300720c */ /* 0x000fc60003f65070 */
[----:B------:R-:W5:Y:S01]  /*10db0*/  LDL.LU R45, [R1+0x68] ;  /* 0x00006800012d7983 */ /* 0x000f620000300800 */
[----:B------:R-:W-:-:S03]  /*10dc0*/  MOV R3, UR5 ;  /* 0x0000000500037c02 */ /* 0x000fc60008000f00 */
[----:B------:R-:W5:Y:S02]  /*10dd0*/  LDL.LU R43, [R1+0x6c] ;  /* 0x00006c00012b7983 */ /* 0x000f640000300800 */
[----:B------:R-:W-:Y:S02]  /*10de0*/  IMAD R3, R3, 0x10000, R39 ;  /* 0x0001000003037824 */ /* 0x000fe400078e0227 */
[----:B------:R-:W5:Y:S04]  /*10df0*/  LDL.LU R42, [R1+0x70] ;  /* 0x00007000012a7983 */ /* 0x000f680000300800 */
[----:B------:R-:W5:Y:S01]  /*10e00*/  LDL.LU R39, [R1+0x74] ;  /* 0x0000740001277983 */ /* 0x000f620000300800 */
[----:B------:R-:W-:-:S03]  /*10e10*/  ISETP.GT.AND P4, PT, R2, 0xf, PT ;  /* 0x0000000f0200780c */ /* 0x000fc60003f84270 */
[----:B------:R1:W-:Y:S01]  /*10e20*/  LDGSTS.E [R38+0xfa00], [R36.64], P5 ;  /* 0x0fa0000024267fae */ /* 0x0003e2000a921848 */
[-C--:B------:R-:W-:Y:S02]  /*10e30*/  IADD3 R223, P5, R223, R198.reuse, RZ ;  /* 0x000000c6dfdf7210 */ /* 0x080fe40007fbe0ff */
[----:B-1----:R-:W-:Y:S02]  /*10e40*/  SEL R36, RZ, 0x4, !P4 ;  /* 0x00000004ff247807 */ /* 0x002fe40006000000 */
[----:B------:R-:W-:Y:S02]  /*10e50*/  IADD3 R221, P4, R221, R198, RZ ;  /* 0x000000c6dddd7210 */ /* 0x000fe40007f9e0ff */
[----:B------:R-:W-:-:S03]  /*10e60*/  SEL R36, R36, RZ, !P0 ;  /* 0x000000ff24247207 */ /* 0x000fc60004000000 */
[----:B------:R-:W-:Y:S01]  /*10e70*/  IMAD.X R220, R220, 0x1, R0, P4 ;  /* 0x00000001dcdc7824 */ /* 0x000fe200020e0600 */
[----:B------:R-:W-:Y:S01]  /*10e80*/  ISETP.NE.U32.AND P4, PT, R36, RZ, PT ;  /* 0x000000ff2400720c */ /* 0x000fe20003f85070 */
[----:B------:R-:W-:Y:S02]  /*10e90*/  IMAD.MOV.U32 R36, RZ, RZ, R221 ;  /* 0x000000ffff247224 */ /* 0x000fe400078e00dd */
[----:B------:R-:W-:Y:S02]  /*10ea0*/  IMAD.MOV.U32 R37, RZ, RZ, R220 ;  /* 0x000000ffff257224 */ /* 0x000fe400078e00dc */
[--C-:B------:R-:W-:Y:S01]  /*10eb0*/  IMAD.X R222, R222, 0x1, R0.reuse, P5 ;  /* 0x00000001dede7824 */ /* 0x100fe200028e0600 */
[----:B------:R-:W-:Y:S02]  /*10ec0*/  IADD3 R237, P5, R237, R198, RZ ;  /* 0x000000c6eded7210 */ /* 0x000fe40007fbe0ff */
[----:B------:R-:W-:Y:S01]  /*10ed0*/  ISETP.GT.AND P6, PT, R2, 0x13, PT ;  /* 0x000000130200780c */ /* 0x000fe20003fc4270 */
[----:B------:R1:W-:Y:S02]  /*10ee0*/  LDGSTS.E [R3+0xc00], [R36.64], P2 ;  /* 0x00c0000024037fae */ /* 0x0003e40009121848 */
[----:B------:R-:W-:Y:S01]  /*10ef0*/  IMAD.X R236, R236, 0x1, R0, P5 ;  /* 0x00000001ecec7824 */ /* 0x000fe200028e0600 */
[----:B------:R-:W-:-:S02]  /*10f00*/  SEL R38, RZ, 0x4, !P6 ;  /* 0x00000004ff267807 */ /* 0x000fc40007000000 */
[----:B------:R-:W-:Y:S02]  /*10f10*/  IADD3 R239, P6, R239, R198, RZ ;  /* 0x000000c6efef7210 */ /* 0x000fe40007fde0ff */
[----:B-1----:R-:W-:Y:S01]  /*10f20*/  MOV R36, R223 ;  /* 0x000000df00247202 */ /* 0x002fe20000000f00 */
[----:B------:R-:W-:Y:S01]  /*10f30*/  IMAD.MOV.U32 R37, RZ, RZ, R222 ;  /* 0x000000ffff257224 */ /* 0x000fe200078e00de */
[----:B------:R-:W-:Y:S01]  /*10f40*/  SEL R38, R38, RZ, !P0 ;  /* 0x000000ff26267207 */ /* 0x000fe20004000000 */
[----:B------:R-:W-:-:S03]  /*10f50*/  IMAD.X R238, R238, 0x1, R0, P6 ;  /* 0x00000001eeee7824 */ /* 0x000fc600030e0600 */
[----:B------:R1:W-:Y:S01]  /*10f60*/  LDGSTS.E [R3+0xe00], [R36.64], P2 ;  /* 0x00e0000024037fae */ /* 0x0003e20009121848 */
[----:B------:R-:W-:Y:S02]  /*10f70*/  ISETP.GT.AND P2, PT, R2, 0x17, PT ;  /* 0x000000170200780c */ /* 0x000fe40003f44270 */
[----:B------:R-:W-:Y:S01]  /*10f80*/  ISETP.NE.U32.AND P5, PT, R38, RZ, PT ;  /* 0x000000ff2600720c */ /* 0x000fe20003fa5070 */
[----:B-1----:R-:W-:Y:S02]  /*10f90*/  IMAD.MOV.U32 R36, RZ, RZ, R237 ;  /* 0x000000ffff247224 */ /* 0x002fe400078e00ed */
[----:B------:R-:W-:Y:S01]  /*10fa0*/  IMAD.MOV.U32 R37, RZ, RZ, R236 ;  /* 0x000000ffff257224 */ /* 0x000fe200078e00ec */
[----:B------:R-:W-:-:S04]  /*10fb0*/  SEL R38, RZ, 0x4, !P2 ;  /* 0x00000004ff267807 */ /* 0x000fc80005000000 */
[----:B------:R1:W-:Y:S02]  /*10fc0*/  LDGSTS.E [R3+0x1c00], [R36.64], P3 ;  /* 0x01c0000024037fae */ /* 0x0003e40009921848 */
[----:B-1----:R-:W-:Y:S02]  /*10fd0*/  IMAD.MOV.U32 R36, RZ, RZ, R239 ;  /* 0x000000ffff247224 */ /* 0x002fe400078e00ef */
[----:B------:R-:W-:-:S05]  /*10fe0*/  IMAD.MOV.U32 R37, RZ, RZ, R238 ;  /* 0x000000ffff257224 */ /* 0x000fca00078e00ee */
[----:B------:R1:W-:Y:S01]  /*10ff0*/  LDGSTS.E [R3+0x1e00], [R36.64], P3 ;  /* 0x01e0000024037fae */ /* 0x0003e20009921848 */
[----:B------:R-:W-:Y:S02]  /*11000*/  SEL R38, R38, RZ, !P0 ;  /* 0x000000ff26267207 */ /* 0x000fe40004000000 */
[----:B------:R-:W-:Y:S02]  /*11010*/  ISETP.GT.AND P3, PT, R2, 0x1b, PT ;  /* 0x0000001b0200780c */ /* 0x000fe40003f64270 */
[----:B--2---:R-:W-:-:S04]  /*11020*/  IADD3 R47, P6, R47, R198, RZ ;  /* 0x000000c62f2f7210 */ /* 0x004fc80007fde0ff */
[----:B------:R-:W-:Y:S01]  /*11030*/  IADD3.X R252, R252, R0, RZ, P6, !PT ;  /* 0x00000000fcfc7210 */ /* 0x000fe200037fe4ff */
[----:B-1----:R-:W-:-:S04]  /*11040*/  IMAD.MOV.U32 R36, RZ, RZ, R47 ;  /* 0x000000ffff247224 */ /* 0x002fc800078e002f */
[----:B------:R-:W-:-:S05]  /*11050*/  IMAD.MOV.U32 R37, RZ, RZ, R252 ;  /* 0x000000ffff257224 */ /* 0x000fca00078e00fc */
[----:B------:R1:W-:Y:S01]  /*11060*/  LDGSTS.E [R3+0x2c00], [R36.64], P1 ;  /* 0x02c0000024037fae */ /* 0x0003e20008921848 */
[----:B---3--:R-:W-:-:S05]  /*11070*/  IADD3 R41, P2, R41, R198, RZ ;  /* 0x000000c629297210 */ /* 0x008fca0007f5e0ff */
[----:B----4-:R-:W-:Y:S01]  /*11080*/  IMAD.X R46, R46, 0x1, R0, P2 ;  /* 0x000000012e2e7824 */ /* 0x010fe200010e0600 */
[----:B-1----:R-:W-:-:S03]  /*11090*/  MOV R36, R41 ;  /* 0x0000002900247202 */ /* 0x002fc60000000f00 */
[----:B------:R-:W-:Y:S01]  /*110a0*/  IMAD.MOV.U32 R37, RZ, RZ, R46 ;  /* 0x000000ffff257224 */ /* 0x000fe200078e002e */
[----:B------:R-:W-:Y:S01]  /*110b0*/  ISETP.NE.U32.AND P2, PT, R38, RZ, PT ;  /* 0x000000ff2600720c */ /* 0x000fe20003f45070 */
[----:B------:R1:W-:Y:S01]  /*110c0*/  STL [R1], R47 ;  /* 0x0000002f01007387 */ /* 0x0003e20000100800 */
[----:B------:R-:W-:-:S03]  /*110d0*/  SEL R38, RZ, 0x4, !P3 ;  /* 0x00000004ff267807 */ /* 0x000fc60005800000 */
[----:B------:R2:W-:Y:S01]  /*110e0*/  LDGSTS.E [R3+0x2e00], [R36.64], P1 ;  /* 0x02e0000024037fae */ /* 0x0005e20008921848 */
[----:B-----5:R-:W-:-:S03]  /*110f0*/  IADD3 R40, P1, R40, R198, RZ ;  /* 0x000000c628287210 */ /* 0x020fc60007f3e0ff */
[----:B------:R-:W-:Y:S01]  /*11100*/  STL [R1+0x8], R41 ;  /* 0x0000082901007387 */ /* 0x000fe20000100800 */
[-C--:B------:R-:W-:Y:S01]  /*11110*/  IADD3 R48, P3, R48, R198.reuse, RZ ;  /* 0x000000c630307210 */ /* 0x080fe20007f7e0ff */
[--C-:B------:R-:W-:Y:S02]  /*11120*/  IMAD.X R44, R44, 0x1, R0.reuse, P1 ;  /* 0x000000012c2c7824 */ /* 0x100fe400008e0600 */
[----:B------:R3:W-:Y:S02]  /*11130*/  STL [R1+0x4], R46 ;  /* 0x0000042e01007387 */ /* 0x0007e40000100800 */
[----:B------:R-:W-:Y:S02]  /*11140*/  IMAD.X R49, R49, 0x1, R0, P3 ;  /* 0x0000000131317824 */ /* 0x000fe400018e0600 */
[----:B-1----:R-:W4:Y:S01]  /*11150*/  LDL.LU R47, [R1+0xa8] ;  /* 0x0000a800012f7983 */ /* 0x002f220000300800 */
[----:B------:R-:W-:-:S03]  /*11160*/  IADD3 R43, P6, R43, R198, RZ ;  /* 0x000000c62b2b7210 */ /* 0x000fc60007fde0ff */
[----:B---3--:R-:W3:Y:S04]  /*11170*/  LDL.LU R46, [R1+0xac] ;  /* 0x0000ac00012e7983 */ /* 0x008ee80000300800 */
[----:B------:R-:W5:Y:S04]  /*11180*/  LDL.LU R41, [R1+0xb4] ;  /* 0x0000b40001297983 */ /* 0x000f680000300800 */
[----:B------:R-:W-:Y:S01]  /*11190*/  STL [R1+0x448], R40 ;  /* 0x0004482801007387 */ /* 0x000fe20000100800 */
[----:B--2---:R-:W-:-:S03]  /*111a0*/  MOV R37, R44 ;  /* 0x0000002c00257202 */ /* 0x004fc60000000f00 */
[----:B------:R-:W-:Y:S01]  /*111b0*/  STL [R1+0x34], R48 ;  /* 0x0000343001007387 */ /* 0x000fe20000100800 */
[----:B------:R-:W-:-:S03]  /*111c0*/  IADD3 R39, P3, R39, R198, RZ ;  /* 0x000000c627277210 */ /* 0x000fc60007f7e0ff */
[----:B------:R1:W-:Y:S01]  /*111d0*/  STL [R1+0x2c], R44 ;  /* 0x00002c2c01007387 */ /* 0x0003e20000100800 */
[----:B------:R-:W-:-:S03]  /*111e0*/  IMAD.X R45, R45, 0x1, R0, P6 ;  /* 0x000000012d2d7824 */ /* 0x000fc600030e0600 */
[----:B------:R2:W-:Y:S01]  /*111f0*/  STL [R1+0x6c], R43 ;  /* 0x00006c2b01007387 */ /* 0x0005e20000100800 */
[----:B------:R-:W-:-:S03]  /*11200*/  IMAD.MOV.U32 R36, RZ, RZ, R40 ;  /* 0x000000ffff247224 */ /* 0x000fc600078e0028 */
[----:B------:R-:W-:Y:S04]  /*11210*/  STL [R1+0x30], R49 ;  /* 0x0000303101007387 */ /* 0x000fe80000100800 */
[----:B-1----:R-:W4:Y:S01]  /*11220*/  LDL.LU R44, [R1+0xb0] ;  /* 0x0000b000012c7983 */ /* 0x002f220000300800 */
[----:B------:R-:W-:-:S03]  /*11230*/  IMAD.X R42, R42, 0x1, R0, P3 ;  /* 0x000000012a2a7824 */ /* 0x000fc600018e0600 */
[----:B------:R-:W-:Y:S04]  /*11240*/  STL [R1+0x74], R39 ;  /* 0x0000742701007387 */ /* 0x000fe80000100800 */
[----:B------:R1:W-:Y:S04]  /*11250*/  STL [R1+0x68], R45 ;  /* 0x0000682d01007387 */ /* 0x0003e80000100800 */
[----:B------:R1:W-:Y:S04]  /*11260*/  LDGSTS.E [R3+0x3c00], [R36.64], P4 ;  /* 0x03c0000024037fae */ /* 0x0003e8000a121848 */
[----:B------:R-:W4:Y:S01]  /*11270*/  LDL.LU R40, [R1+0xec] ;  /* 0x0000ec0001287983 */ /* 0x000f220000300800 */
[----:B-1----:R-:W-:-:S02]  /*11280*/  IMAD.MOV.U32 R36, RZ, RZ, R48 ;  /* 0x000000ffff247224 */ /* 0x002fc400078e0030 */
[----:B------:R-:W-:Y:S01]  /*11290*/  IMAD.MOV.U32 R37, RZ, RZ, R49 ;  /* 0x000000ffff257224 */ /* 0x000fe200078e0031 */
[----:B------:R1:W-:Y:S04]  /*112a0*/  STL [R1+0x70], R42 ;  /* 0x0000702a01007387 */ /* 0x0003e80000100800 */
[----:B------:R1:W-:Y:S02]  /*112b0*/  LDGSTS.E [R3+0x3e00], [R36.64], P4 ;  /* 0x03e0000024037fae */ /* 0x0003e4000a121848 */
[----:B-1----:R-:W-:Y:S02]  /*112c0*/  IMAD.MOV.U32 R36, RZ, RZ, R43 ;  /* 0x000000ffff247224 */ /* 0x002fe400078e002b */
[----:B------:R-:W-:Y:S01]  /*112d0*/  IMAD.MOV.U32 R37, RZ, RZ, R45 ;  /* 0x000000ffff257224 */ /* 0x000fe200078e002d */
[----:B--2---:R-:W2:Y:S04]  /*112e0*/  LDL.LU R43, [R1+0xe8] ;  /* 0x0000e800012b7983 */ /* 0x004ea80000300800 */
[----:B------:R-:W2:Y:S04]  /*112f0*/  LDL.LU R54, [R1+0xf0] ;  /* 0x0000f00001367983 */ /* 0x000ea80000300800 */
[----:B------:R-:W2:Y:S04]  /*11300*/  LDL.LU R53, [R1+0xf4] ;  /* 0x0000f40001357983 */ /* 0x000ea80000300800 */
[----:B------:R1:W-:Y:S04]  /*11310*/  LDGSTS.E [R3+0x4c00], [R36.64], P5 ;  /* 0x04c0000024037fae */ /* 0x0003e8000a921848 */
[----:B------:R-:W2:Y:S01]  /*11320*/  LDL.LU R45, [R1+0x128] ;  /* 0x00012800012d7983 */ /* 0x000ea20000300800 */
[----:B-1----:R-:W-:-:S03]  /*11330*/  IMAD.MOV.U32 R37, RZ, RZ, R42 ;  /* 0x000000ffff257224 */ /* 0x002fc600078e002a */
[----:B------:R-:W2:Y:S01]  /*11340*/  LDL.LU R42, [R1+0x12c] ;  /* 0x00012c00012a7983 */ /* 0x000ea20000300800 */
[----:B------:R-:W-:-:S03]  /*11350*/  MOV R36, R39 ;  /* 0x0000002700247202 */ /* 0x000fc60000000f00 */
[----:B------:R-:W2:Y:S04]  /*11360*/  LDL.LU R52, [R1+0x130] ;  /* 0x0001300001347983 */ /* 0x000ea80000300800 */
[----:B------:R-:W2:Y:S01]  /*11370*/  LDL.LU R39, [R1+0x134] ;  /* 0x0001340001277983 */ /* 0x000ea20000300800 */
[----:B------:R-:W-:-:S03]  /*11380*/  ISETP.GT.AND P3, PT, R2, 0x1f, PT ;  /* 0x0000001f0200780c */ /* 0x000fc60003f64270 */
[----:B------:R1:W-:Y:S01]  /*11390*/  LDGSTS.E [R3+0x4e00], [R36.64], P5 ;  /* 0x04e0000024037fae */ /* 0x0003e2000a921848 */
[----:B------:R-:W-:Y:S02]  /*113a0*/  ISETP.GT.AND P4, PT, R2, 0x23, PT ;  /* 0x000000230200780c */ /* 0x000fe40003f84270 */
[----:B------:R-:W-:Y:S02]  /*113b0*/  SEL R38, R38, RZ, !P0 ;  /* 0x000000ff26267207 */ /* 0x000fe40004000000 */
[----:B-1----:R-:W-:Y:S02]  /*113c0*/  SEL R37, RZ, 0x4, !P3 ;  /* 0x00000004ff257807 */ /* 0x002fe40005800000 */
[----:B------:R-:W-:Y:S02]  /*113d0*/  SEL R36, RZ, 0x4, !P4 ;  /* 0x00000004ff247807 */ /* 0x000fe40006000000 */
[----:B------:R-:W-:Y:S02]  /*113e0*/  ISETP.GT.AND P6, PT, R2, 0x27, PT ;  /* 0x000000270200780c */ /* 0x000fe40003fc4270 */
[----:B------:R-:W-:-:S02]  /*113f0*/  SEL R37, R37, RZ, !P0 ;  /* 0x000000ff25257207 */ /* 0x000fc40004000000 */
[----:B------:R-:W-:Y:S02]  /*11400*/  SEL R36, R36, RZ, !P0 ;  /* 0x000000ff24247207 */ /* 0x000fe40004000000 */
[----:B------:R-:W-:Y:S02]  /*11410*/  ISETP.NE.U32.AND P1, PT, R38, RZ, PT ;  /* 0x000000ff2600720c */ /* 0x000fe40003f25070 */
[----:B------:R-:W-:Y:S02]  /*11420*/  SEL R38, RZ, 0x4, !P6 ;  /* 0x00000004ff267807 */ /* 0x000fe40007000000 */
[----:B------:R-:W-:Y:S02]  /*11430*/  ISETP.NE.U32.AND P4, PT, R37, RZ, PT ;  /* 0x000000ff2500720c */ /* 0x000fe40003f85070 */
[-C--:B---3--:R-:W-:Y:S02]  /*11440*/  IADD3 R46, P3, R46, R198.reuse, RZ ;  /* 0x000000c62e2e7210 */ /* 0x088fe40007f7e0ff */
[----:B-----5:R-:W-:-:S03]  /*11450*/  IADD3 R41, P5, R41, R198, RZ ;  /* 0x000000c629297210 */ /* 0x020fc60007fbe0ff */
[----:B----4-:R-:W-:Y:S01]  /*11460*/  IMAD.X R47, R47, 0x1, R0, P3 ;  /* 0x000000012f2f7824 */ /* 0x010fe200018e0600 */
[----:B------:R-:W-:Y:S04]  /*11470*/  STL [R1+0xac], R46 ;  /* 0x0000ac2e01007387 */ /* 0x000fe80000100800 */
[----:B------:R-:W-:Y:S04]  /*11480*/  STL [R1+0xb4], R41 ;  /* 0x0000b42901007387 */ /* 0x000fe80000100800 */
[----:B------:R1:W-:Y:S01]  /*11490*/  STL [R1+0xa8], R47 ;  /* 0x0000a82f01007387 */ /* 0x0003e20000100800 */
[----:B------:R-:W-:Y:S01]  /*114a0*/  ISETP.NE.U32.AND P3, PT, R36, RZ, PT ;  /* 0x000000ff2400720c */ /* 0x000fe20003f65070 */
[----:B------:R-:W-:-:S02]  /*114b0*/  IMAD.MOV.U32 R36, RZ, RZ, R46 ;  /* 0x000000ffff247224 */ /* 0x000fc400078e002e */
[----:B------:R-:W-:-:S05]  /*114c0*/  IMAD.MOV.U32 R37, RZ, RZ, R47 ;  /* 0x000000ffff257224 */ /* 0x000fca00078e002f */
[----:B------:R3:W-:Y:S01]  /*114d0*/  LDGSTS.E [R3+0x5c00], [R36.64], P2 ;  /* 0x05c0000024037fae */ /* 0x0007e20009121848 */
[----:B------:R-:W-:-:S05]  /*114e0*/  IMAD.X R44, R44, 0x1, R0, P5 ;  /* 0x000000012c2c7824 */ /* 0x000fca00028e0600 */
[----:B------:R-:W-:Y:S04]  /*114f0*/  STL [R1+0xb0], R44 ;  /* 0x0000b02c01007387 */ /* 0x000fe80000100800 */
[----:B------:R-:W4:Y:S04]  /*11500*/  LDL.LU R51, [R1+0x168] ;  /* 0x0001680001337983 */ /* 0x000f280000300800 */
[----:B------:R-:W5:Y:S01]  /*11510*/  LDL.LU R50, [R1+0x16c] ;  /* 0x00016c0001327983 */ /* 0x000f620000300800 */
[----:B------:R-:W-:Y:S01]  /*11520*/  IADD3 R40, P6, R40, R198, RZ ;  /* 0x000000c628287210 */ /* 0x000fe20007fde0ff */
[----:B---3--:R-:W-:Y:S01]  /*11530*/  IMAD.MOV.U32 R37, RZ, RZ, R44 ;  /* 0x000000ffff257224 */ /* 0x008fe200078e002c */
[----:B------:R-:W-:-:S03]  /*11540*/  MOV R36, R41 ;  /* 0x0000002900247202 */ /* 0x000fc60000000f00 */
[----:B------:R-:W-:Y:S04]  /*11550*/  STL [R1+0xec], R40 ;  /* 0x0000ec2801007387 */ /* 0x000fe80000100800 */
[----:B------:R-:W3:Y:S04]  /*11560*/  LDL.LU R49, [R1+0x170] ;  /* 0x0001700001317983 */ /* 0x000ee80000300800 */
[----:B------:R-:W3:Y:S04]  /*11570*/  LDL.LU R48, [R1+0x174] ;  /* 0x0001740001307983 */ /* 0x000ee80000300800 */
[----:B-1----:R-:W3:Y:S04]  /*11580*/  LDL.LU R47, [R1+0x1a8] ;  /* 0x0001a800012f7983 */ /* 0x002ee80000300800 */
[----:B------:R-:W3:Y:S04]  /*11590*/  LDL.LU R46, [R1+0x1ac] ;  /* 0x0001ac00012e7983 */ /* 0x000ee80000300800 */
[----:B------:R1:W-:Y:S04]  /*115a0*/  LDGSTS.E [R3+0x5e00], [R36.64], P2 ;  /* 0x05e0000024037fae */ /* 0x0003e80009121848 */
[----:B------:R-:W3:Y:S01]  /*115b0*/  LDL.LU R41, [R1+0x1b4] ;  /* 0x0001b40001297983 */ /* 0x000ee20000300800 */
[----:B--2---:R-:W-:Y:S01]  /*115c0*/  IMAD.X R43, R43, 0x1, R0, P6 ;  /* 0x000000012b2b7824 */ /* 0x004fe200030e0600 */
[----:B------:R-:W-:Y:S01]  /*115d0*/  IADD3 R53, P5, R53, R198, RZ ;  /* 0x000000c635357210 */ /* 0x000fe20007fbe0ff */
[----:B-1----:R-:W-:-:S02]  /*115e0*/  IMAD.MOV.U32 R36, RZ, RZ, R40 ;  /* 0x000000ffff247224 */ /* 0x002fc400078e0028 */
[----:B------:R-:W-:Y:S02]  /*115f0*/  IMAD.MOV.U32 R37, RZ, RZ, R43 ;  /* 0x000000ffff257224 */ /* 0x000fe400078e002b */
[----:B------:R-:W-:Y:S01]  /*11600*/  IMAD.X R54, R54, 0x1, R0, P5 ;  /* 0x0000000136367824 */ /* 0x000fe200028e0600 */
[----:B------:R-:W-:Y:S04]  /*11610*/  STL [R1+0xf4], R53 ;  /* 0x0000f43501007387 */ /* 0x000fe80000100800 */
[----:B------:R1:W-:Y:S04]  /*11620*/  STL [R1+0xe8], R43 ;  /* 0x0000e82b01007387 */ /* 0x0003e80000100800 */
[----:B------:R2:W-:Y:S01]  /*11630*/  LDGSTS.E [R3+0x6c00], [R36.64], P1 ;  /* 0x06c0000024037fae */ /* 0x0005e20008921848 */
[----:B------:R-:W-:-:S05]  /*11640*/  IADD3 R42, P6, R42, R198, RZ ;  /* 0x000000c62a2a7210 */ /* 0x000fca0007fde0ff */
[----:B------:R-:W-:Y:S01]  /*11650*/  STL [R1+0x12c], R42 ;  /* 0x00012c2a01007387 */ /* 0x000fe20000100800 */
[----:B------:R-:W-:-:S03]  /*11660*/  IADD3 R39, P5, R39, R198, RZ ;  /* 0x000000c627277210 */ /* 0x000fc60007fbe0ff */
[----:B------:R-:W-:Y:S01]  /*11670*/  STL [R1+0xf0], R54 ;  /* 0x0000f03601007387 */ /* 0x000fe20000100800 */
[----:B------:R-:W-:Y:S01]  /*11680*/  IADD3.X R45, R45, R0, RZ, P6, !PT ;  /* 0x000000002d2d7210 */ /* 0x000fe200037fe4ff */
[----:B--2---:R-:W-:Y:S02]  /*11690*/  IMAD.MOV.U32 R36, RZ, RZ, R53 ;  /* 0x000000ffff247224 */ /* 0x004fe400078e0035 */
[----:B-1----:R-:W2:Y:S01]  /*116a0*/  LDL.LU R43, [R1+0x1b0] ;  /* 0x0001b000012b7983 */ /* 0x002ea20000300800 */
[----:B------:R-:W-:Y:S02]  /*116b0*/  IMAD.MOV.U32 R37, RZ, RZ, R54 ;  /* 0x000000ffff257224 */ /* 0x000fe400078e0036 */
[----:B------:R-:W-:Y:S01]  /*116c0*/  IMAD.X R52, R52, 0x1, R0, P5 ;  /* 0x0000000134347824 */ /* 0x000fe200028e0600 */
[----:B------:R-:W2:Y:S04]  /*116d0*/  LDL.LU R44, [R1+0x1ec] ;  /* 0x0001ec00012c7983 */ /* 0x000ea80000300800 */
[----:B------:R-:W-:Y:S04]  /*116e0*/  STL [R1+0x134], R39 ;  /* 0x0001342701007387 */ /* 0x000fe80000100800 */
[----:B------:R-:W2:Y:S04]  /*116f0*/  LDL.LU R40, [R1+0x1f4] ;  /* 0x0001f40001287983 */ /* 0x000ea80000300800 */
[----:B------:R1:W-:Y:S04]  /*11700*/  STL [R1+0x128], R45 ;  /* 0x0001282d01007387 */ /* 0x0003e80000100800 */
[----:B------:R1:W-:Y:S04]  /*11710*/  LDGSTS.E [R3+0x6e00], [R36.64], P1 ;  /* 0x06e0000024037fae */ /* 0x0003e80008921848 */
[----:B------:R-:W-:Y:S01]  /*11720*/  STL [R1+0x130], R52 ;  /* 0x0001303401007387 */ /* 0x000fe20000100800 */
[----:B-1----:R-:W-:-:S02]  /*11730*/  IMAD.MOV.U32 R37, RZ, RZ, R45 ;  /* 0x000000ffff257224 */ /* 0x002fc400078e002d */
[----:B------:R-:W-:Y:S01]  /*11740*/  IMAD.MOV.U32 R36, RZ, RZ, R42 ;  /* 0x000000ffff247224 */ /* 0x000fe200078e002a */
[----:B------:R-:W2:Y:S04]  /*11750*/  LDL.LU R45, [R1+0x1e8] ;  /* 0x0001e800012d7983 */ /* 0x000ea80000300800 */
[----:B------:R-:W2:Y:S04]  /*11760*/  LDL.LU R42, [R1+0x1f0] ;  /* 0x0001f000012a7983 */ /* 0x000ea80000300800 */
[----:B------:R1:W-:Y:S02]  /*11770*/  LDGSTS.E [R3+0x7c00], [R36.64], P4 ;  /* 0x07c0000024037fae */ /* 0x0003e4000a121848 */
[----:B-1----:R-:W-:-:S02]  /*11780*/  MOV R36, R39 ;  /* 0x0000002700247202 */ /* 0x002fc40000000f00 */
[----:B------:R-:W2:Y:S01]  /*11790*/  LDL.LU R39, [R1+0x22c] ;  /* 0x00022c0001277983 */ /* 0x000ea20000300800 */
[----:B------:R-:W-:Y:S01]  /*117a0*/  IMAD.MOV.U32 R37, RZ, RZ, R52 ;  /* 0x000000ffff257224 */ /* 0x000fe200078e0034 */
[----:B------:R-:W-:-:S04]  /*117b0*/  SEL R38, R38, RZ, !P0 ;  /* 0x000000ff26267207 */ /* 0x000fc80004000000 */
[----:B------:R1:W-:Y:S01]  /*117c0*/  LDGSTS.E [R3+0x7e00], [R36.64], P4 ;  /* 0x07e0000024037fae */ /* 0x0003e2000a121848 */
[----:B------:R-:W-:Y:S02]  /*117d0*/  ISETP.GT.AND P5, PT, R2, 0x2b, PT ;  /* 0x0000002b0200780c */ /* 0x000fe40003fa4270 */
[----:B------:R-:W-:Y:S01]  /*117e0*/  ISETP.NE.U32.AND P2, PT, R38, RZ, PT ;  /* 0x000000ff2600720c */ /* 0x000fe20003f45070 */
[----:B------:R-:W1:Y:S01]  /*117f0*/  S2R R191, SR_TID.X ;  /* 0x0000000000bf7919 */ /* 0x000e620000002100 */
[----:B------:R-:W-:-:S04]  /*11800*/  SEL R38, RZ, 0x4, !P5 ;  /* 0x00000004ff267807 */ /* 0x000fc80006800000 */
[----:B------:R-:W-:Y:S02]  /*11810*/  SEL R38, R38, RZ, !P0 ;  /* 0x000000ff26267207 */ /* 0x000fe40004000000 */
[----:B------:R-:W-:Y:S02]  /*11820*/  ISETP.GT.AND P6, PT, R2, 0x37, PT ;  /* 0x000000370200780c */ /* 0x000fe40003fc4270 */
[----:B-----5:R-:W-:-:S05]  /*11830*/  IADD3 R50, P4, R50, R198, RZ ;  /* 0x000000c632327210 */ /* 0x020fca0007f9e0ff */
[----:B----4-:R-:W-:Y:S02]  /*11840*/  IMAD.X R51, R51, 0x1, R0, P4 ;  /* 0x0000000133337824 */ /* 0x010fe400020e0600 */
[----:B-1----:R-:W-:-:S03]  /*11850*/  IMAD.MOV.U32 R36, RZ, RZ, R50 ;  /* 0x000000ffff247224 */ /* 0x002fc600078e0032 */
[----:B------:R-:W-:Y:S02]  /*11860*/  MOV R37, R51 ;  /* 0x0000003300257202 */ /* 0x000fe40000000f00 */
[----:B---3--:R-:W-:-:S03]  /*11870*/  IADD3 R48, P5, R48, R198, RZ ;  /* 0x000000c630307210 */ /* 0x008fc60007fbe0ff */
[----:B------:R1:W-:Y:S02]  /*11880*/  LDGSTS.E [R3+0x8c00], [R36.64], P3 ;  /* 0x08c0000024037fae */ /* 0x0003e40009921848 */
[----:B------:R-:W-:Y:S01]  /*11890*/  IMAD.X R49, R49, 0x1, R0, P5 ;  /* 0x0000000131317824 */ /* 0x000fe200028e0600 */
[-C--:B------:R-:W-:Y:S01]  /*118a0*/  IADD3 R46, P1, R46, R198.reuse, RZ ;  /* 0x000000c62e2e7210 */ /* 0x080fe20007f3e0ff */
[----:B------:R-:W-:Y:S01]  /*118b0*/  STL [R1+0x16c], R50 ;  /* 0x00016c3201007387 */ /* 0x000fe20000100800 */
[----:B-1----:R-:W-:Y:S02]  /*118c0*/  IMAD.MOV.U32 R36, RZ, RZ, R48 ;  /* 0x000000ffff247224 */ /* 0x002fe400078e0030 */
[----:B------:R-:W-:Y:S01]  /*118d0*/  IMAD.MOV.U32 R37, RZ, RZ, R49 ;  /* 0x000000ffff257224 */ /* 0x000fe200078e0031 */
[----:B------:R-:W-:Y:S01]  /*118e0*/  IADD3 R41, P5, R41, R198, RZ ;  /* 0x000000c629297210 */ /* 0x000fe20007fbe0ff */
[----:B------:R-:W-:Y:S01]  /*118f0*/  IMAD.X R47, R47, 0x1, R0, P1 ;  /* 0x000000012f2f7824 */ /* 0x000fe200008e0600 */
[----:B------:R-:W-:Y:S04]  /*11900*/  STL [R1+0x174], R48 ;  /* 0x0001743001007387 */ /* 0x000fe80000100800 */
[----:B------:R-:W-:Y:S04]  /*11910*/  STL [R1+0x168], R51 ;  /* 0x0001683301007387 */ /* 0x000fe80000100800 */
[----:B------:R1:W-:Y:S04]  /*11920*/  LDGSTS.E [R3+0x8e00], [R36.64], P3 ;  /* 0x08e0000024037fae */ /* 0x0003e80009921848 */
[----:B------:R3:W-:Y:S04]  /*11930*/  STL [R1+0x1ac], R46 ;  /* 0x0001ac2e01007387 */ /* 0x0007e80000100800 */
[----:B------:R-:W-:Y:S01]  /*11940*/  STL [R1+0x170], R49 ;  /* 0x0001703101007387 */ /* 0x000fe20000100800 */
[----:B-1----:R-:W-:-:S02]  /*11950*/  IMAD.MOV.U32 R36, RZ, RZ, R46 ;  /* 0x000000ffff247224 */ /* 0x002fc400078e002e */
[----:B------:R-:W-:Y:S01]  /*11960*/  IMAD.MOV.U32 R37, RZ, RZ, R47 ;  /* 0x000000ffff257224 */ /* 0x000fe200078e002f */
[----:B------:R1:W-:Y:S04]  /*11970*/  STL [R1+0x1b4], R41 ;  /* 0x0001b42901007387 */ /* 0x0003e80000100800 */
[----:B------:R-:W-:Y:S01]  /*11980*/  STL [R1+0x1a8], R47 ;  /* 0x0001a82f01007387 */ /* 0x000fe20000100800 */
[----:B---3--:R-:W-:-:S03]  /*11990*/  LOP3.LUT R46, R191, 0x3f, RZ, 0xc0, !PT ;  /* 0x0000003fbf2e7812 */ /* 0x008fc600078ec0ff */
[----:B------:R3:W-:Y:S01]  /*119a0*/  LDGSTS.E [R3+0x9c00], [R36.64], P2 ;  /* 0x09c0000024037fae */ /* 0x0007e20009121848 */
[----:B--2---:R-:W-:Y:S01]  /*119b0*/  IMAD.X R43, R43, 0x1, R0, P5 ;  /* 0x000000012b2b7824 */ /* 0x004fe200028e0600 */
[----:B------:R-:W-:-:S04]  /*119c0*/  IADD3 R44, P1, R44, R198, RZ ;  /* 0x000000c62c2c7210 */ /* 0x000fc80007f3e0ff */
[----:B------:R2:W-:Y:S01]  /*119d0*/  STL [R1+0x1b0], R43 ;  /* 0x0001b02b01007387 */ /* 0x0005e20000100800 */
[----:B---3--:R-:W-:Y:S02]  /*119e0*/  MOV R36, R41 ;  /* 0x0000002900247202 */ /* 0x008fe40000000f00 */
[----:B------:R-:W-:Y:S01]  /*119f0*/  IADD3 R40, P3, R40, R198, RZ ;  /* 0x000000c628287210 */ /* 0x000fe20007f7e0ff */
[----:B------:R-:W3:Y:S01]  /*11a00*/  LDL.LU R48, [R1+0x228] ;  /* 0x0002280001307983 */ /* 0x000ee20000300800 */
[----:B------:R-:W-:-:S03]  /*11a10*/  IMAD.MOV.U32 R37, RZ, RZ, R43 ;  /* 0x000000ffff257224 */ /* 0x000fc600078e002b */
[----:B------:R4:W-:Y:S01]  /*11a20*/  STL [R1+0x1ec], R44 ;  /* 0x0001ec2c01007387 */ /* 0x0009e20000100800 */
[----:B------:R-:W-:-:S03]  /*11a30*/  ISETP.NE.U32.AND P4, PT, R38, RZ, PT ;  /* 0x000000ff2600720c */ /* 0x000fc60003f85070 */
[----:B-1----:R-:W5:Y:S04]  /*11a40*/  LDL.LU R41, [R1+0x234] ;  /* 0x0002340001297983 */ /* 0x002f680000300800 */
[----:B------:R-:W-:Y:S04]  /*11a50*/  STL [R1+0x1f4], R40 ;  /* 0x0001f42801007387 */ /* 0x000fe80000100800 */
[----:B--2---:R-:W2:Y:S04]  /*11a60*/  LDL.LU R43, [R1+0x26c] ;  /* 0x00026c00012b7983 */ /* 0x004ea80000300800 */
[----:B------:R1:W-:Y:S01]  /*11a70*/  LDGSTS.E [R3+0x9e00], [R36.64], P2 ;  /* 0x09e0000024037fae */ /* 0x0003e20009121848 */
[----:B------:R-:W-:-:S02]  /*11a80*/  IMAD.X R45, R45, 0x1, R0, P1 ;  /* 0x000000012d2d7824 */ /* 0x000fc400008e0600 */
[----:B------:R-:W-:Y:S01]  /*11a90*/  IMAD.X R42, R42, 0x1, R0, P3 ;  /* 0x000000012a2a7824 */ /* 0x000fe200018e0600 */
[----:B------:R-:W-:Y:S02]  /*11aa0*/  ISETP.GT.AND P3, PT, R2, 0x2f, PT ;  /* 0x0000002f0200780c */ /* 0x000fe40003f64270 */
[----:B------:R4:W-:Y:S02]  /*11ab0*/  STL [R1+0x1e8], R45 ;  /* 0x0001e82d01007387 */ /* 0x0009e40000100800 */
[----:B------:R-:W-:Y:S02]  /*11ac0*/  SEL R38, RZ, 0x4, !P3 ;  /* 0x00000004ff267807 */ /* 0x000fe40005800000 */
[----:B------:R4:W-:Y:S01]  /*11ad0*/  STL [R1+0x1f0], R42 ;  /* 0x0001f02a01007387 */ /* 0x0009e20000100800 */
[----:B------:R-:W-:Y:S01]  /*11ae0*/  ISETP.GE.AND P3, PT, R46, R2, PT ;  /* 0x000000022e00720c */ /* 0x000fe20003f66270 */
[----:B-1----:R-:W-:Y:S02]  /*11af0*/  IMAD.MOV.U32 R36, RZ, RZ, R44 ;  /* 0x000000ffff247224 */ /* 0x002fe400078e002c */
[----:B------:R-:W2:Y:S04]  /*11b00*/  LDL.LU R46, [R1+0x230] ;  /* 0x00023000012e7983 */ /* 0x000ea80000300800 */
[----:B----4-:R-:W4:Y:S01]  /*11b10*/  LDL.LU R44, [R1+0x268] ;  /* 0x00026800012c7983 */ /* 0x010f220000300800 */
[----:B------:R-:W-:-:S02]  /*11b20*/  ISETP.GT.AND P5, PT, R2, 0x33, PT ;  /* 0x000000330200780c */ /* 0x000fc40003fa4270 */
[C---:B------:R-:W-:Y:S01]  /*11b30*/  ISETP.GT.AND P1, PT, R2.reuse, 0x3b, PT ;  /* 0x0000003b0200780c */ /* 0x040fe20003f24270 */
[----:B------:R-:W4:Y:S01]  /*11b40*/  LDL.LU R52, [R1+0x270] ;  /* 0x0002700001347983 */ /* 0x000f220000300800 */
[----:B------:R-:W-:Y:S02]  /*11b50*/  ISETP.GT.AND P2, PT, R2, 0x3f, PT ;  /* 0x0000003f0200780c */ /* 0x000fe40003f44270 */
[----:B------:R-:W-:Y:S02]  /*11b60*/  SEL R2, RZ, 0x4, !P5 ;  /* 0x00000004ff027807 */ /* 0x000fe40006800000 */
[----:B------:R-:W-:Y:S01]  /*11b70*/  IADD3 R39, P5, R39, R198, RZ ;  /* 0x000000c627277210 */ /* 0x000fe20007fbe0ff */
[----:B------:R-:W-:-:S04]  /*11b80*/  IMAD.MOV.U32 R37, RZ, RZ, R45 ;  /* 0x000000ffff257224 */ /* 0x000fc800078e002d */
[----:B------:R-:W-:Y:S04]  /*11b90*/  STL [R1+0x22c], R39 ;  /* 0x00022c2701007387 */ /* 0x000fe80000100800 */
[----:B------:R-:W4:Y:S04]  /*11ba0*/  LDL.LU R47, [R1+0x274] ;  /* 0x00027400012f7983 */ /* 0x000f280000300800 */
[----:B------:R-:W4:Y:S04]  /*11bb0*/  LDL.LU R49, [R1+0x2a8] ;  /* 0x0002a80001317983 */ /* 0x000f280000300800 */
[----:B------:R-:W4:Y:S01]  /*11bc0*/  LDL.LU R45, [R1+0x2ac] ;  /* 0x0002ac00012d7983 */ /* 0x000f220000300800 */
[----:B------:R-:W-:-:S03]  /*11bd0*/  SEL R2, R2, RZ, !P0 ;  /* 0x000000ff02027207 */ /* 0x000fc60004000000 */
[----:B------:R1:W-:Y:S04]  /*11be0*/  LDGSTS.E [R3+0xac00], [R36.64], P4 ;  /* 0x0ac0000024037fae */ /* 0x0003e8000a121848 */
[----:B------:R-:W4:Y:S04]  /*11bf0*/  LDL.LU R51, [R1+0x2b0] ;  /* 0x0002b00001337983 */ /* 0x000f280000300800 */
[----:B------:R-:W4:Y:S01]  /*11c00*/  LDL.LU R50, [R1+0x2b4] ;  /* 0x0002b40001327983 */ /* 0x000f220000300800 */
[----:B-1----:R-:W-:Y:S01]  /*11c10*/  MOV R36, R40 ;  /* 0x0000002800247202 */ /* 0x002fe20000000f00 */
[----:B------:R-:W-:Y:S01]  /*11c20*/  IMAD.MOV.U32 R37, RZ, RZ, R42 ;  /* 0x000000ffff257224 */ /* 0x000fe200078e002a */
[----:B------:R-:W-:Y:S01]  /*11c30*/  SEL R38, R38, RZ, !P0 ;  /* 0x000000ff26267207 */ /* 0x000fe20004000000 */
[----:B------:R-:W4:Y:S04]  /*11c40*/  LDL.LU R42, [R1+0x2ec] ;  /* 0x0002ec00012a7983 */ /* 0x000f280000300800 */
[----:B------:R1:W-:Y:S01]  /*11c50*/  LDGSTS.E [R3+0xae00], [R36.64], P4 ;  /* 0x0ae0000024037fae */ /* 0x0003e2000a121848 */
[----:B------:R-:W-:-:S03]  /*11c60*/  ISETP.NE.U32.AND P4, PT, R38, RZ, PT ;  /* 0x000000ff2600720c */ /* 0x000fc60003f85070 */
[----:B------:R-:W4:Y:S01]  /*11c70*/  LDL.LU R40, [R1+0x2f4] ;  /* 0x0002f40001287983 */ /* 0x000f220000300800 */
[----:B-1----:R-:W-:Y:S02]  /*11c80*/  SEL R37, RZ, 0x4, !P1 ;  /* 0x00000004ff257807 */ /* 0x002fe40004800000 */
[----:B------:R-:W-:Y:S02]  /*11c90*/  SEL R36, RZ, 0x4, !P2 ;  /* 0x00000004ff247807 */ /* 0x000fe40005000000 */
[----:B------:R-:W-:Y:S02]  /*11ca0*/  SEL R37, R37, RZ, !P0 ;  /* 0x000000ff25257207 */ /* 0x000fe40004000000 */
[----:B------:R-:W-:Y:S02]  /*11cb0*/  SEL R36, R36, RZ, !P0 ;  /* 0x000000ff24247207 */ /* 0x000fe40004000000 */
[----:B------:R-:W-:Y:S01]  /*11cc0*/  ISETP.NE.U32.AND P2, PT, R37, RZ, PT ;  /* 0x000000ff2500720c */ /* 0x000fe20003f45070 */
[----:B---3--:R-:W-:Y:S01]  /*11cd0*/  IMAD.X R48, R48, 0x1, R0, P5 ;  /* 0x0000000130307824 */ /* 0x008fe200028e0600 */
[----:B------:R-:W-:-:S02]  /*11ce0*/  ISETP.NE.U32.AND P5, PT, R2, RZ, PT ;  /* 0x000000ff0200720c */ /* 0x000fc40003fa5070 */
[----:B------:R-:W-:Y:S02]  /*11cf0*/  SEL R2, RZ, 0x4, !P6 ;  /* 0x00000004ff027807 */ /* 0x000fe40007000000 */
[-C--:B-----5:R-:W-:Y:S01]  /*11d00*/  IADD3 R41, P6, R41, R198.reuse, RZ ;  /* 0x000000c629297210 */ /* 0x0a0fe20007fde0ff */
[----:B------:R1:W-:Y:S01]  /*11d10*/  STL [R1+0x228], R48 ;  /* 0x0002283001007387 */ /* 0x0003e20000100800 */
[----:B--2---:R-:W-:-:S03]  /*11d20*/  IADD3 R43, P1, R43, R198, RZ ;  /* 0x000000c62b2b7210 */ /* 0x004fc60007f3e0ff */
[----:B------:R-:W-:Y:S01]  /*11d30*/  STL [R1+0x234], R41 ;  /* 0x0002342901007387 */ /* 0x000fe20000100800 */
[----:B------:R-:W-:-:S03]  /*11d40*/  MOV R37, R48 ;  /* 0x0000003000257202 */ /* 0x000fc60000000f00 */
[----:B------:R-:W-:Y:S01]  /*11d50*/  STL [R1+0x26c], R43 ;  /* 0x00026c2b01007387 */ /* 0x000fe20000100800 */
[----:B------:R-:W-:Y:S01]  /*11d60*/  SEL R2, R2, RZ, !P0 ;  /* 0x000000ff02027207 */ /* 0x000fe20004000000 */
[--C-:B------:R-:W-:Y:S02]  /*11d70*/  IMAD.X R46, R46, 0x1, R0.reuse, P6 ;  /* 0x000000012e2e7824 */ /* 0x100fe400030e0600 */
[----:B----4-:R-:W-:-:S03]  /*11d80*/  IMAD.X R44, R44, 0x1, R0, P1 ;  /* 0x000000012c2c7824 */ /* 0x010fc600008e0600 */
[----:B------:R2:W-:Y:S01]  /*11d90*/  STL [R1+0x230], R46 ;  /* 0x0002302e01007387 */ /* 0x0005e20000100800 */
[----:B------:R-:W-:Y:S01]  /*11da0*/  ISETP.NE.U32.AND P1, PT, R36, RZ, PT ;  /* 0x000000ff2400720c */ /* 0x000fe20003f25070 */
[----:B------:R-:W-:Y:S02]  /*11db0*/  IMAD.MOV.U32 R36, RZ, RZ, R39 ;  /* 0x000000ffff247224 */ /* 0x000fe400078e0027 */
[----:B------:R3:W-:Y:S04]  /*11dc0*/  STL [R1+0x268], R44 ;  /* 0x0002682c01007387 */ /* 0x0007e80000100800 */
[----:B------:R-:W4:Y:S04]  /*11dd0*/  LDL.LU R38, [R1+0x2e8] ;  /* 0x0002e80001267983 */ /* 0x000f280000300800 */
[----:B-1----:R-:W5:Y:S04]  /*11de0*/  LDL.LU R48, [R1+0x2f0] ;  /* 0x0002f00001307983 */ /* 0x002f680000300800 */
[----:B------:R-:W5:Y:S01]  /*11df0*/  LDL.LU R39, [R1+0x32c] ;  /* 0x00032c0001277983 */ /* 0x000f620000300800 */
[----:B------:R-:W-:-:S02]  /*11e00*/  ISETP.NE.U32.AND P6, PT, R2, RZ, PT ;  /* 0x000000ff0200720c */ /* 0x000fc40003fc5070 */
[----:B------:R-:W-:Y:S01]  /*11e10*/  SEL R2, RZ, 0x4, P3 ;  /* 0x00000004ff027807 */ /* 0x000fe20001800000 */
[----:B------:R1:W-:Y:S03]  /*11e20*/  LDGSTS.E [R3+0xbc00], [R36.64], P4 ;  /* 0x0bc0000024037fae */ /* 0x0003e6000a121848 */
[----:B------:R-:W-:Y:S02]  /*11e30*/  SEL R2, R2, RZ, !P0 ;  /* 0x000000ff02027207 */ /* 0x000fe40004000000 */
[----:B------:R-:W-:Y:S01]  /*11e40*/  IADD3 R47, P0, R47, R198, RZ ;  /* 0x000000c62f2f7210 */ /* 0x000fe20007f1e0ff */
[----:B-1----:R-:W-:Y:S02]  /*11e50*/  IMAD.MOV.U32 R36, RZ, RZ, R41 ;  /* 0x000000ffff247224 */ /* 0x002fe400078e0029 */
[----:B------:R-:W-:Y:S02]  /*11e60*/  IMAD.MOV.U32 R37, RZ, RZ, R46 ;  /* 0x000000ffff257224 */ /* 0x000fe400078e002e */
[----:B--2---:R-:W2:Y:S01]  /*11e70*/  LDL.LU R46, [R1+0x328] ;  /* 0x00032800012e7983 */ /* 0x004ea20000300800 */
[----:B------:R-:W-:-:S03]  /*11e80*/  IMAD.X R52, R52, 0x1, R0, P0 ;  /* 0x0000000134347824 */ /* 0x000fc600000e0600 */
[----:B------:R1:W-:Y:S01]  /*11e90*/  LDGSTS.E [R3+0xbe00], [R36.64], P4 ;  /* 0x0be0000024037fae */ /* 0x0003e2000a121848 */
[----:B------:R-:W-:-:S03]  /*11ea0*/  IADD3 R45, P4, R45, R198, RZ ;  /* 0x000000c62d2d7210 */ /* 0x000fc60007f9e0ff */
[----:B------:R-:W2:Y:S04]  /*11eb0*/  LDL.LU R41, [R1+0x334] ;  /* 0x0003340001297983 */ /* 0x000ea80000300800 */
[----:B------:R3:W-:Y:S01]  /*11ec0*/  STL [R1+0x274], R47 ;  /* 0x0002742f01007387 */ /* 0x0007e20000100800 */
[----:B-1----:R-:W-:Y:S02]  /*11ed0*/  IMAD.MOV.U32 R36, RZ, RZ, R43 ;  /* 0x000000ffff247224 */ /* 0x002fe400078e002b */
[----:B------:R-:W-:Y:S02]  /*11ee0*/  IMAD.MOV.U32 R37, RZ, RZ, R44 ;  /* 0x000000ffff257224 */ /* 0x000fe400078e002c */
[----:B---3--:R-:W3:Y:S04]  /*11ef0*/  LDL.LU R44, [R1+0x330] ;  /* 0x00033000012c7983 */ /* 0x008ee80000300800 */
[----:B------:R-:W-:Y:S04]  /*11f00*/  STL [R1+0x2ac], R45 ;  /* 0x0002ac2d01007387 */ /* 0x000fe80000100800 */
[----:B------:R-:W-:Y:S04]  /*11f10*/  STL [R1+0x270], R52 ;  /* 0x0002703401007387 */ /* 0x000fe80000100800 */
[----:B------:R-:W3:Y:S04]  /*11f20*/  LDL.LU R43, [R1+0x33c] ;  /* 0x00033c00012b7983 */ /* 0x000ee80000300800 */
[----:B------:R1:W-:Y:S02]  /*11f30*/  LDGSTS.E [R3+0xcc00], [R36.64], P5 ;  /* 0x0cc0000024037fae */ /* 0x0003e4000a921848 */
[----:B-1----:R-:W-:-:S02]  /*11f40*/  IMAD.MOV.U32 R36, RZ, RZ, R47 ;  /* 0x000000ffff247224 */ /* 0x002fc400078e002f */
[----:B------:R-:W3:Y:S01]  /*11f50*/  LDL.LU R47, [R1+0x35c] ;  /* 0x00035c00012f7983 */ /* 0x000ee20000300800 */
[----:B------:R-:W-:Y:S01]  /*11f60*/  IMAD.MOV.U32 R37, RZ, RZ, R52 ;  /* 0x000000ffff257224 */ /* 0x000fe200078e0034 */
[----:B------:R-:W-:Y:S02]  /*11f70*/  IADD3 R50, P0, R50, R198, RZ ;  /* 0x000000c632327210 */ /* 0x000fe40007f1e0ff */
[----:B------:R-:W-:Y:S02]  /*11f80*/  IADD3.X R49, R49, R0, RZ, P4, !PT ;  /* 0x0000000031317210 */ /* 0x000fe400027fe4ff */
[----:B------:R1:W-:Y:S01]  /*11f90*/  LDGSTS.E [R3+0xce00], [R36.64], P5 ;  /* 0x0ce0000024037fae */ /* 0x0003e2000a921848 */
[-C--:B------:R-:W-:Y:S01]  /*11fa0*/  IADD3 R42, P4, R42, R198.reuse, RZ ;  /* 0x000000c62a2a7210 */ /* 0x080fe20007f9e0ff */
[----:B------:R-:W-:Y:S02]  /*11fb0*/  IMAD.X R51, R51, 0x1, R0, P0 ;  /* 0x0000000133337824 */ /* 0x000fe400000e0600 */
[----:B------:R-:W-:Y:S01]  /*11fc0*/  STL [R1+0x2b4], R50 ;  /* 0x0002b43201007387 */ /* 0x000fe20000100800 */
[----:B------:R-:W-:-:S03]  /*11fd0*/  IADD3 R40, P0, R40, R198, RZ ;  /* 0x000000c628287210 */ /* 0x000fc60007f1e0ff */
[----:B------:R1:W-:Y:S02]  /*11fe0*/  STL [R1+0x2a8], R49 ;  /* 0x0002a83101007387 */ /* 0x0003e40000100800 */
[----:B-1----:R-:W-:Y:S02]  /*11ff0*/  IMAD.MOV.U32 R36, RZ, RZ, R45 ;  /* 0x000000ffff247224 */ /* 0x002fe400078e002d */
[----:B------:R-:W-:Y:S02]  /*12000*/  IMAD.MOV.U32 R37, RZ, RZ, R49 ;  /* 0x000000ffff257224 */ /* 0x000fe400078e0031 */
[----:B------:R-:W3:Y:S04]  /*12010*/  LDL.LU R49, [R1+0x338] ;  /* 0x0003380001317983 */ /* 0x000ee80000300800 */
[----:B------:R-:W-:Y:S04]  /*12020*/  STL [R1+0x2ec], R42 ;  /* 0x0002ec2a01007387 */ /* 0x000fe80000100800 */
[----:B------:R1:W-:Y:S04]  /*12030*/  STL [R1+0x2b0], R51 ;  /* 0x0002b03301007387 */ /* 0x0003e80000100800 */
[----:B------:R1:W-:Y:S04]  /*12040*/  LDGSTS.E [R3+0xdc00], [R36.64], P6 ;  /* 0x0dc0000024037fae */ /* 0x0003e8000b121848 */
[----:B------:R-:W3:Y:S01]  /*12050*/  LDL.LU R45, [R1+0x37c] ;  /* 0x00037c00012d7983 */ /* 0x000ee20000300800 */
[----:B-1----:R-:W-:-:S03]  /*12060*/  IMAD.MOV.U32 R37, RZ, RZ, R51 ;  /* 0x000000ffff257224 */ /* 0x002fc600078e0033 */
[----:B------:R-:W3:Y:S01]  /*12070*/  LDL.LU R51, [R1+0x358] ;  /* 0x0003580001337983 */ /* 0x000ee20000300800 */
[----:B------:R-:W-:-:S03]  /*12080*/  IMAD.MOV.U32 R36, RZ, RZ, R50 ;  /* 0x000000ffff247224 */ /* 0x000fc600078e0032 */
[----:B------:R-:W-:Y:S04]  /*12090*/  STL [R1+0x2f4], R40 ;  /* 0x0002f42801007387 */ /* 0x000fe80000100800 */
[----:B------:R1:W-:Y:S02]  /*120a0*/  LDGSTS.E [R3+0xde00], [R36.64], P6 ;  /* 0x0de0000024037fae */ /* 0x0003e4000b121848 */
[----:B-1----:R-:W-:Y:S01]  /*120b0*/  IMAD.MOV.U32 R36, RZ, RZ, R42 ;  /* 0x000000ffff247224 */ /* 0x002fe200078e002a */
[----:B----4-:R-:W-:Y:S01]  /*120c0*/  IADD3.X R38, R38, R0, RZ, P4, !PT ;  /* 0x0000000026267210 */ /* 0x010fe200027fe4ff */
[----:B-----5:R-:W-:-:S04]  /*120d0*/  IMAD.X R48, R48, 0x1, R0, P0 ;  /* 0x0000000130307824 */ /* 0x020fc800000e0600 */
[----:B------:R1:W-:Y:S01]  /*120e0*/  STL [R1+0x2e8], R38 ;  /* 0x0002e82601007387 */ /* 0x0003e20000100800 */
[----:B------:R-:W-:-:S03]  /*120f0*/  IADD3 R39, P4, R39, R198, RZ ;  /* 0x000000c627277210 */ /* 0x000fc60007f9e0ff */
[----:B------:R-:W4:Y:S04]  /*12100*/  LDL.LU R50, [R1+0x378] ;  /* 0x0003780001327983 */ /* 0x000f280000300800 */
[----:B------:R-:W-:Y:S04]  /*12110*/  STL [R1+0x32c], R39 ;  /* 0x00032c2701007387 */ /* 0x000fe80000100800 */
[----:B------:R5:W-:Y:S01]  /*12120*/  STL [R1+0x2f0], R48 ;  /* 0x0002f03001007387 */ /* 0x000be20000100800 */
[----:B------:R-:W-:-:S03]  /*12130*/  IMAD.MOV.U32 R37, RZ, RZ, R38 ;  /* 0x000000ffff257224 */ /* 0x000fc600078e0026 */
[----:B------:R-:W4:Y:S04]  /*12140*/  LDL.LU R42, [R1+0x39c] ;  /* 0x00039c00012a7983 */ /* 0x000f280000300800 */
[----:B------:R5:W-:Y:S01]  /*12150*/  LDGSTS.E [R3+0xec00], [R36.64], P2 ;  /* 0x0ec0000024037fae */ /* 0x000be20009121848 */
[----:B--2---:R-:W-:-:S03]  /*12160*/  IADD3.X R46, R46, R0, RZ, P4, !PT ;  /* 0x000000002e2e7210 */ /* 0x004fc600027fe4ff */
[----:B-1----:R-:W2:Y:S01]  /*12170*/  LDL.LU R38, [R1+0x3bc] ;  /* 0x0003bc0001267983 */ /* 0x002ea20000300800 */
[----:B-----5:R-:W-:Y:S02]  /*12180*/  IMAD.MOV.U32 R36, RZ, RZ, R40 ;  /* 0x000000ffff247224 */ /* 0x020fe400078e0028 */
[----:B------:R-:W-:Y:S01]  /*12190*/  IMAD.MOV.U32 R37, RZ, RZ, R48 ;  /* 0x000000ffff257224 */ /* 0x000fe200078e0030 */
[----:B------:R-:W-:Y:S01]  /*121a0*/  IADD3 R41, P0, R41, R198, RZ ;  /* 0x000000c629297210 */ /* 0x000fe20007f1e0ff */
[----:B------:R-:W5:Y:S04]  /*121b0*/  LDL.LU R48, [R1+0x398] ;  /* 0x0003980001307983 */ /* 0x000f680000300800 */
[----:B------:R1:W-:Y:S01]  /*121c0*/  LDGSTS.E [R3+0xee00], [R36.64], P2 ;  /* 0x0ee0000024037fae */ /* 0x0003e20009121848 */
[----:B---3--:R-:W-:-:S03]  /*121d0*/  IMAD.X R44, R44, 0x1, R0, P0 ;  /* 0x000000012c2c7824 */ /* 0x008fc600000e0600 */
[----:B------:R-:W-:Y:S04]  /*121e0*/  STL [R1+0x334], R41 ;  /* 0x0003342901007387 */ /* 0x000fe80000100800 */
[----:B------:R3:W-:Y:S01]  /*121f0*/  STL [R1+0x328], R46 ;  /* 0x0003282e01007387 */ /* 0x0007e20000100800 */
[----:B-1----:R-:W-:-:S03]  /*12200*/  IMAD.MOV.U32 R36, RZ, RZ, R39 ;  /* 0x000000ffff247224 */ /* 0x002fc600078e0027 */
[----:B------:R-:W5:Y:S01]  /*12210*/  LDL.LU R40, [R1+0x3dc] ;  /* 0x0003dc0001287983 */ /* 0x000f620000300800 */
[----:B------:R-:W-:Y:S01]  /*12220*/  IADD3 R43, P2, R43, UR7, RZ ;  /* 0x000000072b2b7c10 */ /* 0x000fe2000ff5e0ff */
[----:B------:R-:W-:Y:S02]  /*12230*/  IMAD.MOV.U32 R37, RZ, RZ, R46 ;  /* 0x000000ffff257224 */ /* 0x000fe400078e002e */
[----:B---3--:R-:W3:Y:S04]  /*12240*/  LDL.LU R46, [R1+0x3b8] ;  /* 0x0003b800012e7983 */ /* 0x008ee80000300800 */
[----:B------:R-:W-:Y:S04]  /*12250*/  STL [R1+0x33c], R43 ;  /* 0x00033c2b01007387 */ /* 0x000fe80000100800 */
[----:B------:R1:W-:Y:S04]  /*12260*/  STL [R1+0x330], R44 ;  /* 0x0003302c01007387 */ /* 0x0003e80000100800 */
[----:B------:R-:W3:Y:S01]  /*12270*/  LDL.LU R39, [R1+0x3fc] ;  /* 0x0003fc0001277983 */ /* 0x000ee20000300800 */
[----:B------:R-:W-:-:S03]  /*12280*/  IADD3 R47, P0, R47, UR7, RZ ;  /* 0x000000072f2f7c10 */ /* 0x000fc6000ff1e0ff */
[----:B------:R1:W-:Y:S04]  /*12290*/  LDGSTS.E [R3+0xfc00], [R36.64], P1 ;  /* 0x0fc0000024037fae */ /* 0x0003e80008921848 */
[----:B------:R-:W-:Y:S01]  /*122a0*/  STL [R1+0x35c], R47 ;  /* 0x00035c2f01007387 */ /* 0x000fe20000100800 */
[----:B-1----:R-:W-:-:S03]  /*122b0*/  IMAD.MOV.U32 R37, RZ, RZ, R44 ;  /* 0x000000ffff257224 */ /* 0x002fc600078e002c */
[----:B------:R-:W3:Y:S01]  /*122c0*/  LDL.LU R44, [R1+0x3d8] ;  /* 0x0003d800012c7983 */ /* 0x000ee20000300800 */
[----:B------:R-:W-:Y:S01]  /*122d0*/  IMAD.MOV.U32 R36, RZ, RZ, R41 ;  /* 0x000000ffff247224 */ /* 0x000fe200078e0029 */
[----:B------:R-:W-:Y:S02]  /*122e0*/  ISETP.NE.U32.AND P3, PT, R2, RZ, PT ;  /* 0x000000ff0200720c */ /* 0x000fe40003f65070 */
[----:B------:R-:W-:Y:S02]  /*122f0*/  MOV R2, UR5 ;  /* 0x0000000500027c02 */ /* 0x000fe40008000f00 */
[----:B------:R1:W-:Y:S01]  /*12300*/  LDGSTS.E [R3+0xfe00], [R36.64], P1 ;  /* 0x0fe0000024037fae */ /* 0x0003e20008921848 */
[----:B------:R-:W-:-:S03]  /*12310*/  IADD3.X R49, R49, UR6, RZ, P2, !PT ;  /* 0x0000000631317c10 */ /* 0x000fc600097fe4ff */
[----:B------:R-:W0:Y:S04]  /*12320*/  LDGDEPBAR ;  /* 0x00000000000079af */ /* 0x000e280000000000 */
[----:B------:R1:W-:Y:S04]  /*12330*/  STL [R1+0x338], R49 ;  /* 0x0003383101007387 */ /* 0x0003e80000100800 */
[----:B------:R-:W3:Y:S01]  /*12340*/  LDL.LU R41, [R1+0x41c] ;  /* 0x00041c0001297983 */ /* 0x000ee20000300800 */
[----:B-1----:R-:W-:-:S03]  /*12350*/  IMAD R36, R2, 0x4000, R207 ;  /* 0x0000400002247824 */ /* 0x002fc600078e02cf */
[----:B------:R-:W3:Y:S01]  /*12360*/  LDL.LU R37, [R1+0x3f8] ;  /* 0x0003f80001257983 */ /* 0x000ee20000300800 */
[----:B------:R-:W-:Y:S01]  /*12370*/  IADD3 R45, P1, R45, UR7, RZ ;  /* 0x000000072d2d7c10 */ /* 0x000fe2000ff3e0ff */
[----:B------:R-:W-:Y:S02]  /*12380*/  IMAD.MOV.U32 R2, RZ, RZ, R43 ;  /* 0x000000ffff027224 */ /* 0x000fe400078e002b */
[----:B------:R-:W-:Y:S02]  /*12390*/  IMAD.MOV.U32 R3, RZ, RZ, R49 ;  /* 0x000000ffff037224 */ /* 0x000fe400078e0031 */
[----:B------:R-:W-:Y:S04]  /*123a0*/  STL [R1+0x37c], R45 ;  /* 0x00037c2d01007387 */ /* 0x000fe80000100800 */
[----:B------:R1:W-:Y:S01]  /*123b0*/  LDGSTS.E [R36+0x20000], [R2.64], P3 ;  /* 0x2000000002247fae */ /* 0x0003e20009921848 */
[----:B------:R-:W-:-:S05]  /*123c0*/  IADD3.X R51, R51, UR6, RZ, P0, !PT ;  /* 0x0000000633337c10 */ /* 0x000fca00087fe4ff */
[----:B------:R2:W-:Y:S04]  /*123d0*/  STL [R1+0x358], R51 ;  /* 0x0003583301007387 */ /* 0x0005e80000100800 */
[----:B------:R-:W3:Y:S04]  /*123e0*/  LDL.LU R43, [R1+0x418] ;  /* 0x00041800012b7983 */ /* 0x000ee80000300800 */
[----:B------:R-:W3:Y:S01]  /*123f0*/  LDL.LU R49, [R1+0x344] ;  /* 0x0003440001317983 */ /* 0x000ee20000300800 */
[----:B-1----:R-:W-:Y:S01]  /*12400*/  MOV R2, R47 ;  /* 0x0000002f00027202 */ /* 0x002fe20000000f00 */
[----:B------:R-:W-:-:S02]  /*12410*/  IMAD.MOV.U32 R3, RZ, RZ, R51 ;  /* 0x000000ffff037224 */ /* 0x000fc400078e0033 */
[----:B------:R-:W3:Y:S04]  /*12420*/  LDL.LU R47, [R1+0x364] ;  /* 0x00036400012f7983 */ /* 0x000ee80000300800 */
[----:B------:R1:W-:Y:S02]  /*12430*/  LDGSTS.E [R36+0x20800], [R2.64], P3 ;  /* 0x2080000002247fae */ /* 0x0003e40009921848 */
[----:B-1----:R-:W-:Y:S01]  /*12440*/  IMAD.MOV.U32 R2, RZ, RZ, R45 ;  /* 0x000000ffff027224 */ /* 0x002fe200078e002d */
[----:B----4-:R-:W-:Y:S02]  /*12450*/  IADD3.X R50, R50, UR6, RZ, P1, !PT ;  /* 0x0000000632327c10 */ /* 0x010fe40008ffe4ff */
[----:B------:R-:W-:-:S05]  /*12460*/  IADD3 R42, P0, R42, UR7, RZ ;  /* 0x000000072a2a7c10 */ /* 0x000fca000ff1e0ff */
[----:B------:R-:W-:Y:S04]  /*12470*/  STL [R1+0x39c], R42 ;  /* 0x00039c2a01007387 */ /* 0x000fe80000100800 */
[----:B------:R1:W-:Y:S04]  /*12480*/  STL [R1+0x378], R50 ;  /* 0x0003783201007387 */ /* 0x0003e80000100800 */
[----:B--2---:R-:W2:Y:S01]  /*12490*/  LDL.LU R51, [R1+0x340] ;  /* 0x0003400001337983 */ /* 0x004ea20000300800 */
[----:B------:R-:W-:Y:S01]  /*124a0*/  IADD3 R38, P1, R38, UR7, RZ ;  /* 0x0000000726267c10 */ /* 0x000fe2000ff3e0ff */
[----:B------:R-:W-:Y:S01]  /*124b0*/  IMAD.MOV.U32 R3, RZ, RZ, R50 ;  /* 0x000000ffff037224 */ /* 0x000fe200078e0032 */
[----:B-----5:R-:W-:-:S03]  /*124c0*/  IADD3.X R48, R48, UR6, RZ, P0, !PT ;  /* 0x0000000630307c10 */ /* 0x020fc600087fe4ff */
[----:B------:R-:W-:Y:S04]  /*124d0*/  STL [R1+0x3bc], R38 ;  /* 0x0003bc2601007387 */ /* 0x000fe80000100800 */
[----:B------:R4:W-:Y:S04]  /*124e0*/  STL [R1+0x398], R48 ;  /* 0x0003983001007387 */ /* 0x0009e80000100800 */
[----:B------:R-:W5:Y:S04]  /*124f0*/  LDL.LU R45, [R1+0x384] ;  /* 0x00038400012d7983 */ /* 0x000f680000300800 */
[----:B-1----:R-:W5:Y:S01]  /*12500*/  LDL.LU R50, [R1+0x360] ;  /* 0x0003600001327983 */ /* 0x002f620000300800 */
[----:B------:R-:W-:-:S03]  /*12510*/  IADD3 R40, P0, R40, UR7, RZ ;  /* 0x0000000728287c10 */ /* 0x000fc6000ff1e0ff */
[----:B------:R1:W-:Y:S01]  /*12520*/  LDGSTS.E [R36+0x21000], [R2.64], P3 ;  /* 0x2100000002247fae */ /* 0x0003e20009921848 */
[----:B---3--:R-:W-:-:S03]  /*12530*/  IADD3.X R46, R46, UR6, RZ, P1, !PT ;  /* 0x000000062e2e7c10 */ /* 0x008fc60008ffe4ff */
[----:B------:R-:W-:Y:S04]  /*12540*/  STL [R1+0x3dc], R40 ;  /* 0x0003dc2801007387 */ /* 0x000fe80000100800 */
[----:B------:R3:W-:Y:S01]  /*12550*/  STL [R1+0x3b8], R46 ;  /* 0x0003b82e01007387 */ /* 0x0007e20000100800 */
[----:B-1----:R-:W-:Y:S02]  /*12560*/  IMAD.MOV.U32 R2, RZ, RZ, R42 ;  /* 0x000000ffff027224 */ /* 0x002fe400078e002a */
[----:B------:R-:W-:Y:S01]  /*12570*/  IMAD.MOV.U32 R3, RZ, RZ, R48 ;  /* 0x000000ffff037224 */ /* 0x000fe200078e0030 */
[----:B------:R-:W5:Y:S01]  /*12580*/  LDL.LU R42, [R1+0x3a4] ;  /* 0x0003a400012a7983 */ /* 0x000f620000300800 */
[----:B------:R-:W-:-:S03]  /*12590*/  IADD3 R39, P1, R39, UR7, RZ ;  /* 0x0000000727277c10 */ /* 0x000fc6000ff3e0ff */
[----:B----4-:R-:W4:Y:S04]  /*125a0*/  LDL.LU R48, [R1+0x380] ;  /* 0x0003800001307983 */ /* 0x010f280000300800 */
[----:B------:R1:W-:Y:S04]  /*125b0*/  LDGSTS.E [R36+0x21800], [R2.64], P3 ;  /* 0x2180000002247fae */ /* 0x0003e80009921848 */
[----:B------:R-:W-:Y:S01]  /*125c0*/  STL [R1+0x3fc], R39 ;  /* 0x0003fc2701007387 */ /* 0x000fe20000100800 */
[----:B------:R-:W-:Y:S01]  /*125d0*/  IADD3.X R44, R44, UR6, RZ, P0, !PT ;  /* 0x000000062c2c7c10 */ /* 0x000fe200087fe4ff */
[----:B-1----:R-:W-:Y:S01]  /*125e0*/  IMAD.MOV.U32 R3, RZ, RZ, R46 ;  /* 0x000000ffff037224 */ /* 0x002fe200078e002e */
[----:B------:R-:W-:-:S03]  /*125f0*/  MOV R2, R38 ;  /* 0x0000002600027202 */ /* 0x000fc60000000f00 */
[----:B------:R1:W-:Y:S04]  /*12600*/  STL [R1+0x3d8], R44 ;  /* 0x0003d82c01007387 */ /* 0x0003e80000100800 */
[----:B------:R-:W4:Y:S04]  /*12610*/  LDL.LU R38, [R1+0x3c4] ;  /* 0x0003c40001267983 */ /* 0x000f280000300800 */
[----:B---3--:R-:W3:Y:S04]  /*12620*/  LDL.LU R46, [R1+0x3a0] ;  /* 0x0003a000012e7983 */ /* 0x008ee80000300800 */
[----:B------:R1:W-:Y:S01]  /*12630*/  LDGSTS.E [R36+0x22000], [R2.64], P3 ;  /* 0x2200000002247fae */ /* 0x0003e20009921848 */
[----:B------:R-:W-:-:S02]  /*12640*/  IADD3 R41, P2, R41, UR7, RZ ;  /* 0x0000000729297c10 */ /* 0x000fc4000ff5e0ff */
[----:B------:R-:W-:-:S03]  /*12650*/  IADD3.X R37, R37, UR6, RZ, P1, !PT ;  /* 0x0000000625257c10 */ /* 0x000fc60008ffe4ff */
[----:B------:R-:W-:Y:S01]  /*12660*/  STL [R1+0x41c], R41 ;  /* 0x00041c2901007387 */ /* 0x000fe20000100800 */
[----:B-1----:R-:W-:Y:S02]  /*12670*/  IMAD.MOV.U32 R2, RZ, RZ, R40 ;  /* 0x000000ffff027224 */ /* 0x002fe400078e0028 */
[----:B------:R-:W-:Y:S01]  /*12680*/  IMAD.MOV.U32 R3, RZ, RZ, R44 ;  /* 0x000000ffff037224 */ /* 0x000fe200078e002c */
[----:B------:R1:W-:Y:S04]  /*12690*/  STL [R1+0x3f8], R37 ;  /* 0x0003f82501007387 */ /* 0x0003e80000100800 */
[----:B------:R1:W-:Y:S04]  /*126a0*/  LDGSTS.E [R36+0x22800], [R2.64], P3 ;  /* 0x2280000002247fae */ /* 0x0003e80009921848 */
[----:B------:R-:W3:Y:S01]  /*126b0*/  LDL.LU R40, [R1+0x3e4] ;  /* 0x0003e40001287983 */ /* 0x000ee20000300800 */
[----:B------:R-:W-:-:S03]  /*126c0*/  IADD3.X R43, R43, UR6, RZ, P2, !PT ;  /* 0x000000062b2b7c10 */ /* 0x000fc600097fe4ff */
[----:B------:R-:W3:Y:S01]  /*126d0*/  LDL.LU R44, [R1+0x3c0] ;  /* 0x0003c000012c7983 */ /* 0x000ee20000300800 */
[----:B------:R-:W-:Y:S01]  /*126e0*/  IADD3 R49, P0, R49, UR7, RZ ;  /* 0x0000000731317c10 */ /* 0x000fe2000ff1e0ff */
[----:B-1----:R-:W-:Y:S02]  /*126f0*/  IMAD.MOV.U32 R2, RZ, RZ, R39 ;  /* 0x000000ffff027224 */ /* 0x002fe400078e0027 */
[----:B------:R-:W-:Y:S02]  /*12700*/  IMAD.MOV.U32 R3, RZ, RZ, R37 ;  /* 0x000000ffff037224 */ /* 0x000fe400078e0025 */
[----:B------:R-:W-:Y:S01]  /*12710*/  STL [R1+0x344], R49 ;  /* 0x0003443101007387 */ /* 0x000fe20000100800 */
[----:B------:R-:W-:-:S03]  /*12720*/  IADD3 R47, P1, R47, UR7, RZ ;  /* 0x000000072f2f7c10 */ /* 0x000fc6000ff3e0ff */
[----:B------:R1:W-:Y:S01]  /*12730*/  STL [R1+0x418], R43 ;  /* 0x0004182b01007387 */ /* 0x0003e20000100800 */
[----:B------:R-:W-:-:S03]  /*12740*/  MOV R37, UR5 ;  /* 0x0000000500257c02 */ /* 0x000fc60008000f00 */
[----:B------:R1:W-:Y:S04]  /*12750*/  LDGSTS.E [R36+0x23000], [R2.64], P3 ;  /* 0x2300000002247fae */ /* 0x0003e80009921848 */
[----:B------:R-:W3:Y:S01]  /*12760*/  LDL.LU R39, [R1+0x404] ;  /* 0x0004040001277983 */ /* 0x000ee20000300800 */
[----:B-1----:R-:W-:Y:S02]  /*12770*/  IMAD.MOV.U32 R2, RZ, RZ, R41 ;  /* 0x000000ffff027224 */ /* 0x002fe400078e0029 */
[----:B------:R-:W-:Y:S01]  /*12780*/  IMAD.MOV.U32 R3, RZ, RZ, R43 ;  /* 0x000000ffff037224 */ /* 0x000fe200078e002b */
[----:B------:R-:W3:Y:S01]  /*12790*/  LDL.LU R41, [R1+0x3e0] ;  /* 0x0003e00001297983 */ /* 0x000ee20000300800 */
[----:B------:R-:W-:-:S03]  /*127a0*/  LOP3.LUT R43, R207, 0x20, RZ, 0x3c, !PT ;  /* 0x00000020cf2b7812 */ /* 0x000fc600078e3cff */
[----:B------:R-:W-:Y:S02]  /*127b0*/  STL [R1+0x364], R47 ;  /* 0x0003642f01007387 */ /* 0x000fe40000100800 */
[----:B------:R-:W-:Y:S02]  /*127c0*/  IMAD R37, R37, 0x4000, R43 ;  /* 0x0000400025257824 */ /* 0x000fe400078e022b */
[----:B------:R1:W-:Y:S02]  /*127d0*/  LDGSTS.E [R36+0x23800], [R2.64], P3 ;  /* 0x2380000002247fae */ /* 0x0003e40009921848 */
[----:B-1----:R-:W-:Y:S01]  /*127e0*/  IMAD.MOV.U32 R2, RZ, RZ, R49 ;  /* 0x000000ffff027224 */ /* 0x002fe200078e0031 */
[----:B--2---:R-:W-:-:S05]  /*127f0*/  IADD3.X R51, R51, UR6, RZ, P0, !PT ;  /* 0x0000000633337c10 */ /* 0x004fca00087fe4ff */
[----:B------:R1:W-:Y:S04]  /*12800*/  STL [R1+0x340], R51 ;  /* 0x0003403301007387 */ /* 0x0003e80000100800 */
[----:B------:R-:W2:Y:S04]  /*12810*/  LDL.LU R43, [R1+0x424] ;  /* 0x00042400012b7983 */ /* 0x000ea80000300800 */
[----:B------:R-:W2:Y:S01]  /*12820*/  LDL.LU R36, [R1+0x400] ;  /* 0x0004000001247983 */ /* 0x000ea20000300800 */
[----:B-----5:R-:W-:Y:S02]  /*12830*/  IADD3 R45, P0, R45, UR7, RZ ;  /* 0x000000072d2d7c10 */ /* 0x020fe4000ff1e0ff */
[----:B------:R-:W-:Y:S01]  /*12840*/  IADD3.X R50, R50, UR6, RZ, P1, !PT ;  /* 0x0000000632327c10 */ /* 0x000fe20008ffe4ff */
[----:B------:R-:W-:-:S02]  /*12850*/  IMAD.MOV.U32 R3, RZ, RZ, R51 ;  /* 0x000000ffff037224 */ /* 0x000fc400078e0033 */
[----:B------:R-:W-:Y:S04]  /*12860*/  STL [R1+0x384], R45 ;  /* 0x0003842d01007387 */ /* 0x000fe80000100800 */
[----:B------:R5:W-:Y:S04]  /*12870*/  STL [R1+0x360], R50 ;  /* 0x0003603201007387 */ /* 0x000be80000100800 */
[----:B------:R-:W2:Y:S04]  /*12880*/  LDL.LU R49, [R1+0x34c] ;  /* 0x00034c0001317983 */ /* 0x000ea80000300800 */
[----:B-1----:R-:W2:Y:S04]  /*12890*/  LDL.LU R51, [R1+0x420] ;  /* 0x0004200001337983 */ /* 0x002ea80000300800 */
[----:B------:R1:W-:Y:S01]  /*128a0*/  LDGSTS.E [R37+0x20200], [R2.64], P3 ;  /* 0x2020000002257fae */ /* 0x0003e20009921848 */
[----:B------:R-:W-:-:S02]  /*128b0*/  IADD3 R42, P1, R42, UR7, RZ ;  /* 0x000000072a2a7c10 */ /* 0x000fc4000ff3e0ff */
[----:B----4-:R-:W-:-:S03]  /*128c0*/  IADD3.X R48, R48, UR6, RZ, P0, !PT ;  /* 0x0000000630307c10 */ /* 0x010fc600087fe4ff */
[----:B------:R-:W-:Y:S01]  /*128d0*/  STL [R1+0x3a4], R42 ;  /* 0x0003a42a01007387 */ /* 0x000fe20000100800 */
[----:B-1----:R-:W-:Y:S01]  /*128e0*/  MOV R2, R47 ;  /* 0x0000002f00027202 */ /* 0x002fe20000000f00 */
[----:B------:R-:W-:Y:S02]  /*128f0*/  IMAD.MOV.U32 R3, RZ, RZ, R50 ;  /* 0x000000ffff037224 */ /* 0x000fe400078e0032 */
[----:B------:R1:W-:Y:S04]  /*12900*/  STL [R1+0x380], R48 ;  /* 0x0003803001007387 */ /* 0x0003e80000100800 */
[----:B------:R-:W4:Y:S04]  /*12910*/  LDL.LU R47, [R1+0x36c] ;  /* 0x00036c00012f7983 */ /* 0x000f280000300800 */
[----:B-----5:R-:W5:Y:S04]  /*12920*/  LDL.LU R50, [R1+0x348] ;  /* 0x0003480001327983 */ /* 0x020f680000300800 */
[----:B------:R1:W-:Y:S01]  /*12930*/  LDGSTS.E [R37+0x20a00], [R2.64], P3 ;  /* 0x20a0000002257fae */ /* 0x0003e20009921848 */
[----:B------:R-:W-:-:S02]  /*12940*/  IADD3 R38, P0, R38, UR7, RZ ;  /* 0x0000000726267c10 */ /* 0x000fc4000ff1e0ff */
[----:B---3--:R-:W-:-:S03]  /*12950*/  IADD3.X R46, R46, UR6, RZ, P1, !PT ;  /* 0x000000062e2e7c10 */ /* 0x008fc60008ffe4ff */
[----:B------:R-:W-:Y:S01]  /*12960*/  STL [R1+0x3c4], R38 ;  /* 0x0003c42601007387 */ /* 0x000fe20000100800 */
[----:B-1----:R-:W-:-:S03]  /*12970*/  IMAD.MOV.U32 R2, RZ, RZ, R45 ;  /* 0x000000ffff027224 */ /* 0x002fc600078e002d */
[----:B------:R1:W-:Y:S01]  /*12980*/  STL [R1+0x3a0], R46 ;  /* 0x0003a02e01007387 */ /* 0x0003e20000100800 */
[----:B------:R-:W-:-:S03]  /*12990*/  IMAD.MOV.U32 R3, RZ, RZ, R48 ;  /* 0x000000ffff037224 */ /* 0x000fc600078e0030 */
[----:B------:R-:W2:Y:S04]  /*129a0*/  LDL.LU R45, [R1+0x38c] ;  /* 0x00038c00012d7983 */ /* 0x000ea80000300800 */
[----:B------:R-:W2:Y:S04]  /*129b0*/  LDL.LU R48, [R1+0x368] ;  /* 0x0003680001307983 */ /* 0x000ea80000300800 */
[----:B------:R1:W-:Y:S01]  /*129c0*/  LDGSTS.E [R37+0x21200], [R2.64], P3 ;  /* 0x2120000002257fae */ /* 0x0003e20009921848 */
[----:B------:R-:W-:Y:S01]  /*129d0*/  IADD3 R40, P1, R40, UR7, RZ ;  /* 0x0000000728287c10 */ /* 0x000fe2000ff3e0ff */
[----:B-1----:R-:W-:Y:S01]  /*129e0*/  IMAD.MOV.U32 R2, RZ, RZ, R42 ;  /* 0x000000ffff027224 */ /* 0x002fe200078e002a */
[----:B------:R-:W-:Y:S01]  /*129f0*/  IADD3.X R44, R44, UR6, RZ, P0, !PT ;  /* 0x000000062c2c7c10 */ /* 0x000fe200087fe4ff */
[----:B------:R-:W-:-:S02]  /*12a00*/  IMAD.MOV.U32 R3, RZ, RZ, R46 ;  /* 0x000000ffff037224 */ /* 0x000fc400078e002e */
[----:B------:R-:W-:Y:S04]  /*12a10*/  STL [R1+0x3e4], R40 ;  /* 0x0003e42801007387 */ /* 0x000fe80000100800 */
[----:B------:R1:W-:Y:S04]  /*12a20*/  STL [R1+0x3c0], R44 ;  /* 0x0003c02c01007387 */ /* 0x0003e80000100800 */
[----:B------:R-:W2:Y:S04]  /*12a30*/  LDL.LU R42, [R1+0x3ac] ;  /* 0x0003ac00012a7983 */ /* 0x000ea80000300800 */
[----:B------:R1:W-:Y:S04]  /*12a40*/  LDGSTS.E [R37+0x21a00], [R2.64], P3 ;  /* 0x21a0000002257fae */ /* 0x0003e80009921848 */
[----:B------:R-:W2:Y:S01]  /*12a50*/  LDL.LU R46, [R1+0x388] ;  /* 0x00038800012e7983 */ /* 0x000ea20000300800 */
[----:B------:R-:W-:-:S05]  /*12a60*/  IADD3 R39, P0, R39, UR7, RZ ;  /* 0x0000000727277c10 */ /* 0x000fca000ff1e0ff */
[----:B------:R-:W-:Y:S01]  /*12a70*/  STL [R1+0x404], R39 ;  /* 0x0004042701007387 */ /* 0x000fe20000100800 */
[----:B-1----:R-:W-:Y:S01]  /*12a80*/  MOV R2, R38 ;  /* 0x0000002600027202 */ /* 0x002fe20000000f00 */
[----:B------:R-:W-:Y:S01]  /*12a90*/  IMAD.MOV.U32 R3, RZ, RZ, R44 ;  /* 0x000000ffff037224 */ /* 0x000fe200078e002c */
[----:B------:R-:W-:-:S04]  /*12aa0*/  IADD3.X R41, R41, UR6, RZ, P1, !PT ;  /* 0x0000000629297c10 */ /* 0x000fc80008ffe4ff */
[----:B------:R1:W-:Y:S04]  /*12ab0*/  LDGSTS.E [R37+0x22200], [R2.64], P3 ;  /* 0x2220000002257fae */ /* 0x0003e80009921848 */
[----:B------:R2:W-:Y:S04]  /*12ac0*/  STL [R1+0x3e0], R41 ;  /* 0x0003e02901007387 */ /* 0x0005e80000100800 */
[----:B------:R-:W2:Y:S04]  /*12ad0*/  LDL.LU R44, [R1+0x3a8] ;  /* 0x0003a800012c7983 */ /* 0x000ea80000300800 */
[----:B------:R-:W2:Y:S01]  /*12ae0*/  LDL.LU R38, [R1+0x3cc] ;  /* 0x0003cc0001267983 */ /* 0x000ea20000300800 */
[----:B-1----:R-:W-:-:S03]  /*12af0*/  IMAD.MOV.U32 R2, RZ, RZ, R40 ;  /* 0x000000ffff027224 */ /* 0x002fc600078e0028 */
[----:B------:R-:W2:Y:S01]  /*12b00*/  LDL.LU R40, [R1+0x3c8] ;  /* 0x0003c80001287983 */ /* 0x000ea20000300800 */
[----:B------:R-:W-:-:S05]  /*12b10*/  IMAD.MOV.U32 R3, RZ, RZ, R41 ;  /* 0x000000ffff037224 */ /* 0x000fca00078e0029 */
[----:B------:R1:W-:Y:S02]  /*12b20*/  LDGSTS.E [R37+0x22a00], [R2.64], P3 ;  /* 0x22a0000002257fae */ /* 0x0003e40009921848 */
[----:B-1----:R-:W-:Y:S01]  /*12b30*/  IMAD.MOV.U32 R2, RZ, RZ, R39 ;  /* 0x000000ffff027224 */ /* 0x002fe200078e0027 */
[----:B--2---:R-:W-:Y:S02]  /*12b40*/  IADD3 R43, P1, R43, UR7, RZ ;  /* 0x000000072b2b7c10 */ /* 0x004fe4000ff3e0ff */
[----:B------:R-:W-:-:S03]  /*12b50*/  IADD3.X R36, R36, UR6, RZ, P0, !PT ;  /* 0x0000000624247c10 */ /* 0x000fc600087fe4ff */
[----:B------:R1:W-:Y:S04]  /*12b60*/  STL [R1+0x424], R43 ;  /* 0x0004242b01007387 */ /* 0x0003e80000100800 */
[----:B------:R2:W-:Y:S04]  /*12b70*/  STL [R1+0x400], R36 ;  /* 0x0004002401007387 */ /* 0x0005e80000100800 */
[----:B------:R-:W3:Y:S01]  /*12b80*/  LDL.LU R41, [R1+0x3ec] ;  /* 0x0003ec0001297983 */ /* 0x000ee20000300800 */
[----:B------:R-:W-:-:S03]  /*12b90*/  IMAD.MOV.U32 R3, RZ, RZ, R36 ;  /* 0x000000ffff037224 */ /* 0x000fc600078e0024 */
[----:B------:R-:W3:Y:S01]  /*12ba0*/  LDL.LU R39, [R1+0x40c] ;  /* 0x00040c0001277983 */ /* 0x000ee20000300800 */
[----:B------:R-:W-:-:S03]  /*12bb0*/  IADD3 R49, P0, R49, UR7, RZ ;  /* 0x0000000731317c10 */ /* 0x000fc6000ff1e0ff */
[----:B------:R1:W-:Y:S01]  /*12bc0*/  LDGSTS.E [R37+0x23200], [R2.64], P3 ;  /* 0x2320000002257fae */ /* 0x0003e20009921848 */
[----:B------:R-:W-:-:S03]  /*12bd0*/  IADD3.X R51, R51, UR6, RZ, P1, !PT ;  /* 0x0000000633337c10 */ /* 0x000fc60008ffe4ff */
[----:B------:R-:W-:Y:S04]  /*12be0*/  STL [R1+0x34c], R49 ;  /* 0x00034c3101007387 */ /* 0x000fe80000100800 */
[----:B------:R2:W-:Y:S01]  /*12bf0*/  STL [R1+0x420], R51 ;  /* 0x0004203301007387 */ /* 0x0005e20000100800 */
[----:B-1----:R-:W-:-:S03]  /*12c00*/  IMAD.MOV.U32 R2, RZ, RZ, R43 ;  /* 0x000000ffff027224 */ /* 0x002fc600078e002b */
[----:B------:R-:W3:Y:S01]  /*12c10*/  LDL.LU R43, [R1+0x3e8] ;  /* 0x0003e800012b7983 */ /* 0x000ee20000300800 */
[----:B------:R-:W-:-:S05]  /*12c20*/  IMAD.MOV.U32 R3, RZ, RZ, R51 ;  /* 0x000000ffff037224 */ /* 0x000fca00078e0033 */
[----:B------:R1:W-:Y:S01]  /*12c30*/  LDGSTS.E [R37+0x23a00], [R2.64], P3 ;  /* 0x23a0000002257fae */ /* 0x0003e20009921848 */
[----:B----4-:R-:W-:Y:S02]  /*12c40*/  IADD3 R47, P1, R47, UR7, RZ ;  /* 0x000000072f2f7c10 */ /* 0x010fe4000ff3e0ff */
[----:B-----5:R-:W-:-:S03]  /*12c50*/  IADD3.X R50, R50, UR6, RZ, P0, !PT ;  /* 0x0000000632327c10 */ /* 0x020fc600087fe4ff */
[----:B------:R-:W-:Y:S04]  /*12c60*/  STL [R1+0x36c], R47 ;  /* 0x00036c2f01007387 */ /* 0x000fe80000100800 */
[----:B------:R4:W-:Y:S04]  /*12c70*/  STL [R1+0x348], R50 ;  /* 0x0003483201007387 */ /* 0x0009e80000100800 */
[----:B-1----:R-:W5:Y:S01]  /*12c80*/  LDL.LU R37, [R1+0x408] ;  /* 0x0004080001257983 */ /* 0x002f620000300800 */
[----:B--2---:R-:W-:Y:S02]  /*12c90*/  IADD3 R45, P0, R45, UR7, RZ ;  /* 0x000000072d2d7c10 */ /* 0x004fe4000ff1e0ff */
[----:B------:R-:W-:-:S03]  /*12ca0*/  IADD3.X R48, R48, UR6, RZ, P1, !PT ;  /* 0x0000000630307c10 */ /* 0x000fc60008ffe4ff */
[----:B------:R-:W-:Y:S04]  /*12cb0*/  STL [R1+0x38c], R45 ;  /* 0x00038c2d01007387 */ /* 0x000fe80000100800 */
[----:B------:R1:W-:Y:S04]  /*12cc0*/  STL [R1+0x368], R48 ;  /* 0x0003683001007387 */ /* 0x0003e80000100800 */
[----:B------:R-:W2:Y:S01]  /*12cd0*/  LDL.LU R55, [R1+0x42c] ;  /* 0x00042c0001377983 */ /* 0x000ea20000300800 */
[----:B------:R-:W-:Y:S02]  /*12ce0*/  MOV R36, UR5 ;  /* 0x0000000500247c02 */ /* 0x000fe40008000f00 */
[----:B------:R-:W-:Y:S01]  /*12cf0*/  LOP3.LUT R51, R207, 0x40, RZ, 0x3c, !PT ;  /* 0x00000040cf337812 */ /* 0x000fe200078e3cff */
[----:B------:R-:W2:Y:S01]  /*12d00*/  LDL.LU R52, [R1+0x354] ;  /* 0x0003540001347983 */ /* 0x000ea20000300800 */
[----:B------:R-:W-:-:S02]  /*12d10*/  IMAD.MOV.U32 R2, RZ, RZ, R49 ;  /* 0x000000ffff027224 */ /* 0x000fc400078e0031 */
[----:B------:R-:W-:Y:S02]  /*12d20*/  IMAD.MOV.U32 R3, RZ, RZ, R50 ;  /* 0x000000ffff037224 */ /* 0x000fe400078e0032 */
[----:B------:R-:W-:-:S05]  /*12d30*/  IMAD R36, R36, 0x4000, R51 ;  /* 0x0000400024247824 */ /* 0x000fca00078e0233 */
[----:B------:R1:W-:Y:S01]  /*12d40*/  LDGSTS.E [R36+0x20400], [R2.64], P3 ;  /* 0x2040000002247fae */ /* 0x0003e20009921848 */
[----:B------:R-:W-:Y:S02]  /*12d50*/  IADD3 R42, P1, R42, UR7, RZ ;  /* 0x000000072a2a7c10 */ /* 0x000fe4000ff3e0ff */
[----:B------:R-:W-:-:S03]  /*12d60*/  IADD3.X R46, R46, UR6, RZ, P0, !PT ;  /* 0x000000062e2e7c10 */ /* 0x000fc600087fe4ff */
[----:B------:R-:W-:Y:S04]  /*12d70*/  STL [R1+0x3ac], R42 ;  /* 0x0003ac2a01007387 */ /* 0x000fe80000100800 */
[----:B------:R3:W-:Y:S04]  /*12d80*/  STL [R1+0x388], R46 ;  /* 0x0003882e01007387 */ /* 0x0007e80000100800 */
[----:B------:R-:W2:Y:S01]  /*12d90*/  LDL.LU R56, [R1+0x428] ;  /* 0x0004280001387983 */ /* 0x000ea20000300800 */
[----:B-1----:R-:W-:Y:S01]  /*12da0*/  MOV R2, R47 ;  /* 0x0000002f00027202 */ /* 0x002fe20000000f00 */
[----:B------:R-:W-:-:S05]  /*12db0*/  IMAD.MOV.U32 R3, RZ, RZ, R48 ;  /* 0x000000ffff037224 */ /* 0x000fca00078e0030 */
[----:B------:R1:W-:Y:S01]  /*12dc0*/  LDGSTS.E [R36+0x20c00], [R2.64], P3 ;  /* 0x20c0000002247fae */ /* 0x0003e20009921848 */
[----:B------:R-:W-:Y:S02]  /*12dd0*/  IADD3.X R44, R44, UR6, RZ, P1, !PT ;  /* 0x000000062c2c7c10 */ /* 0x000fe40008ffe4ff */
[----:B------:R-:W-:-:S05]  /*12de0*/  IADD3 R38, P0, R38, UR7, RZ ;  /* 0x0000000726267c10 */ /* 0x000fca000ff1e0ff */
[----:B------:R-:W-:Y:S01]  /*12df0*/  STL [R1+0x3cc], R38 ;  /* 0x0003cc2601007387 */ /* 0x000fe20000100800 */
[----:B------:R-:W-:-:S03]  /*12e00*/  IADD3.X R40, R40, UR6, RZ, P0, !PT ;  /* 0x0000000628287c10 */ /* 0x000fc600087fe4ff */
[----:B------:R3:W-:Y:S04]  /*12e10*/  STL [R1+0x3a8], R44 ;  /* 0x0003a82c01007387 */ /* 0x0007e80000100800 */
[----:B----4-:R-:W2:Y:S04]  /*12e20*/  LDL.LU R50, [R1+0x374] ;  /* 0x0003740001327983 */ /* 0x010ea80000300800 */
[----:B------:R-:W2:Y:S01]  /*12e30*/  LDL.LU R53, [R1+0x350] ;  /* 0x0003500001357983 */ /* 0x000ea20000300800 */
[----:B-1----:R-:W-:Y:S02]  /*12e40*/  IMAD.MOV.U32 R2, RZ, RZ, R45 ;  /* 0x000000ffff027224 */ /* 0x002fe400078e002d */
[----:B------:R-:W-:-:S05]  /*12e50*/  IMAD.MOV.U32 R3, RZ, RZ, R46 ;  /* 0x000000ffff037224 */ /* 0x000fca00078e002e */
[----:B------:R1:W-:Y:S02]  /*12e60*/  LDGSTS.E [R36+0x21400], [R2.64], P3 ;  /* 0x2140000002247fae */ /* 0x0003e40009921848 */
[----:B-1----:R-:W-:Y:S02]  /*12e70*/  IMAD.MOV.U32 R2, RZ, RZ, R42 ;  /* 0x000000ffff027224 */ /* 0x002fe400078e002a */
[----:B------:R-:W-:-:S05]  /*12e80*/  IMAD.MOV.U32 R3, RZ, RZ, R44 ;  /* 0x000000ffff037224 */ /* 0x000fca00078e002c */
[----:B------:R1:W-:Y:S02]  /*12e90*/  LDGSTS.E [R36+0x21c00], [R2.64], P3 ;  /* 0x21c0000002247fae */ /* 0x0003e40009921848 */
[----:B-1----:R-:W-:Y:S01]  /*12ea0*/  IMAD.MOV.U32 R3, RZ, RZ, R40 ;  /* 0x000000ffff037224 */ /* 0x002fe200078e0028 */
[----:B------:R-:W-:-:S05]  /*12eb0*/  MOV R2, R38 ;  /* 0x0000002600027202 */ /* 0x000fca0000000f00 */
[----:B------:R1:W-:Y:S01]  /*12ec0*/  LDGSTS.E [R36+0x22400], [R2.64], P3 ;  /* 0x2240000002247fae */ /* 0x0003e20009921848 */
[----:B---3--:R-:W-:-:S05]  /*12ed0*/  IADD3 R41, P1, R41, UR7, RZ ;  /* 0x0000000729297c10 */ /* 0x008fca000ff3e0ff */
[----:B------:R-:W-:Y:S04]  /*12ee0*/  STL [R1+0x3ec], R41 ;  /* 0x0003ec2901007387 */ /* 0x000fe80000100800 */
[----:B------:R3:W-:Y:S04]  /*12ef0*/  STL [R1+0x3c8], R40 ;  /* 0x0003c82801007387 */ /* 0x0007e80000100800 */
[----:B------:R-:W4:Y:S01]  /*12f00*/  LDL.LU R51, [R1+0x370] ;  /* 0x0003700001337983 */ /* 0x000f220000300800 */
[----:B------:R-:W-:-:S03]  /*12f10*/  IADD3 R39, P0, R39, UR7, RZ ;  /* 0x0000000727277c10 */ /* 0x000fc6000ff1e0ff */
[----:B------:R-:W4:Y:S04]  /*12f20*/  LDL.LU R48, [R1+0x394] ;  /* 0x0003940001307983 */ /* 0x000f280000300800 */
[----:B------:R-:W4:Y:S01]  /*12f30*/  LDL.LU R46, [R1+0x3b4] ;  /* 0x0003b400012e7983 */ /* 0x000f220000300800 */
[----:B------:R-:W-:-:S03]  /*12f40*/  IADD3.X R43, R43, UR6, RZ, P1, !PT ;  /* 0x000000062b2b7c10 */ /* 0x000fc60008ffe4ff */
[----:B------:R-:W4:Y:S04]  /*12f50*/  LDL.LU R49, [R1+0x390] ;  /* 0x0003900001317983 */ /* 0x000f280000300800 */
[----:B------:R-:W-:Y:S04]  /*12f60*/  STL [R1+0x40c], R39 ;  /* 0x00040c2701007387 */ /* 0x000fe80000100800 */
[----:B------:R1:W-:Y:S04]  /*12f70*/  STL [R1+0x3e8], R43 ;  /* 0x0003e82b01007387 */ /* 0x0003e80000100800 */
[----:B------:R-:W4:Y:S04]  /*12f80*/  LDL.LU R47, [R1+0x3b0] ;  /* 0x0003b000012f7983 */ /* 0x000f280000300800 */
[----:B------:R-:W4:Y:S04]  /*12f90*/  LDL.LU R44, [R1+0x3d4] ;  /* 0x0003d400012c7983 */ /* 0x000f280000300800 */
[----:B------:R-:W4:Y:S01]  /*12fa0*/  LDL.LU R42, [R1+0x3f4] ;  /* 0x0003f400012a7983 */ /* 0x000f220000300800 */
[----:B-----5:R-:W-:-:S03]  /*12fb0*/  IADD3.X R37, R37, UR6, RZ, P0, !PT ;  /* 0x0000000625257c10 */ /* 0x020fc600087fe4ff */
[----:B---3--:R-:W3:Y:S04]  /*12fc0*/  LDL.LU R40, [R1+0x414] ;  /* 0x0004140001287983 */ /* 0x008ee80000300800 */
[----:B------:R-:W5:Y:S04]  /*12fd0*/  LDL.LU R38, [R1+0x434] ;  /* 0x0004340001267983 */ /* 0x000f680000300800 */
[----:B------:R-:W3:Y:S01]  /*12fe0*/  LDL.LU R45, [R1+0x3d0] ;  /* 0x0003d000012d7983 */ /* 0x000ee20000300800 */
[----:B-1----:R-:W-:Y:S01]  /*12ff0*/  IMAD.MOV.U32 R3, RZ, RZ, R43 ;  /* 0x000000ffff037224 */ /* 0x002fe200078e002b */
[----:B--2---:R-:W-:-:S05]  /*13000*/  IADD3 R55, P1, R55, UR7, RZ ;  /* 0x0000000737377c10 */ /* 0x004fca000ff3e0ff */
[----:B------:R-:W-:Y:S04]  /*13010*/  STL [R1+0x42c], R55 ;  /* 0x00042c3701007387 */ /* 0x000fe80000100800 */
[----:B------:R1:W-:Y:S04]  /*13020*/  STL [R1+0x408], R37 ;  /* 0x0004082501007387 */ /* 0x0003e80000100800 */
[----:B------:R-:W2:Y:S01]  /*13030*/  LDL.LU R43, [R1+0x3f0] ;  /* 0x0003f000012b7983 */ /* 0x000ea20000300800 */
[----:B------:R-:W-:-:S03]  /*13040*/  IMAD.MOV.U32 R2, RZ, RZ, R41 ;  /* 0x000000ffff027224 */ /* 0x000fc600078e0029 */
[----:B------:R-:W5:Y:S04]  /*13050*/  LDL.LU R41, [R1+0x410] ;  /* 0x0004100001297983 */ /* 0x000f680000300800 */
[----:B------:R1:W-:Y:S02]  /*13060*/  LDGSTS.E [R36+0x22c00], [R2.64], P3 ;  /* 0x22c0000002247fae */ /* 0x0003e40009921848 */
[----:B-1----:R-:W-:Y:S02]  /*13070*/  IMAD.MOV.U32 R2, RZ, RZ, R39 ;  /* 0x000000ffff027224 */ /* 0x002fe400078e0027 */
[----:B------:R-:W5:Y:S01]  /*13080*/  LDL.LU R39, [R1+0x430] ;  /* 0x0004300001277983 */ /* 0x000f620000300800 */
[----:B------:R-:W-:Y:S01]  /*13090*/  IMAD.MOV.U32 R3, RZ, RZ, R37 ;  /* 0x000000ffff037224 */ /* 0x000fe200078e0025 */
[----:B------:R-:W-:-:S02]  /*130a0*/  IADD3.X R56, R56, UR6, RZ, P1, !PT ;  /* 0x0000000638387c10 */ /* 0x000fc40008ffe4ff */
[----:B------:R-:W-:Y:S02]  /*130b0*/  IADD3 R52, P0, R52, UR7, RZ ;  /* 0x0000000734347c10 */ /* 0x000fe4000ff1e0ff */
[----:B------:R1:W-:Y:S01]  /*130c0*/  LDGSTS.E [R36+0x23400], [R2.64], P3 ;  /* 0x2340000002247fae */ /* 0x0003e20009921848 */
[----:B------:R-:W-:Y:S02]  /*130d0*/  MOV R37, UR5 ;  /* 0x0000000500257c02 */ /* 0x000fe40008000f00 */
[----:B------:R-:W-:Y:S01]  /*130e0*/  LOP3.LUT R54, R207, 0x60, RZ, 0x3c, !PT ;  /* 0x00000060cf367812 */ /* 0x000fe200078e3cff */
[----:B-1----:R-:W-:Y:S02]  /*130f0*/  IMAD.MOV.U32 R2, RZ, RZ, R55 ;  /* 0x000000ffff027224 */ /* 0x002fe400078e0037 */
[----:B------:R-:W-:Y:S02]  /*13100*/  IMAD.MOV.U32 R3, RZ, RZ, R56 ;  /* 0x000000ffff037224 */ /* 0x000fe400078e0038 */
[----:B------:R-:W-:-:S03]  /*13110*/  IMAD R37, R37, 0x4000, R54 ;  /* 0x0000400025257824 */ /* 0x000fc600078e0236 */
[----:B------:R1:W-:Y:S01]  /*13120*/  LDGSTS.E [R36+0x23c00], [R2.64], P3 ;  /* 0x23c0000002247fae */ /* 0x0003e20009921848 */
[----:B------:R-:W-:Y:S02]  /*13130*/  IADD3 R50, P1, R50, UR7, RZ ;  /* 0x0000000732327c10 */ /* 0x000fe4000ff3e0ff */
[----:B------:R-:W-:Y:S01]  /*13140*/  IADD3.X R53, R53, UR6, RZ, P0, !PT ;  /* 0x0000000635357c10 */ /* 0x000fe200087fe4ff */
[----:B-1----:R-:W-:-:S04]  /*13150*/  IMAD.MOV.U32 R2, RZ, RZ, R52 ;  /* 0x000000ffff027224 */ /* 0x002fc800078e0034 */
[----:B------:R-:W-:-:S05]  /*13160*/  IMAD.MOV.U32 R3, RZ, RZ, R53 ;  /* 0x000000ffff037224 */ /* 0x000fca00078e0035 */
[----:B------:R1:W-:Y:S02]  /*13170*/  LDGSTS.E [R37+0x20600], [R2.64], P3 ;  /* 0x2060000002257fae */ /* 0x0003e40009921848 */
[----:B-1----:R-:W-:Y:S02]  /*13180*/  MOV R2, R50 ;  /* 0x0000003200027202 */ /* 0x002fe40000000f00 */
[----:B------:R-:W-:Y:S04]  /*13190*/  STL [R1+0x354], R52 ;  /* 0x0003543401007387 */ /* 0x000fe80000100800 */
[----:B------:R-:W-:Y:S01]  /*131a0*/  STL [R1+0x428], R56 ;  /* 0x0004283801007387 */ /* 0x000fe20000100800 */
[----:B------:R-:W-:-:S03]  /*131b0*/  IMAD.MOV.U32 R191, RZ, RZ, 0x3f ;  /* 0x0000003fffbf7424 */ /* 0x000fc600078e00ff */
[----:B------:R-:W-:Y:S04]  /*131c0*/  STL [R1+0x374], R50 ;  /* 0x0003743201007387 */ /* 0x000fe80000100800 */
[----:B------:R-:W-:Y:S01]  /*131d0*/  STL [R1+0x350], R53 ;  /* 0x0003503501007387 */ /* 0x000fe20000100800 */
[----:B------:R-:W-:Y:S02]  /*131e0*/  IADD3 R191, R191, c[0x0][0x180], RZ ;  /* 0x00006000bfbf7a10 */ /* 0x000fe40007ffe0ff */
[----:B----4-:R-:W-:Y:S02]  /*131f0*/  IADD3.X R51, R51, UR6, RZ, P1, !PT ;  /* 0x0000000633337c10 */ /* 0x010fe40008ffe4ff */
[----:B------:R-:W-:-:S03]  /*13200*/  IADD3 R48, P0, R48, UR7, RZ ;  /* 0x0000000730307c10 */ /* 0x000fc6000ff1e0ff */
[----:B------:R-:W-:Y:S01]  /*13210*/  IMAD.MOV.U32 R3, RZ, RZ, R51 ;  /* 0x000000ffff037224 */ /* 0x000fe200078e0033 */
[----:B------:R-:W-:-:S04]  /*13220*/  IADD3 R46, P1, R46, UR7, RZ ;  /* 0x000000072e2e7c10 */ /* 0x000fc8000ff3e0ff */
[----:B------:R1:W-:Y:S01]  /*13230*/  LDGSTS.E [R37+0x20e00], [R2.64], P3 ;  /* 0x20e0000002257fae */ /* 0x0003e20009921848 */
[----:B------:R-:W-:Y:S01]  /*13240*/  IADD3.X R49, R49, UR6, RZ, P0, !PT ;  /* 0x0000000631317c10 */ /* 0x000fe200087fe4ff */
[----:B-1----:R-:W-:-:S04]  /*13250*/  IMAD.MOV.U32 R2, RZ, RZ, R48 ;  /* 0x000000ffff027224 */ /* 0x002fc800078e0030 */
[----:B------:R-:W-:Y:S01]  /*13260*/  IMAD.MOV.U32 R3, RZ, RZ, R49 ;  /* 0x000000ffff037224 */ /* 0x000fe200078e0031 */
[----:B------:R-:W-:Y:S02]  /*13270*/  IADD3.X R47, R47, UR6, RZ, P1, !PT ;  /* 0x000000062f2f7c10 */ /* 0x000fe40008ffe4ff */
[----:B------:R-:W-:Y:S02]  /*13280*/  IADD3 R44, P0, R44, UR7, RZ ;  /* 0x000000072c2c7c10 */ /* 0x000fe4000ff1e0ff */
[----:B------:R1:W-:Y:S01]  /*13290*/  LDGSTS.E [R37+0x21600], [R2.64], P3 ;  /* 0x2160000002257fae */ /* 0x0003e20009921848 */
[----:B------:R-:W-:Y:S01]  /*132a0*/  IADD3 R42, P1, R42, UR7, RZ ;  /* 0x000000072a2a7c10 */ /* 0x000fe2000ff3e0ff */
[----:B-1----:R-:W-:Y:S02]  /*132b0*/  IMAD.MOV.U32 R2, RZ, RZ, R46 ;  /* 0x000000ffff027224 */ /* 0x002fe400078e002e */
[----:B------:R-:W-:Y:S01]  /*132c0*/  IMAD.MOV.U32 R3, RZ, RZ, R47 ;  /* 0x000000ffff037224 */ /* 0x000fe200078e002f */
[----:B---3--:R-:W-:-:S04]  /*132d0*/  IADD3.X R45, R45, UR6, RZ, P0, !PT ;  /* 0x000000062d2d7c10 */ /* 0x008fc800087fe4ff */
[----:B------:R1:W-:Y:S01]  /*132e0*/  LDGSTS.E [R37+0x21e00], [R2.64], P3 ;  /* 0x21e0000002257fae */ /* 0x0003e20009921848 */
[----:B------:R-:W-:Y:S02]  /*132f0*/  IADD3 R40, P2, R40, UR7, RZ ;  /* 0x0000000728287c10 */ /* 0x000fe4000ff5e0ff */
[----:B-1----:R-:W-:Y:S01]  /*13300*/  MOV R2, R44 ;  /* 0x0000002c00027202 */ /* 0x002fe20000000f00 */
[----:B------:R-:W-:Y:S01]  /*13310*/  IMAD.MOV.U32 R3, RZ, RZ, R45 ;  /* 0x000000ffff037224 */ /* 0x000fe200078e002d */
[----:B------:R-:W-:Y:S04]  /*13320*/  STL [R1+0x394], R48 ;  /* 0x0003943001007387 */ /* 0x000fe80000100800 */
[----:B------:R1:W-:Y:S01]  /*13330*/  LDGSTS.E [R37+0x22600], [R2.64], P3 ;  /* 0x2260000002257fae */ /* 0x0003e20009921848 */
[----:B--2---:R-:W-:-:S03]  /*13340*/  IADD3.X R43, R43, UR6, RZ, P1, !PT ;  /* 0x000000062b2b7c10 */ /* 0x004fc60008ffe4ff */
[----:B------:R-:W-:Y:S01]  /*13350*/  STL [R1+0x370], R51 ;  /* 0x0003703301007387 */ /* 0x000fe20000100800 */
[----:B-----5:R-:W-:Y:S01]  /*13360*/  IADD3.X R41, R41, UR6, RZ, P2, !PT ;  /* 0x0000000629297c10 */ /* 0x020fe200097fe4ff */
[----:B-1----:R-:W-:Y:S02]  /*13370*/  IMAD.MOV.U32 R2, RZ, RZ, R42 ;  /* 0x000000ffff027224 */ /* 0x002fe400078e002a */
[----:B------:R-:W-:Y:S01]  /*13380*/  IMAD.MOV.U32 R3, RZ, RZ, R43 ;  /* 0x000000ffff037224 */ /* 0x000fe200078e002b */
[----:B------:R-:W-:Y:S01]  /*13390*/  STL [R1+0x3b4], R46 ;  /* 0x0003b42e01007387 */ /* 0x000fe20000100800 */
[----:B------:R-:W-:-:S03]  /*133a0*/  IADD3 R38, P0, R38, UR7, RZ ;  /* 0x0000000726267c10 */ /* 0x000fc6000ff1e0ff */
[----:B------:R1:W-:Y:S04]  /*133b0*/  LDGSTS.E [R37+0x22e00], [R2.64], P3 ;  /* 0x22e0000002257fae */ /* 0x0003e80009921848 */
[----:B------:R-:W-:Y:S04]  /*133c0*/  STL [R1+0x390], R49 ;  /* 0x0003903101007387 */ /* 0x000fe80000100800 */
[----:B------:R-:W-:Y:S01]  /*133d0*/  STL [R1+0x3d4], R44 ;  /* 0x0003d42c01007387 */ /* 0x000fe20000100800 */
[----:B-1----:R-:W-:Y:S01]  /*133e0*/  IMAD.MOV.U32 R2, RZ, RZ, R40 ;  /* 0x000000ffff027224 */ /* 0x002fe200078e0028 */
[----:B------:R-:W-:-:S02]  /*133f0*/  MOV R3, R41 ;  /* 0x0000002900037202 */ /* 0x000fc40000000f00 */
[----:B------:R-:W-:Y:S04]  /*13400*/  STL [R1+0x3b0], R47 ;  /* 0x0003b02f01007387 */ /* 0x000fe80000100800 */
[----:B------:R-:W-:Y:S04]  /*13410*/  STL [R1+0x3f4], R42 ;  /* 0x0003f42a01007387 */ /* 0x000fe80000100800 */
[----:B------:R-:W-:Y:S04]  /*13420*/  STL [R1+0x3d0], R45 ;  /* 0x0003d02d01007387 */ /* 0x000fe80000100800 */
[----:B------:R-:W-:Y:S04]  /*13430*/  STL [R1+0x414], R40 ;  /* 0x0004142801007387 */ /* 0x000fe80000100800 */
[----:B------:R1:W-:Y:S01]  /*13440*/  LDGSTS.E [R37+0x23600], [R2.64], P3 ;  /* 0x2360000002257fae */ /* 0x0003e20009921848 */
[----:B------:R-:W-:-:S03]  /*13450*/  IADD3.X R39, R39, UR6, RZ, P0, !PT ;  /* 0x0000000627277c10 */ /* 0x000fc600087fe4ff */
[----:B------:R2:W-:Y:S01]  /*13460*/  STL [R1+0x434], R38 ;  /* 0x0004342601007387 */ /* 0x0005e20000100800 */
[----:B-1----:R-:W-:Y:S01]  /*13470*/  IMAD.MOV.U32 R2, RZ, RZ, R38 ;  /* 0x000000ffff027224 */ /* 0x002fe200078e0026 */
[----:B--2---:R-:W-:Y:S02]  /*13480*/  SHF.R.S32.HI R38, RZ, 0x1f, R191 ;  /* 0x0000001fff267819 */ /* 0x004fe400000114bf */
[----:B------:R1:W-:Y:S02]  /*13490*/  STL [R1+0x3f0], R43 ;  /* 0x0003f02b01007387 */ /* 0x0003e40000100800 */
[----:B------:R-:W-:Y:S02]  /*134a0*/  LEA.HI R38, R38, R191, RZ, 0x6 ;  /* 0x000000bf26267211 */ /* 0x000fe400078f30ff */
[----:B------:R1:W-:Y:S02]  /*134b0*/  STL [R1+0x410], R41 ;  /* 0x0004102901007387 */ /* 0x0003e40000100800 */
[----:B------:R-:W-:-:S02]  /*134c0*/  SHF.R.S32.HI R38, RZ, 0x6, R38 ;  /* 0x00000006ff267819 */ /* 0x000fc40000011426 */
[----:B------:R1:W-:Y:S02]  /*134d0*/  STL [R1+0x430], R39 ;  /* 0x0004302701007387 */ /* 0x0003e40000100800 */
[----:B------:R-:W-:Y:S01]  /*134e0*/  ISETP.NE.U32.AND P0, PT, R199, R38, PT ;  /* 0x00000026c700720c */ /* 0x000fe20003f05070 */
[----:B------:R-:W-:-:S05]  /*134f0*/  IMAD.MOV.U32 R3, RZ, RZ, R39 ;  /* 0x000000ffff037224 */ /* 0x000fca00078e0027 */
[----:B------:R1:W-:Y:S04]  /*13500*/  LDGSTS.E [R37+0x23e00], [R2.64], P3 ;  /* 0x23e0000002257fae */ /* 0x0003e80009921848 */
[----:B------:R-:W0:Y:S03]  /*13510*/  LDGDEPBAR ;  /* 0x00000000000079af */ /* 0x000e260000000000 */
[----:B------:R-:W-:Y:S01]  /*13520*/  @!P0 CALL.REL.NOINC `(.L_x_0) ;  /* 0x0000001000008944 */ /* 0x000fe20003c00000 */
[----:B------:R-:W-:Y:S05]  /*13530*/  BRA `(.L_x_1) ;  /* 0xffff7bc000007947 */ /* 0x000fea000383ffff */
.L_x_0:
[----:B-12---:R-:W1:Y:S01]  /*13540*/  S2R R39, SR_TID.X ;  /* 0x0000000000277919 */ /* 0x006e620000002100 */
[----:B------:R-:W-:-:S04]  /*13550*/  DEPBAR.LE SB0, 0x0 ;  /* 0x000080000000791a */ /* 0x000fc80000000000 */
[----:B------:R-:W-:Y:S01]  /*13560*/  IMAD.MOV.U32 R42, RZ, RZ, R80 ;  /* 0x000000ffff2a7224 */ /* 0x000fe200078e0050 */
[----:B------:R-:W-:Y:S01]  /*13570*/  MOV R43, R81 ;  /* 0x00000051002b7202 */ /* 0x000fe20000000f00 */
[----:B-----5:R-:W-:Y:S01]  /*13580*/  IMAD.MOV.U32 R40, RZ, RZ, R64 ;  /* 0x000000ffff287224 */ /* 0x020fe200078e0040 */
[----:B------:R-:W-:Y:S01]  /*13590*/  MOV R59, R105 ;  /* 0x00000069003b7202 */ /* 0x000fe20000000f00 */
[----:B------:R-:W-:Y:S01]  /*135a0*/  IMAD.MOV.U32 R41, RZ, RZ, R65 ;  /* 0x000000ffff297224 */ /* 0x000fe200078e0041 */
[----:B------:R-:W-:Y:S01]  /*135b0*/  MOV R91, R133 ;  /* 0x00000085005b7202 */ /* 0x000fe20000000f00 */
[----:B------:R-:W-:Y:S01]  /*135c0*/  IMAD.MOV.U32 R80, RZ, RZ, R66 ;  /* 0x000000ffff507224 */ /* 0x000fe200078e0042 */
[----:B------:R-:W-:Y:S01]  /*135d0*/  ISETP.GE.AND P5, PT, R205, c[0x0][0x178], PT ;  /* 0x00005e00cd007a0c */ /* 0x000fe20003fa6270 */
[----:B------:R-:W-:Y:S01]  /*135e0*/  IMAD.MOV.U32 R81, RZ, RZ, R67 ;  /* 0x000000ffff517224 */ /* 0x000fe200078e0043 */
[C---:B------:R-:W-:Y:S01]  /*135f0*/  ISETP.GE.AND P6, PT, R204.reuse, c[0x0][0x17c], PT ;  /* 0x00005f00cc007a0c */ /* 0x040fe20003fc6270 */
[----:B------:R-:W-:Y:S01]  /*13600*/  IMAD.MOV.U32 R58, RZ, RZ, R104 ;  /* 0x000000ffff3a7224 */ /* 0x000fe200078e0068 */
[----:B------:R-:W-:Y:S01]  /*13610*/  ISETP.LT.AND P5, PT, R204, c[0x0][0x17c], !P5 ;  /* 0x00005f00cc007a0c */ /* 0x000fe20006fa1270 */
[----:B------:R-:W-:Y:S01]  /*13620*/  IMAD.MOV.U32 R56, RZ, RZ, R68 ;  /* 0x000000ffff387224 */ /* 0x000fe200078e0044 */
[----:B------:R-:W-:Y:S01]  /*13630*/  ISETP.LT.AND P6, PT, R206, c[0x0][0x178], !P6 ;  /* 0x00005e00ce007a0c */ /* 0x000fe200077c1270 */
[----:B------:R-:W-:-:S02]  /*13640*/  IMAD.MOV.U32 R57, RZ, RZ, R69 ;  /* 0x000000ffff397224 */ /* 0x000fc400078e0045 */
[----:B------:R-:W-:Y:S02]  /*13650*/  IMAD.MOV.U32 R104, RZ, RZ, R70 ;  /* 0x000000ffff687224 */ /* 0x000fe400078e0046 */
[----:B------:R-:W-:Y:S01]  /*13660*/  IMAD.MOV.U32 R105, RZ, RZ, R71 ;  /* 0x000000ffff697224 */ /* 0x000fe200078e0047 */
[C---:B-1----:R-:W-:Y:S01]  /*13670*/  SHF.L.U32 R36, R39.reuse, 0x5, RZ ;  /* 0x0000000527247819 */ /* 0x042fe200000006ff */
[C---:B------:R-:W-:Y:S02]  /*13680*/  IMAD.SHL.U32 R0, R39.reuse, 0x8, RZ ;  /* 0x0000000827007824 */ /* 0x040fe400078e00ff */
[C---:B------:R-:W-:Y:S02]  /*13690*/  IMAD.SHL.U32 R2, R39.reuse, 0x100, RZ ;  /* 0x0000010027027824 */ /* 0x040fe400078e00ff */
[C---:B------:R-:W-:Y:S01]  /*136a0*/  IMAD.SHL.U32 R3, R39.reuse, 0x4, RZ ;  /* 0x0000000427037824 */ /* 0x040fe200078e00ff */
[----:B------:R-:W-:Y:S01]  /*136b0*/  LOP3.LUT R0, R0, 0x300, RZ, 0xc0, !PT ;  /* 0x0000030000007812 */ /* 0x000fe200078ec0ff */
[----:B------:R-:W-:Y:S01]  /*136c0*/  IMAD.SHL.U32 R38, R39, 0x400, RZ ;  /* 0x0000040027267824 */ /* 0x000fe200078e00ff */
[----:B------:R-:W-:Y:S01]  /*136d0*/  LOP3.LUT R37, R2, 0x1800, RZ, 0xc0, !PT ;  /* 0x0000180002257812 */ /* 0x000fe200078ec0ff */
[----:B------:R-:W-:Y:S01]  /*136e0*/  IMAD.MOV.U32 R90, RZ, RZ, R132 ;  /* 0x000000ffff5a7224 */ /* 0x000fe200078e0084 */
[----:B------:R-:W-:Y:S01]  /*136f0*/  LOP3.LUT R2, R0, 0x70, R3, 0xf8, !PT ;  /* 0x0000007000027812 */ /* 0x000fe200078ef803 */
[----:B------:R-:W-:Y:S01]  /*13700*/  IMAD.MOV.U32 R88, RZ, RZ, R116 ;  /* 0x000000ffff587224 */ /* 0x000fe200078e0074 */
[----:B------:R-:W-:Y:S01]  /*13710*/  LOP3.LUT R37, R37, 0x60, R36, 0xf8, !PT ;  /* 0x0000006025257812 */ /* 0x000fe200078ef824 */
[----:B------:R-:W-:Y:S01]  /*13720*/  IMAD.MOV.U32 R89, RZ, RZ, R117 ;  /* 0x000000ffff597224 */ /* 0x000fe200078e0075 */
[----:B------:R-:W-:Y:S01]  /*13730*/  LOP3.LUT R39, R39, 0x7f, RZ, 0xc0, !PT ;  /* 0x0000007f27277812 */ /* 0x000fe200078ec0ff */
[----:B------:R-:W-:Y:S01]  /*13740*/  IMAD.MOV.U32 R132, RZ, RZ, R118 ;  /* 0x000000ffff847224 */ /* 0x000fe200078e0076 */
[----:B------:R-:W-:Y:S01]  /*13750*/  LOP3.LUT R0, R38, 0x1800, RZ, 0xc0, !PT ;  /* 0x0000180026007812 */ /* 0x000fe200078ec0ff */
[----:B------:R-:W-:Y:S01]  /*13760*/  IMAD.MOV.U32 R133, RZ, RZ, R119 ;  /* 0x000000ffff857224 */ /* 0x000fe200078e0077 */
[----:B------:R-:W-:Y:S01]  /*13770*/  LOP3.LUT R2, R37, R2, RZ, 0x3c, !PT ;  /* 0x0000000225027212 */ /* 0x000fe200078e3cff */
[----:B------:R-:W-:Y:S01]  /*13780*/  BAR.SYNC.DEFER_BLOCKING 0x0 ;  /* 0x0000000000007b1d */ /* 0x000fe20000010000 */
[C---:B------:R-:W-:Y:S01]  /*13790*/  IADD3 R38, R204.reuse, 0x1, RZ ;  /* 0x00000001cc267810 */ /* 0x040fe20007ffe0ff */
[----:B------:R-:W-:Y:S01]  /*137a0*/  IMAD R0, R39, 0x10, R0 ;  /* 0x0000001027007824 */ /* 0x000fe200078e0200 */
[C---:B------:R-:W-:Y:S01]  /*137b0*/  IADD3 R37, R204.reuse, 0x2, RZ ;  /* 0x00000002cc257810 */ /* 0x040fe20007ffe0ff */
[----:B------:R-:W-:Y:S01]  /*137c0*/  IMAD R54, R205, c[0x0][0x194], RZ ;  /* 0x00006500cd367a24 */ /* 0x000fe200078e02ff */
[----:B------:R-:W-:-:S02]  /*137d0*/  IADD3 R36, R204, 0x3, RZ ;  /* 0x00000003cc247810 */ /* 0x000fc40007ffe0ff */
[----:B------:R-:W-:Y:S01]  /*137e0*/  ISETP.GE.AND P0, PT, R38, c[0x0][0x17c], PT ;  /* 0x00005f0026007a0c */ /* 0x000fe20003f06270 */
[----:B------:R-:W-:Y:S01]  /*137f0*/  IMAD.MOV.U32 R38, RZ, RZ, R76 ;  /* 0x000000ffff267224 */ /* 0x000fe200078e004c */
[----:B------:R-:W-:Y:S01]  /*13800*/  ISETP.GE.AND P3, PT, R37, c[0x0][0x17c], PT ;  /* 0x00005f0025007a0c */ /* 0x000fe20003f66270 */
[----:B------:R-:W-:Y:S01]  /*13810*/  IMAD.MOV.U32 R37, RZ, RZ, R61 ;  /* 0x000000ffff257224 */ /* 0x000fe200078e003d */
[----:B------:R-:W-:Y:S01]  /*13820*/  ISETP.GE.AND P1, PT, R36, c[0x0][0x17c], PT ;  /* 0x00005f0024007a0c */ /* 0x000fe20003f26270 */
[----:B------:R-:W-:Y:S01]  /*13830*/  IMAD.MOV.U32 R36, RZ, RZ, R60 ;  /* 0x000000ffff247224 */ /* 0x000fe200078e003c */
[----:B------:R-:W-:Y:S01]  /*13840*/  MOV R39, R77 ;  /* 0x0000004d00277202 */ /* 0x000fe20000000f00 */
[----:B------:R-:W-:Y:S01]  /*13850*/  IMAD.MOV.U32 R76, RZ, RZ, R62 ;  /* 0x000000ffff4c7224 */ /* 0x000fe200078e003e */
[----:B------:R-:W-:Y:S01]  /*13860*/  IADD3 R3, R204, 0x4, RZ ;  /* 0x00000004cc037810 */ /* 0x000fe20007ffe0ff */
[----:B------:R-:W-:Y:S01]  /*13870*/  IMAD.MOV.U32 R77, RZ, RZ, R63 ;  /* 0x000000ffff4d7224 */ /* 0x000fe200078e003f */
[C---:B------:R-:W-:Y:S01]  /*13880*/  LOP3.LUT R53, R0.reuse, 0x20, RZ, 0x3c, !PT ;  /* 0x0000002000357812 */ /* 0x040fe200078e3cff */
[----:B------:R-:W-:Y:S01]  /*13890*/  IMAD.MOV.U32 R62, RZ, RZ, R92 ;  /* 0x000000ffff3e7224 */ /* 0x000fe200078e005c */
[----:B------:R-:W-:Y:S01]  /*138a0*/  ISETP.GE.AND P2, PT, R3, c[0x0][0x17c], PT ;  /* 0x00005f0003007a0c */ /* 0x000fe20003f46270 */
[----:B------:R-:W-:Y:S01]  /*138b0*/  IMAD.MOV.U32 R60, RZ, RZ, R72 ;  /* 0x000000ffff3c7224 */ /* 0x000fe200078e0048 */
[C---:B------:R-:W-:Y:S01]  /*138c0*/  LOP3.LUT R52, R0.reuse, 0x40, RZ, 0x3c, !PT ;  /* 0x0000004000347812 */ /* 0x040fe200078e3cff */
[----:B------:R-:W-:Y:S01]  /*138d0*/  IMAD.MOV.U32 R61, RZ, RZ, R73 ;  /* 0x000000ffff3d7224 */ /* 0x000fe200078e0049 */
[----:B------:R-:W-:Y:S01]  /*138e0*/  LOP3.LUT R3, R0, 0x60, RZ, 0x3c, !PT ;  /* 0x0000006000037812 */ /* 0x000fe200078e3cff */
[----:B------:R-:W-:Y:S01]  /*138f0*/  STS.128 [R2], R36 ;  /* 0x0000002402007388 */ /* 0x000fe20000000c00 */
[----:B------:R-:W-:Y:S01]  /*13900*/  MOV R63, R93 ;  /* 0x0000005d003f7202 */ /* 0x000fe20000000f00 */
[----:B------:R-:W-:-:S02]  /*13910*/  IMAD.MOV.U32 R92, RZ, RZ, R74 ;  /* 0x000000ffff5c7224 */ /* 0x000fc400078e004a */
[----:B------:R1:W-:Y:S01]  /*13920*/  STS.128 [R2+0x80], R76 ;  /* 0x0000804c02007388 */ /* 0x0003e20000000c00 */
[----:B------:R-:W-:Y:S01]  /*13930*/  IMAD.MOV.U32 R93, RZ, RZ, R75 ;  /* 0x000000ffff5d7224 */ /* 0x000fe200078e004b */
[----:B------:R-:W-:Y:S01]  /*13940*/  MOV R75, R125 ;  /* 0x0000007d004b7202 */ /* 0x000fe20000000f00 */
[----:B------:R-:W-:Y:S01]  /*13950*/  IMAD.MOV.U32 R74, RZ, RZ, R124 ;  /* 0x000000ffff4a7224 */ /* 0x000fe200078e007c */
[----:B------:R-:W-:Y:S01]  /*13960*/  STS.128 [R2+0x400], R40 ;  /* 0x0004002802007388 */ /* 0x000fe20000000c00 */
[----:B------:R-:W-:Y:S02]  /*13970*/  IMAD.MOV.U32 R72, RZ, RZ, R108 ;  /* 0x000000ffff487224 */ /* 0x000fe400078e006c */
[----:B------:R-:W-:Y:S01]  /*13980*/  IMAD.MOV.U32 R73, RZ, RZ, R109 ;  /* 0x000000ffff497224 */ /* 0x000fe200078e006d */
[----:B------:R-:W-:Y:S01]  /*13990*/  STS.128 [R2+0x480], R80 ;  /* 0x0004805002007388 */ /* 0x000fe20000000c00 */
[----:B------:R-:W-:Y:S02]  /*139a0*/  IMAD.MOV.U32 R124, RZ, RZ, R110 ;  /* 0x000000ffff7c7224 */ /* 0x000fe400078e006e */
[----:B------:R-:W-:Y:S01]  /*139b0*/  IMAD.MOV.U32 R125, RZ, RZ, R111 ;  /* 0x000000ffff7d7224 */ /* 0x000fe200078e006f */
[----:B------:R-:W-:Y:S01]  /*139c0*/  BAR.SYNC.DEFER_BLOCKING 0x0 ;  /* 0x0000000000007b1d */ /* 0x000fe20000010000 */
[----:B------:R-:W-:Y:S01]  /*139d0*/  IMAD.MOV.U32 R110, RZ, RZ, R160 ;  /* 0x000000ffff6e7224 */ /* 0x000fe200078e00a0 */
[----:B------:R-:W-:Y:S01]  /*139e0*/  MOV R111, R161 ;  /* 0x000000a1006f7202 */ /* 0x000fe20000000f00 */
[----:B------:R-:W-:Y:S01]  /*139f0*/  IMAD.MOV.U32 R108, RZ, RZ, R140 ;  /* 0x000000ffff6c7224 */ /* 0x000fe200078e008c */
[----:B-1----:R-:W-:Y:S01]  /*13a00*/  MOV R79, R129 ;  /* 0x00000081004f7202 */ /* 0x002fe20000000f00 */
[----:B------:R-:W-:-:S02]  /*13a10*/  IMAD.MOV.U32 R78, RZ, RZ, R128 ;  /* 0x000000ffff4e7224 */ /* 0x000fc400078e0080 */
[----:B------:R-:W-:Y:S02]  /*13a20*/  IMAD.MOV.U32 R76, RZ, RZ, R112 ;  /* 0x000000ffff4c7224 */ /* 0x000fe400078e0070 */
[----:B------:R-:W-:Y:S02]  /*13a30*/  IMAD.MOV.U32 R77, RZ, RZ, R113 ;  /* 0x000000ffff4d7224 */ /* 0x000fe400078e0071 */
[----:B------:R-:W-:Y:S02]  /*13a40*/  IMAD.MOV.U32 R128, RZ, RZ, R114 ;  /* 0x000000ffff807224 */ /* 0x000fe400078e0072 */
[----:B------:R-:W-:Y:S02]  /*13a50*/  IMAD.MOV.U32 R129, RZ, RZ, R115 ;  /* 0x000000ffff817224 */ /* 0x000fe400078e0073 */
[----:B------:R-:W-:Y:S02]  /*13a60*/  IMAD.MOV.U32 R109, RZ, RZ, R141 ;  /* 0x000000ffff6d7224 */ /* 0x000fe400078e008d */
[----:B------:R-:W-:-:S02]  /*13a70*/  IMAD.MOV.U32 R160, RZ, RZ, R142 ;  /* 0x000000ffffa07224 */ /* 0x000fc400078e008e */
[----:B------:R-:W-:Y:S01]  /*13a80*/  IMAD.MOV.U32 R161, RZ, RZ, R143 ;  /* 0x000000ffffa17224 */ /* 0x000fe200078e008f */
[----:B------:R-:W-:Y:S01]  /*13a90*/  MOV R143, R27 ;  /* 0x0000001b008f7202 */ /* 0x000fe20000000f00 */
[----:B------:R-:W-:Y:S02]  /*13aa0*/  IMAD.MOV.U32 R140, RZ, RZ, R22 ;  /* 0x000000ffff8c7224 */ /* 0x000fe400078e0016 */
[----:B------:R-:W-:Y:S01]  /*13ab0*/  IMAD.MOV.U32 R141, RZ, RZ, R23 ;  /* 0x000000ffff8d7224 */ /* 0x000fe200078e0017 */
[----:B------:R-:W1:Y:S01]  /*13ac0*/  LDS.128 R48, [R0] ;  /* 0x0000000000307984 */ /* 0x000e620000000c00 */
[----:B------:R-:W-:Y:S01]  /*13ad0*/  IMAD.MOV.U32 R142, RZ, RZ, R26 ;  /* 0x000000ffff8e7224 */ /* 0x000fe200078e001a */
[C---:B------:R-:W-:Y:S02]  /*13ae0*/  LEA R26, P4, R54.reuse, c[0x0][0x170], 0x2 ;  /* 0x00005c00361a7a11 */ /* 0x040fe400078810ff */
[----:B------:R-:W-:Y:S02]  /*13af0*/  LDS.128 R44, [R53] ;  /* 0x00000000352c7984 */ /* 0x000fe40000000c00 */
[----:B------:R-:W-:-:S02]  /*13b00*/  LEA.HI.X.SX32 R27, R54, c[0x0][0x174], 0x2, P4 ;  /* 0x00005d00361b7a11 */ /* 0x000fc400020f16ff */
[----:B------:R-:W-:Y:S04]  /*13b10*/  LDS.128 R40, [R52] ;  /* 0x0000000034287984 */ /* 0x000fe80000000c00 */
[----:B------:R-:W-:Y:S04]  /*13b20*/  LDS.128 R36, [R3] ;  /* 0x0000000003247984 */ /* 0x000fe80000000c00 */
[----:B------:R-:W-:Y:S06]  /*13b30*/  BAR.SYNC.DEFER_BLOCKING 0x0 ;  /* 0x0000000000007b1d */ /* 0x000fec0000010000 */
[----:B------:R-:W-:Y:S04]  /*13b40*/  STS.128 [R2], R56 ;  /* 0x0000003802007388 */ /* 0x000fe80000000c00 */
[----:B------:R2:W-:Y:S04]  /*13b50*/  STS.128 [R2+0x80], R104 ;  /* 0x0000806802007388 */ /* 0x0005e80000000c00 */
[----:B------:R-:W-:Y:S04]  /*13b60*/  STS.128 [R2+0x400], R60 ;  /* 0x0004003c02007388 */ /* 0x000fe80000000c00 */
[----:B------:R3:W-:Y:S04]  /*13b70*/  STS.128 [R2+0x480], R92 ;  /* 0x0004805c02007388 */ /* 0x0007e80000000c00 */
[----:B------:R-:W-:Y:S01]  /*13b80*/  BAR.SYNC.DEFER_BLOCKING 0x0 ;  /* 0x0000000000007b1d */ /* 0x000fe20000010000 */
[----:B--2---:R-:W-:Y:S01]  /*13b90*/  IMAD.MOV.U32 R106, RZ, RZ, R152 ;  /* 0x000000ffff6a7224 */ /* 0x004fe200078e0098 */
[----:B------:R-:W-:Y:S01]  /*13ba0*/  MOV R107, R153 ;  /* 0x00000099006b7202 */ /* 0x000fe20000000f00 */
[----:B------:R-:W-:-:S02]  /*13bb0*/  IMAD.MOV.U32 R104, RZ, RZ, R172 ;  /* 0x000000ffff687224 */ /* 0x000fc400078e00ac */
[----:B------:R-:W-:Y:S02]  /*13bc0*/  IMAD.MOV.U32 R105, RZ, RZ, R173 ;  /* 0x000000ffff697224 */ /* 0x000fe400078e00ad */
[----:B------:R-:W-:Y:S02]  /*13bd0*/  IMAD.MOV.U32 R152, RZ, RZ, R174 ;  /* 0x000000ffff987224 */ /* 0x000fe400078e00ae */
[----:B---3--:R-:W-:Y:S01]  /*13be0*/  IMAD.MOV.U32 R94, RZ, RZ, R136 ;  /* 0x000000ffff5e7224 */ /* 0x008fe200078e0088 */
[----:B------:R-:W-:Y:S01]  /*13bf0*/  MOV R95, R137 ;  /* 0x00000089005f7202 */ /* 0x000fe20000000f00 */
[----:B------:R-:W-:Y:S02]  /*13c00*/  IMAD.MOV.U32 R92, RZ, RZ, R120 ;  /* 0x000000ffff5c7224 */ /* 0x000fe400078e0078 */
[----:B------:R-:W-:Y:S02]  /*13c10*/  IMAD.MOV.U32 R93, RZ, RZ, R121 ;  /* 0x000000ffff5d7224 */ /* 0x000fe400078e0079 */
[----:B------:R-:W-:-:S02]  /*13c20*/  IMAD.MOV.U32 R136, RZ, RZ, R122 ;  /* 0x000000ffff887224 */ /* 0x000fc400078e007a */
[----:B------:R-:W-:Y:S01]  /*13c30*/  IMAD.MOV.U32 R137, RZ, RZ, R123 ;  /* 0x000000ffff897224 */ /* 0x000fe200078e007b */
[----:B------:R-:W-:Y:S01]  /*13c40*/  MOV R123, R157 ;  /* 0x0000009d007b7202 */ /* 0x000fe20000000f00 */
[----:B------:R-:W-:Y:S01]  /*13c50*/  IMAD.MOV.U32 R153, RZ, RZ, R175 ;  /* 0x000000ffff997224 */ /* 0x000fe200078e00af */
[----:B------:R-:W2:Y:S01]  /*13c60*/  LDS.128 R68, [R0] ;  /* 0x0000000000447984 */ /* 0x000ea20000000c00 */
[----:B------:R-:W-:Y:S02]  /*13c70*/  IMAD.MOV.U32 R122, RZ, RZ, R156 ;  /* 0x000000ffff7a7224 */ /* 0x000fe400078e009c */
[----:B------:R-:W-:Y:S01]  /*13c80*/  IMAD.MOV.U32 R120, RZ, RZ, R144 ;  /* 0x000000ffff787224 */ /* 0x000fe200078e0090 */
[----:B------:R-:W3:Y:S01]  /*13c90*/  LDS.128 R64, [R53] ;  /* 0x0000000035407984 */ /* 0x000ee20000000c00 */
[----:B------:R-:W-:Y:S02]  /*13ca0*/  IMAD.MOV.U32 R121, RZ, RZ, R145 ;  /* 0x000000ffff797224 */ /* 0x000fe400078e0091 */
[----:B------:R-:W-:Y:S01]  /*13cb0*/  IMAD.MOV.U32 R156, RZ, RZ, R146 ;  /* 0x000000ffff9c7224 */ /* 0x000fe200078e0092 */
[----:B------:R-:W4:Y:S01]  /*13cc0*/  LDS.128 R60, [R52] ;  /* 0x00000000343c7984 */ /* 0x000f220000000c00 */
[----:B------:R-:W-:-:S03]  /*13cd0*/  IMAD.MOV.U32 R157, RZ, RZ, R147 ;  /* 0x000000ffff9d7224 */ /* 0x000fc600078e0093 */
[----:B------:R-:W1:Y:S04]  /*13ce0*/  LDS.128 R56, [R3] ;  /* 0x0000000003387984 */ /* 0x000e680000000c00 */
[----:B------:R-:W-:Y:S06]  /*13cf0*/  BAR.SYNC.DEFER_BLOCKING 0x0 ;  /* 0x0000000000007b1d */ /* 0x000fec0000010000 */
[----:B------:R-:W-:Y:S04]  /*13d00*/  STS.128 [R2], R72 ;  /* 0x0000004802007388 */ /* 0x000fe80000000c00 */
[----:B------:R1:W-:Y:S04]  /*13d10*/  STS.128 [R2+0x80], R124 ;  /* 0x0000807c02007388 */ /* 0x0003e80000000c00 */
[----:B------:R-:W-:Y:S04]  /*13d20*/  STS.128 [R2+0x400], R76 ;  /* 0x0004004c02007388 */ /* 0x000fe80000000c00 */
[----:B------:R-:W-:Y:S04]  /*13d30*/  STS.128 [R2+0x480], R128 ;  /* 0x0004808002007388 */ /* 0x000fe80000000c00 */
[----:B------:R-:W-:Y:S01]  /*13d40*/  BAR.SYNC.DEFER_BLOCKING 0x0 ;  /* 0x0000000000007b1d */ /* 0x000fe20000010000 */
[----:B-1----:R-:W-:Y:S01]  /*13d50*/  IMAD.MOV.U32 R126, RZ, RZ, R168 ;  /* 0x000000ffff7e7224 */ /* 0x002fe200078e00a8 */
[----:B------:R-:W-:Y:S01]  /*13d60*/  MOV R127, R169 ;  /* 0x000000a9007f7202 */ /* 0x000fe20000000f00 */
[----:B------:R-:W-:-:S02]  /*13d70*/  IMAD.MOV.U32 R124, RZ, RZ, R148 ;  /* 0x000000ffff7c7224 */ /* 0x000fc400078e0094 */
[----:B------:R-:W-:Y:S02]  /*13d80*/  IMAD.MOV.U32 R125, RZ, RZ, R149 ;  /* 0x000000ffff7d7224 */ /* 0x000fe400078e0095 */
[----:B------:R-:W-:Y:S02]  /*13d90*/  IMAD.MOV.U32 R168, RZ, RZ, R150 ;  /* 0x000000ffffa87224 */ /* 0x000fe400078e0096 */
[----:B------:R-:W-:Y:S01]  /*13da0*/  IMAD.MOV.U32 R169, RZ, RZ, R151 ;  /* 0x000000ffffa97224 */ /* 0x000fe200078e0097 */
[----:B------:R-:W1:Y:S04]  /*13db0*/  LDS.128 R84, [R0] ;  /* 0x0000000000547984 */ /* 0x000e680000000c00 */
[----:B------:R-:W-:Y:S04]  /*13dc0*/  LDS.128 R80, [R53] ;  /* 0x0000000035507984 */ /* 0x000fe80000000c00 */
        /* <DEDUP_REMOVED lines=8> */
[----:B-1----:R-:W-:Y:S01]  /*13e50*/  IMAD.MOV.U32 R132, RZ, RZ, R16 ;  /* 0x000000ffff847224 */ /* 0x002fe200078e0010 */
[----:B------:R-:W-:Y:S01]  /*13e60*/  MOV R135, R13 ;  /* 0x0000000d00877202 */ /* 0x000fe20000000f00 */
[----:B------:R-:W-:-:S02]  /*13e70*/  IMAD.MOV.U32 R133, RZ, RZ, R17 ;  /* 0x000000ffff857224 */ /* 0x000fc400078e0011 */
[----:B------:R-:W-:Y:S02]  /*13e80*/  IMAD.MOV.U32 R134, RZ, RZ, R12 ;  /* 0x000000ffff867224 */ /* 0x000fe400078e000c */
[----:B------:R-:W-:Y:S02]  /*13e90*/  IMAD.MOV.U32 R16, RZ, RZ, R8 ;  /* 0x000000ffff107224 */ /* 0x000fe400078e0008 */
[----:B------:R-:W-:Y:S01]  /*13ea0*/  IMAD.MOV.U32 R17, RZ, RZ, R9 ;  /* 0x000000ffff117224 */ /* 0x000fe200078e0009 */
[----:B--2---:R-:W-:Y:S01]  /*13eb0*/  MOV R137, R21 ;  /* 0x0000001500897202 */ /* 0x004fe20000000f00 */
[----:B------:R-:W-:Y:S02]  /*13ec0*/  IMAD.MOV.U32 R12, RZ, RZ, R18 ;  /* 0x000000ffff0c7224 */ /* 0x000fe400078e0012 */
[----:B------:R-:W-:Y:S01]  /*13ed0*/  IMAD.MOV.U32 R13, RZ, RZ, R19 ;  /* 0x000000ffff0d7224 */ /* 0x000fe200078e0013 */
[----:B------:R-:W-:Y:S01]  /*13ee0*/  MOV R19, R5 ;  /* 0x0000000500137202 */ /* 0x000fe20000000f00 */
[----:B------:R-:W-:-:S02]  /*13ef0*/  IMAD.MOV.U32 R8, RZ, RZ, R10 ;  /* 0x000000ffff087224 */ /* 0x000fc400078e000a */
[----:B------:R-:W-:Y:S02]  /*13f00*/  IMAD.MOV.U32 R9, RZ, RZ, R11 ;  /* 0x000000ffff097224 */ /* 0x000fe400078e000b */
[----:B------:R-:W-:Y:S01]  /*13f10*/  IMAD.MOV.U32 R18, RZ, RZ, R4 ;  /* 0x000000ffff127224 */ /* 0x000fe200078e0004 */
[----:B------:R-:W1:Y:S01]  /*13f20*/  LDS.128 R100, [R0] ;  /* 0x0000000000647984 */ /* 0x000e620000000c00 */
[----:B------:R-:W-:Y:S02]  /*13f30*/  IMAD.MOV.U32 R10, RZ, RZ, R6 ;  /* 0x000000ffff0a7224 */ /* 0x000fe400078e0006 */
[----:B------:R-:W-:Y:S01]  /*13f40*/  IMAD.MOV.U32 R11, RZ, RZ, R7 ;  /* 0x000000ffff0b7224 */ /* 0x000fe200078e0007 */
[----:B------:R-:W2:Y:S01]  /*13f50*/  LDS.128 R96, [R53] ;  /* 0x0000000035607984 */ /* 0x000ea20000000c00 */
[----:B------:R-:W-:Y:S02]  /*13f60*/  IMAD.MOV.U32 R136, RZ, RZ, R20 ;  /* 0x000000ffff887224 */ /* 0x000fe400078e0014 */
[----:B------:R-:W-:Y:S01]  /*13f70*/  IMAD.MOV.U32 R138, RZ, RZ, R24 ;  /* 0x000000ffff8a7224 */ /* 0x000fe200078e0018 */
[----:B------:R-:W1:Y:S01]  /*13f80*/  LDS.128 R92, [R52] ;  /* 0x00000000345c7984 */ /* 0x000e620000000c00 */
[----:B------:R-:W-:-:S02]  /*13f90*/  IMAD.MOV.U32 R139, RZ, RZ, R25 ;  /* 0x000000ffff8b7224 */ /* 0x000fc400078e0019 */
[----:B------:R-:W-:Y:S01]  /*13fa0*/  IMAD.MOV.U32 R25, RZ, RZ, c[0x0][0x194] ;  /* 0x00006500ff197624 */ /* 0x000fe200078e00ff */
[----:B------:R-:W1:Y:S04]  /*13fb0*/  LDS.128 R88, [R3] ;  /* 0x0000000003587984 */ /* 0x000e680000000c00 */
[----:B------:R-:W-:Y:S01]  /*13fc0*/  BAR.SYNC.DEFER_BLOCKING 0x0 ;  /* 0x0000000000007b1d */ /* 0x000fe20000010000 */
[----:B------:R-:W-:-:S04]  /*13fd0*/  LEA R25, R25, R54, 0x7 ;  /* 0x0000003619197211 */ /* 0x000fc800078e38ff */
[----:B------:R-:W-:-:S04]  /*13fe0*/  LEA R24, P4, R25, c[0x0][0x170], 0x2 ;  /* 0x00005c0019187a11 */ /* 0x000fc800078810ff */
[----:B------:R-:W-:Y:S02]  /*13ff0*/  LEA.HI.X.SX32 R25, R25, c[0x0][0x174], 0x2, P4 ;  /* 0x00005d0019197a11 */ /* 0x000fe400020f16ff */
[----:B------:R-:W-:Y:S02]  /*14000*/  ISETP.LT.AND P4, PT, R205, c[0x0][0x178], !P0 ;  /* 0x00005e00cd007a0c */ /* 0x000fe40004781270 */
[----:B------:R-:W-:Y:S01]  /*14010*/  ISETP.LT.AND P0, PT, R206, c[0x0][0x178], !P0 ;  /* 0x00005e00ce007a0c */ /* 0x000fe20004701270 */
[----:B------:R-:W-:Y:S04]  /*14020*/  STS.128 [R2], R104 ;  /* 0x0000006802007388 */ /* 0x000fe80000000c00 */
[----:B------:R-:W-:Y:S04]  /*14030*/  STS.128 [R2+0x80], R152 ;  /* 0x0000809802007388 */ /* 0x000fe80000000c00 */
[----:B------:R-:W-:Y:S04]  /*14040*/  STS.128 [R2+0x400], R108 ;  /* 0x0004006c02007388 */ /* 0x000fe80000000c00 */
[----:B------:R-:W-:Y:S04]  /*14050*/  STS.128 [R2+0x480], R160 ;  /* 0x000480a002007388 */ /* 0x000fe80000000c00 */
[----:B------:R-:W-:Y:S06]  /*14060*/  BAR.SYNC.DEFER_BLOCKING 0x0 ;  /* 0x0000000000007b1d */ /* 0x000fec0000010000 */
[----:B------:R-:W1:Y:S04]  /*14070*/  LDS.128 R116, [R0] ;  /* 0x0000000000747984 */ /* 0x000e680000000c00 */
[----:B------:R-:W-:Y:S04]  /*14080*/  LDS.128 R112, [R53] ;  /* 0x0000000035707984 */ /* 0x000fe80000000c00 */
[----:B------:R-:W-:Y:S04]  /*14090*/  LDS.128 R108, [R52] ;  /* 0x00000000346c7984 */ /* 0x000fe80000000c00 */
[----:B------:R-:W-:Y:S04]  /*140a0*/  LDS.128 R104, [R3] ;  /* 0x0000000003687984 */ /* 0x000fe80000000c00 */
[----:B------:R-:W-:Y:S06]  /*140b0*/  BAR.SYNC.DEFER_BLOCKING 0x0 ;  /* 0x0000000000007b1d */ /* 0x000fec0000010000 */
[----:B------:R-:W-:Y:S04]  /*140c0*/  STS.128 [R2], R120 ;  /* 0x0000007802007388 */ /* 0x000fe80000000c00 */
[----:B------:R-:W-:Y:S04]  /*140d0*/  STS.128 [R2+0x80], R156 ;  /* 0x0000809c02007388 */ /* 0x000fe80000000c00 */
[----:B------:R-:W-:Y:S04]  /*140e0*/  STS.128 [R2+0x400], R124 ;  /* 0x0004007c02007388 */ /* 0x000fe80000000c00 */
[----:B------:R-:W-:Y:S04]  /*140f0*/  STS.128 [R2+0x480], R168 ;  /* 0x000480a802007388 */ /* 0x000fe80000000c00 */
[----:B------:R-:W-:Y:S06]  /*14100*/  BAR.SYNC.DEFER_BLOCKING 0x0 ;  /* 0x0000000000007b1d */ /* 0x000fec0000010000 */
[----:B------:R-:W1:Y:S04]  /*14110*/  LDS.128 R128, [R0] ;  /* 0x0000000000807984 */ /* 0x000e680000000c00 */
[----:B------:R-:W1:Y:S04]  /*14120*/  LDS.128 R124, [R53] ;  /* 0x00000000357c7984 */ /* 0x000e680000000c00 */
[----:B------:R-:W1:Y:S04]  /*14130*/  LDS.128 R120, [R52] ;  /* 0x0000000034787984 */ /* 0x000e680000000c00 */
[----:B------:R-:W1:Y:S04]  /*14140*/  LDS.128 R4, [R3] ;  /* 0x0000000003047984 */ /* 0x000e680000000c00 */
[----:B------:R-:W-:Y:S06]  /*14150*/  BAR.SYNC.DEFER_BLOCKING 0x0 ;  /* 0x0000000000007b1d */ /* 0x000fec0000010000 */
[----:B------:R1:W-:Y:S04]  /*14160*/  STS.128 [R2], R132 ;  /* 0x0000008402007388 */ /* 0x0003e80000000c00 */
[----:B------:R-:W-:Y:S04]  /*14170*/  STS.128 [R2+0x80], R12 ;  /* 0x0000800c02007388 */ /* 0x000fe80000000c00 */
[----:B------:R-:W-:Y:S04]  /*14180*/  STS.128 [R2+0x400], R16 ;  /* 0x0004001002007388 */ /* 0x000fe80000000c00 */
[----:B------:R-:W-:Y:S04]  /*14190*/  STS.128 [R2+0x480], R8 ;  /* 0x0004800802007388 */ /* 0x000fe80000000c00 */
[----:B------:R-:W-:Y:S01]  /*141a0*/  BAR.SYNC.DEFER_BLOCKING 0x0 ;  /* 0x0000000000007b1d */ /* 0x000fe20000010000 */
[----:B-1----:R-:W-:-:S02]  /*141b0*/  IMAD.MOV.U32 R132, RZ, RZ, R28 ;  /* 0x000000ffff847224 */ /* 0x002fc400078e001c */
[----:B------:R-:W-:Y:S02]  /*141c0*/  IMAD.MOV.U32 R133, RZ, RZ, R29 ;  /* 0x000000ffff857224 */ /* 0x000fe400078e001d */
[----:B------:R-:W-:Y:S02]  /*141d0*/  IMAD.MOV.U32 R134, RZ, RZ, R32 ;  /* 0x000000ffff867224 */ /* 0x000fe400078e0020 */
[----:B------:R-:W-:Y:S02]  /*141e0*/  IMAD.MOV.U32 R135, RZ, RZ, R33 ;  /* 0x000000ffff877224 */ /* 0x000fe400078e0021 */
[----:B------:R-:W-:-:S04]  /*141f0*/  IMAD R33, R204, c[0x0][0x198], RZ ;  /* 0x00006600cc217a24 */ /* 0x000fc800078e02ff */
[----:B------:R-:W-:Y:S01]  /*14200*/  IMAD.WIDE R28, R33, 0x4, R26 ;  /* 0x00000004211c7825 */ /* 0x000fe200078e021a */
[----:B------:R-:W1:Y:S04]  /*14210*/  LDS.128 R12, [R0] ;  /* 0x00000000000c7984 */ /* 0x000e680000000c00 */
[----:B------:R-:W-:Y:S04]  /*14220*/  LDS.128 R8, [R53] ;  /* 0x0000000035087984 */ /* 0x000fe80000000c00 */
[----:B------:R-:W-:Y:S04]  /*14230*/  LDS.128 R20, [R52] ;  /* 0x0000000034147984 */ /* 0x000fe80000000c00 */
[----:B------:R-:W-:Y:S04]  /*14240*/  LDS.128 R16, [R3] ;  /* 0x0000000003107984 */ /* 0x000fe80000000c00 */
[----:B------:R-:W-:Y:S06]  /*14250*/  BAR.SYNC.DEFER_BLOCKING 0x0 ;  /* 0x0000000000007b1d */ /* 0x000fec0000010000 */
[----:B------:R1:W-:Y:S04]  /*14260*/  STS.128 [R2+0x400], R132 ;  /* 0x0004008402007388 */ /* 0x0003e80000000c00 */
[----:B------:R-:W-:Y:S04]  /*14270*/  STS.128 [R2], R136 ;  /* 0x0000008802007388 */ /* 0x000fe80000000c00 */
[----:B------:R-:W-:Y:S01]  /*14280*/  STS.128 [R2+0x80], R140 ;  /* 0x0000808c02007388 */ /* 0x000fe20000000c00 */
[----:B-1----:R-:W-:-:S02]  /*14290*/  IMAD.MOV.U32 R132, RZ, RZ, R30 ;  /* 0x000000ffff847224 */ /* 0x002fc400078e001e */
[----:B------:R-:W-:Y:S02]  /*142a0*/  IMAD.MOV.U32 R133, RZ, RZ, R31 ;  /* 0x000000ffff857224 */ /* 0x000fe400078e001f */
[----:B------:R-:W-:Y:S01]  /*142b0*/  IMAD.MOV.U32 R134, RZ, RZ, R34 ;  /* 0x000000ffff867224 */ /* 0x000fe200078e0022 */
[----:B------:R-:W-:Y:S01]  /*142c0*/  IADD3 R34, R204, 0x5, RZ ;  /* 0x00000005cc227810 */ /* 0x000fe20007ffe0ff */
[----:B------:R-:W-:Y:S01]  /*142d0*/  IMAD.MOV.U32 R135, RZ, RZ, R35 ;  /* 0x000000ffff877224 */ /* 0x000fe200078e0023 */
[C---:B------:R-:W-:Y:S01]  /*142e0*/  IADD3 R35, R33.reuse, c[0x0][0x198], RZ ;  /* 0x0000660021237a10 */ /* 0x040fe20007ffe0ff */
[----:B------:R-:W-:-:S03]  /*142f0*/  IMAD.WIDE R30, R33, 0x4, R24 ;  /* 0x00000004211e7825 */ /* 0x000fc600078e0218 */
[----:B------:R1:W-:Y:S01]  /*14300*/  STS.128 [R2+0x480], R132 ;  /* 0x0004808402007388 */ /* 0x0003e20000000c00 */
[C---:B------:R-:W-:Y:S01]  /*14310*/  IMAD.WIDE R32, R35.reuse, 0x4, R26 ;  /* 0x0000000423207825 */ /* 0x040fe200078e021a */
[----:B------:R-:W-:Y:S02]  /*14320*/  IADD3 R55, R35, c[0x0][0x198], RZ ;  /* 0x0000660023377a10 */ /* 0x000fe40007ffe0ff */
[----:B------:R-:W-:Y:S01]  /*14330*/  BAR.SYNC.DEFER_BLOCKING 0x0 ;  /* 0x0000000000007b1d */ /* 0x000fe20000010000 */
[----:B-1----:R-:W-:-:S05]  /*14340*/  IADD3 R2, R204, 0x6, RZ ;  /* 0x00000006cc027810 */ /* 0x002fca0007ffe0ff */
[----:B------:R1:W-:Y:S01]  /*14350*/  @P5 STG.E [R28.64], R48 ;  /* 0x000000301c005986 */ /* 0x0003e2000c101908 */
[----:B------:R-:W-:-:S03]  /*14360*/  ISETP.GE.AND P5, PT, R34, c[0x0][0x17c], PT ;  /* 0x00005f0022007a0c */ /* 0x000fc60003fa6270 */
[----:B------:R2:W-:Y:S01]  /*14370*/  @P6 STG.E [R30.64], R68 ;  /* 0x000000441e006986 */ /* 0x0005e2000c101908 */
[----:B------:R-:W-:Y:S02]  /*14380*/  ISETP.LT.AND P6, PT, R205, c[0x0][0x178], !P3 ;  /* 0x00005e00cd007a0c */ /* 0x000fe40005fc1270 */
[----:B------:R-:W-:Y:S01]  /*14390*/  ISETP.LT.AND P3, PT, R206, c[0x0][0x178], !P3 ;  /* 0x00005e00ce007a0c */ /* 0x000fe20005f61270 */
[----:B------:R3:W-:Y:S01]  /*143a0*/  @P4 STG.E [R32.64], R49 ;  /* 0x0000003120004986 */ /* 0x0007e2000c101908 */
[----:B------:R-:W-:Y:S02]  /*143b0*/  ISETP.GE.AND P4, PT, R2, c[0x0][0x17c], PT ;  /* 0x00005f0002007a0c */ /* 0x000fe40003f86270 */
[----:B------:R-:W-:Y:S01]  /*143c0*/  IADD3 R2, R204, 0x7, RZ ;  /* 0x00000007cc027810 */ /* 0x000fe20007ffe0ff */
[----:B-1----:R-:W-:-:S04]  /*143d0*/  IMAD.WIDE R28, R35, 0x4, R24 ;  /* 0x00000004231c7825 */ /* 0x002fc800078e0218 */
[----:B--2---:R-:W-:Y:S01]  /*143e0*/  IMAD.WIDE R30, R55, 0x4, R26 ;  /* 0x00000004371e7825 */ /* 0x004fe200078e021a */
[----:B------:R1:W-:Y:S01]  /*143f0*/  @P0 STG.E [R28.64], R69 ;  /* 0x000000451c000986 */ /* 0x0003e2000c101908 */
[----:B------:R-:W-:Y:S02]  /*14400*/  ISETP.LT.AND P0, PT, R205, c[0x0][0x178], !P1 ;  /* 0x00005e00cd007a0c */ /* 0x000fe40004f01270 */
[C---:B------:R-:W-:Y:S01]  /*14410*/  ISETP.LT.AND P1, PT, R206.reuse, c[0x0][0x178], !P1 ;  /* 0x00005e00ce007a0c */ /* 0x040fe20004f21270 */
[C---:B------:R-:W-:Y:S01]  /*14420*/  IMAD.WIDE R34, R55.reuse, 0x4, R24 ;  /* 0x0000000437227825 */ /* 0x040fe200078e0218 */
[----:B------:R-:W-:Y:S01]  /*14430*/  IADD3 R55, R55, c[0x0][0x198], RZ ;  /* 0x0000660037377a10 */ /* 0x000fe20007ffe0ff */
[----:B------:R2:W-:Y:S01]  /*14440*/  @P6 STG.E [R30.64], R44 ;  /* 0x0000002c1e006986 */ /* 0x0005e2000c101908 */
[----:B------:R-:W-:Y:S02]  /*14450*/  ISETP.LT.AND P6, PT, R205, c[0x0][0x178], !P2 ;  /* 0x00005e00cd007a0c */ /* 0x000fe400057c1270 */
[C---:B---3--:R-:W-:Y:S01]  /*14460*/  IADD3 R49, R55.reuse, c[0x0][0x198], RZ ;  /* 0x0000660037317a10 */ /* 0x048fe20007ffe0ff */
[----:B------:R-:W-:Y:S01]  /*14470*/  IMAD.WIDE R32, R55, 0x4, R26 ;  /* 0x0000000437207825 */ /* 0x000fe200078e021a */
[----:B------:R3:W-:Y:S01]  /*14480*/  @P3 STG.E [R34.64], R64 ;  /* 0x0000004022003986 */ /* 0x0007e2000c101908 */
[----:B------:R-:W-:-:S02]  /*14490*/  ISETP.LT.AND P2, PT, R206, c[0x0][0x178], !P2 ;  /* 0x00005e00ce007a0c */ /* 0x000fc40005741270 */
[----:B-1----:R-:W-:Y:S01]  /*144a0*/  IMAD.WIDE R28, R55, 0x4, R24 ;  /* 0x00000004371c7825 */ /* 0x002fe200078e0218 */
[----:B------:R1:W-:Y:S01]  /*144b0*/  @P0 STG.E [R32.64], R45 ;  /* 0x0000002d20000986 */ /* 0x0003e2000c101908 */
[----:B------:R-:W-:Y:S02]  /*144c0*/  ISETP.GE.AND P3, PT, R2, c[0x0][0x17c], PT ;  /* 0x00005f0002007a0c */ /* 0x000fe40003f66270 */
[----:B--2---:R-:W-:Y:S01]  /*144d0*/  IMAD.WIDE R30, R49, 0x4, R26 ;  /* 0x00000004311e7825 */ /* 0x004fe200078e021a */
[----:B------:R2:W-:Y:S01]  /*144e0*/  @P1 STG.E [R28.64], R65 ;  /* 0x000000411c001986 */ /* 0x0005e2000c101908 */
[----:B------:R-:W-:Y:S02]  /*144f0*/  ISETP.LT.AND P1, PT, R205, c[0x0][0x178], !P5 ;  /* 0x00005e00cd007a0c */ /* 0x000fe40006f21270 */
[----:B------:R-:W-:Y:S01]  /*14500*/  ISETP.LT.AND P5, PT, R206, c[0x0][0x178], !P5 ;  /* 0x00005e00ce007a0c */ /* 0x000fe20006fa1270 */
[C---:B---3--:R-:W-:Y:S01]  /*14510*/  IMAD.WIDE R34, R49.reuse, 0x4, R24 ;  /* 0x0000000431227825 */ /* 0x048fe200078e0218 */
[----:B------:R-:W-:Y:S01]  /*14520*/  IADD3 R49, R49, c[0x0][0x198], RZ ;  /* 0x0000660031317a10 */ /* 0x000fe20007ffe0ff */
[----:B------:R3:W-:Y:S01]  /*14530*/  @P6 STG.E [R30.64], R40 ;  /* 0x000000281e006986 */ /* 0x0007e2000c101908 */
[----:B------:R-:W-:-:S02]  /*14540*/  ISETP.LT.AND P6, PT, R205, c[0x0][0x178], !P4 ;  /* 0x00005e00cd007a0c */ /* 0x000fc400067c1270 */
[C---:B-1----:R-:W-:Y:S01]  /*14550*/  IADD3 R45, R49.reuse, c[0x0][0x198], RZ ;  /* 0x00006600312d7a10 */ /* 0x042fe20007ffe0ff */
[C---:B------:R-:W-:Y:S01]  /*14560*/  IMAD.WIDE R32, R49.reuse, 0x4, R26 ;  /* 0x0000000431207825 */ /* 0x040fe200078e021a */
[----:B----4-:R1:W-:Y:S01]  /*14570*/  @P2 STG.E [R34.64], R60 ;  /* 0x0000003c22002986 */ /* 0x0103e2000c101908 */
[----:B------:R-:W-:Y:S02]  /*14580*/  ISETP.LT.AND P4, PT, R206, c[0x0][0x178], !P4 ;  /* 0x00005e00ce007a0c */ /* 0x000fe40006781270 */
[----:B--2---:R-:W-:Y:S01]  /*14590*/  IMAD.WIDE R28, R49, 0x4, R24 ;  /* 0x00000004311c7825 */ /* 0x004fe200078e0218 */
[----:B------:R2:W-:Y:S01]  /*145a0*/  @P1 STG.E [R32.64], R41 ;  /* 0x0000002920001986 */ /* 0x0005e2000c101908 */
[----:B------:R-:W-:Y:S02]  /*145b0*/  IADD3 R2, R204, 0x8, RZ ;  /* 0x00000008cc027810 */ /* 0x000fe40007ffe0ff */
[----:B---3--:R-:W-:Y:S01]  /*145c0*/  IMAD.WIDE R30, R45, 0x4, R26 ;  /* 0x000000042d1e7825 */ /* 0x008fe200078e021a */
[----:B------:R3:W-:Y:S01]  /*145d0*/  @P5 STG.E [R28.64], R61 ;  /* 0x0000003d1c005986 */ /* 0x0007e2000c101908 */
[----:B------:R-:W-:-:S02]  /*145e0*/  ISETP.LT.AND P5, PT, R205, c[0x0][0x178], !P3 ;  /* 0x00005e00cd007a0c */ /* 0x000fc40005fa1270 */
[----:B------:R-:W-:Y:S01]  /*145f0*/  ISETP.LT.AND P3, PT, R206, c[0x0][0x178], !P3 ;  /* 0x00005e00ce007a0c */ /* 0x000fe20005f61270 */
[C---:B-1----:R-:W-:Y:S01]  /*14600*/  IMAD.WIDE R34, R45.reuse, 0x4, R24 ;  /* 0x000000042d227825 */ /* 0x042fe200078e0218 */
[----:B------:R-:W-:Y:S01]  /*14610*/  IADD3 R45, R45, c[0x0][0x198], RZ ;  /* 0x000066002d2d7a10 */ /* 0x000fe20007ffe0ff */
[----:B------:R1:W-:Y:S01]  /*14620*/  @P6 STG.E [R30.64], R36 ;  /* 0x000000241e006986 */ /* 0x0003e2000c101908 */
[----:B------:R-:W-:Y:S02]  /*14630*/  ISETP.GE.AND P0, PT, R2, c[0x0][0x17c], PT ;  /* 0x00005f0002007a0c */ /* 0x000fe40003f06270 */
[----:B------:R-:W-:Y:S01]  /*14640*/  IADD3 R2, R204, 0x9, RZ ;  /* 0x00000009cc027810 */ /* 0x000fe20007ffe0ff */
[C---:B--2---:R-:W-:Y:S01]  /*14650*/  IMAD.WIDE R32, R45.reuse, 0x4, R26 ;  /* 0x000000042d207825 */ /* 0x044fe200078e021a */
[----:B------:R2:W-:Y:S01]  /*14660*/  @P4 STG.E [R34.64], R56 ;  /* 0x0000003822004986 */ /* 0x0005e2000c101908 */
[C---:B------:R-:W-:Y:S02]  /*14670*/  IADD3 R41, R45.reuse, c[0x0][0x198], RZ ;  /* 0x000066002d297a10 */ /* 0x040fe40007ffe0ff */
[----:B---3--:R-:W-:Y:S01]  /*14680*/  IMAD.WIDE R28, R45, 0x4, R24 ;  /* 0x000000042d1c7825 */ /* 0x008fe200078e0218 */
[----:B------:R-:W-:Y:S01]  /*14690*/  ISETP.GE.AND P2, PT, R2, c[0x0][0x17c], PT ;  /* 0x00005f0002007a0c */ /* 0x000fe20003f46270 */
[----:B------:R3:W-:Y:S01]  /*146a0*/  @P5 STG.E [R32.64], R37 ;  /* 0x0000002520005986 */ /* 0x0007e2000c101908 */
[----:B------:R-:W-:Y:S01]  /*146b0*/  ISETP.LT.AND P6, PT, R205, c[0x0][0x178], !P0 ;  /* 0x00005e00cd007a0c */ /* 0x000fe200047c1270 */
[----:B-1----:R-:W-:Y:S01]  /*146c0*/  IMAD.WIDE R30, R41, 0x4, R26 ;  /* 0x00000004291e7825 */ /* 0x002fe200078e021a */
[----:B------:R-:W-:Y:S01]  /*146d0*/  ISETP.LT.AND P0, PT, R206, c[0x0][0x178], !P0 ;  /* 0x00005e00ce007a0c */ /* 0x000fe20004701270 */
[----:B------:R1:W-:Y:S01]  /*146e0*/  @P3 STG.E [R28.64], R57 ;  /* 0x000000391c003986 */ /* 0x0003e2000c101908 */
[----:B------:R-:W-:-:S02]  /*146f0*/  ISETP.LT.AND P3, PT, R205, c[0x0][0x178], !P2 ;  /* 0x00005e00cd007a0c */ /* 0x000fc40005761270 */
[----:B------:R-:W-:Y:S01]  /*14700*/  ISETP.LT.AND P2, PT, R206, c[0x0][0x178], !P2 ;  /* 0x00005e00ce007a0c */ /* 0x000fe20005741270 */
[C---:B--2---:R-:W-:Y:S01]  /*14710*/  IMAD.WIDE R34, R41.reuse, 0x4, R24 ;  /* 0x0000000429227825 */ /* 0x044fe200078e0218 */
[----:B------:R-:W-:Y:S02]  /*14720*/  IADD3 R2, R204, 0xa, RZ ;  /* 0x0000000acc027810 */ /* 0x000fe40007ffe0ff */
[----:B------:R-:W-:Y:S02]  /*14730*/  IADD3 R41, R41, c[0x0][0x198], RZ ;  /* 0x0000660029297a10 */ /* 0x000fe40007ffe0ff */
[----:B------:R-:W-:Y:S01]  /*14740*/  ISETP.GE.AND P1, PT, R2, c[0x0][0x17c], PT ;  /* 0x00005f0002007a0c */ /* 0x000fe20003f26270 */
[----:B------:R2:W-:Y:S01]  /*14750*/  @P6 STG.E [R30.64], R50 ;  /* 0x000000321e006986 */ /* 0x0005e2000c101908 */
[----:B------:R-:W-:Y:S01]  /*14760*/  IADD3 R2, R204, 0xb, RZ ;  /* 0x0000000bcc027810 */ /* 0x000fe20007ffe0ff */
[C---:B---3--:R-:W-:Y:S01]  /*14770*/  IMAD.WIDE R32, R41.reuse, 0x4, R26 ;  /* 0x0000000429207825 */ /* 0x048fe200078e021a */
[C---:B------:R-:W-:Y:S01]  /*14780*/  IADD3 R37, R41.reuse, c[0x0][0x198], RZ ;  /* 0x0000660029257a10 */ /* 0x040fe20007ffe0ff */
[----:B------:R3:W-:Y:S01]  /*14790*/  @P0 STG.E [R34.64], R70 ;  /* 0x0000004622000986 */ /* 0x0007e2000c101908 */
[----:B------:R-:W-:Y:S01]  /*147a0*/  ISETP.GE.AND P4, PT, R2, c[0x0][0x17c], PT ;  /* 0x00005f0002007a0c */ /* 0x000fe20003f86270 */
[----:B-1----:R-:W-:Y:S01]  /*147b0*/  IMAD.WIDE R28, R41, 0x4, R24 ;  /* 0x00000004291c7825 */ /* 0x002fe200078e0218 */
[----:B------:R-:W-:Y:S01]  /*147c0*/  ISETP.LT.AND P6, PT, R205, c[0x0][0x178], !P1 ;  /* 0x00005e00cd007a0c */ /* 0x000fe20004fc1270 */
[----:B------:R1:W-:Y:S01]  /*147d0*/  @P3 STG.E [R32.64], R51 ;  /* 0x0000003320003986 */ /* 0x0003e2000c101908 */
[----:B------:R-:W-:-:S02]  /*147e0*/  ISETP.LT.AND P1, PT, R206, c[0x0][0x178], !P1 ;  /* 0x00005e00ce007a0c */ /* 0x000fc40004f21270 */
[----:B------:R-:W-:Y:S01]  /*147f0*/  IADD3 R2, R204, 0xc, RZ ;  /* 0x0000000ccc027810 */ /* 0x000fe20007ffe0ff */
[----:B------:R4:W-:Y:S01]  /*14800*/  @P2 STG.E [R28.64], R71 ;  /* 0x000000471c002986 */ /* 0x0009e2000c101908 */
[----:B------:R-:W-:Y:S01]  /*14810*/  ISETP.LT.AND P2, PT, R205, c[0x0][0x178], !P4 ;  /* 0x00005e00cd007a0c */ /* 0x000fe20006741270 */
[C---:B--2---:R-:W-:Y:S01]  /*14820*/  IMAD.WIDE R30, R37.reuse, 0x4, R26 ;  /* 0x00000004251e7825 */ /* 0x044fe200078e021a */
[----:B------:R-:W-:Y:S02]  /*14830*/  ISETP.LT.AND P4, PT, R206, c[0x0][0x178], !P4 ;  /* 0x00005e00ce007a0c */ /* 0x000fe40006781270 */
[----:B------:R-:W-:Y:S01]  /*14840*/  ISETP.GE.AND P5, PT, R2, c[0x0][0x17c], PT ;  /* 0x00005f0002007a0c */ /* 0x000fe20003fa6270 */
[C---:B---3--:R-:W-:Y:S01]  /*14850*/  IMAD.WIDE R34, R37.reuse, 0x4, R24 ;  /* 0x0000000425227825 */ /* 0x048fe200078e0218 */
[----:B------:R-:W-:Y:S01]  /*14860*/  IADD3 R37, R37, c[0x0][0x198], RZ ;  /* 0x0000660025257a10 */ /* 0x000fe20007ffe0ff */
[----:B------:R2:W-:Y:S01]  /*14870*/  @P6 STG.E [R30.64], R46 ;  /* 0x0000002e1e006986 */ /* 0x0005e2000c101908 */
[----:B------:R-:W-:-:S02]  /*14880*/  IADD3 R2, R204, 0xd, RZ ;  /* 0x0000000dcc027810 */ /* 0x000fc40007ffe0ff */
[C---:B------:R-:W-:Y:S01]  /*14890*/  IADD3 R41, R37.reuse, c[0x0][0x198], RZ ;  /* 0x0000660025297a10 */ /* 0x040fe20007ffe0ff */
[----:B-1----:R-:W-:Y:S01]  /*148a0*/  IMAD.WIDE R32, R37, 0x4, R26 ;  /* 0x0000000425207825 */ /* 0x002fe200078e021a */
[----:B------:R-:W-:Y:S01]  /*148b0*/  ISETP.GE.AND P0, PT, R2, c[0x0][0x17c], PT ;  /* 0x00005f0002007a0c */ /* 0x000fe20003f06270 */
[----:B------:R1:W-:Y:S01]  /*148c0*/  @P1 STG.E [R34.64], R66 ;  /* 0x0000004222001986 */ /* 0x0003e2000c101908 */
[----:B------:R-:W-:Y:S01]  /*148d0*/  ISETP.LT.AND P6, PT, R205, c[0x0][0x178], !P5 ;  /* 0x00005e00cd007a0c */ /* 0x000fe20006fc1270 */
[----:B----4-:R-:W-:Y:S01]  /*148e0*/  IMAD.WIDE R28, R37, 0x4, R24 ;  /* 0x00000004251c7825 */ /* 0x010fe200078e0218 */
[----:B------:R-:W-:Y:S01]  /*148f0*/  ISETP.LT.AND P5, PT, R206, c[0x0][0x178], !P5 ;  /* 0x00005e00ce007a0c */ /* 0x000fe20006fa1270 */
[----:B------:R3:W-:Y:S01]  /*14900*/  @P2 STG.E [R32.64], R47 ;  /* 0x0000002f20002986 */ /* 0x0007e2000c101908 */
[----:B------:R-:W-:Y:S01]  /*14910*/  IADD3 R2, R204, 0xe, RZ ;  /* 0x0000000ecc027810 */ /* 0x000fe20007ffe0ff */
[----:B--2---:R-:W-:Y:S02]  /*14920*/  IMAD.WIDE R30, R41, 0x4, R26 ;  /* 0x00000004291e7825 */ /* 0x004fe400078e021a */
        /* <DEDUP_REMOVED lines=8> */
[C---:B---3--:R-:W-:Y:S01]  /*149b0*/  IMAD.WIDE R32, R41.reuse, 0x4, R26 ;  /* 0x0000000429207825 */ /* 0x048fe200078e021a */
[----:B------:R3:W-:Y:S01]  /*149c0*/  @P5 STG.E [R34.64], R62 ;  /* 0x0000003e22005986 */ /* 0x0007e2000c101908 */
[C---:B------:R-:W-:Y:S02]  /*149d0*/  IADD3 R37, R41.reuse, c[0x0][0x198], RZ ;  /* 0x0000660029257a10 */ /* 0x040fe40007ffe0ff */
[----:B--2---:R-:W-:Y:S01]  /*149e0*/  IMAD.WIDE R28, R41, 0x4, R24 ;  /* 0x00000004291c7825 */ /* 0x004fe200078e0218 */
        /* <DEDUP_REMOVED lines=8> */
[C---:B---3--:R-:W-:Y:S01]  /*14a70*/  IMAD.WIDE R34, R37.reuse, 0x4, R24 ;  /* 0x0000000425227825 */ /* 0x048fe200078e0218 */
[----:B------:R-:W-:Y:S02]  /*14a80*/  IADD3 R2, R204, 0x10, RZ ;  /* 0x00000010cc027810 */ /* 0x000fe40007ffe0ff */
[----:B------:R-:W-:Y:S02]  /*14a90*/  IADD3 R37, R37, c[0x0][0x198], RZ ;  /* 0x0000660025257a10 */ /* 0x000fe40007ffe0ff */
[----:B------:R-:W-:Y:S01]  /*14aa0*/  ISETP.GE.AND P2, PT, R2, c[0x0][0x17c], PT ;  /* 0x00005f0002007a0c */ /* 0x000fe20003f46270 */
[----:B------:R3:W-:Y:S01]  /*14ab0*/  @P6 STG.E [R30.64], R38 ;  /* 0x000000261e006986 */ /* 0x0007e2000c101908 */
[----:B------:R-:W-:Y:S01]  /*14ac0*/  IADD3 R2, R204, 0x11, RZ ;  /* 0x00000011cc027810 */ /* 0x000fe20007ffe0ff */
[C---:B--2---:R-:W-:Y:S01]  /*14ad0*/  IMAD.WIDE R32, R37.reuse, 0x4, R26 ;  /* 0x0000000425207825 */ /* 0x044fe200078e021a */
        /* <DEDUP_REMOVED lines=10> */
[C---:B---3--:R-:W-:Y:S01]  /*14b80*/  IMAD.WIDE R30, R41.reuse, 0x4, R26 ;  /* 0x00000004291e7825 */ /* 0x048fe200078e021a */
[----:B------:R-:W-:Y:S02]  /*14b90*/  ISETP.LT.AND P5, PT, R206, c[0x0][0x178], !P5 ;  /* 0x00005e00ce007a0c */ /* 0x000fe40006fa1270 */
[----:B------:R-:W-:Y:S01]  /*14ba0*/  ISETP.GE.AND P4, PT, R2, c[0x0][0x17c], PT ;  /* 0x00005f0002007a0c */ /* 0x000fe20003f86270 */
[C---:B--2---:R-:W-:Y:S01]  /*14bb0*/  IMAD.WIDE R34, R41.reuse, 0x4, R24 ;  /* 0x0000000429227825 */ /* 0x044fe200078e0218 */
        /* <DEDUP_REMOVED lines=219> */
[----:B------:R-:W-:Y:S01]  /*15970*/  ISETP.LT.AND P5, PT, R205, c[0x0][0x178], !P0 ;  /* 0x00005e00cd007a0c */ /* 0x000fe200047a1270 */
[C---:B-1----:R-:W-:Y:S01]  /*15980*/  IMAD.WIDE R32, R39.reuse, 0x4, R26 ;  /* 0x0000000427207825 */ /* 0x042fe200078e021a */
[----:B------:R-:W-:Y:S01]  /*15990*/  ISETP.GE.AND P2, PT, R2, c[0x0][0x17c], PT ;  /* 0x00005f0002007a0c */ /* 0x000fe20003f46270 */
[----:B------:R-:W-:Y:S01]  /*159a0*/  @P6 STG.E [R34.64], R130 ;  /* 0x0000008222006986 */ /* 0x000fe2000c101908 */
[C---:B------:R-:W-:Y:S01]  /*159b0*/  IADD3 R37, R39.reuse, c[0x0][0x198], RZ ;  /* 0x0000660027257a10 */ /* 0x040fe20007ffe0ff */
[----:B----4-:R-:W-:Y:S01]  /*159c0*/  IMAD.WIDE R4, R39, 0x4, R24 ;  /* 0x0000000427047825 */ /* 0x010fe200078e0218 */
[----:B------:R-:W-:Y:S01]  /*159d0*/  ISETP.LT.AND P6, PT, R206, c[0x0][0x178], !P0 ;  /* 0x00005e00ce007a0c */ /* 0x000fe200047c1270 */
[----:B------:R1:W-:Y:S01]  /*159e0*/  @P4 STG.E [R32.64], R119 ;  /* 0x0000007720004986 */ /* 0x0003e2000c101908 */
[----:B------:R-:W-:Y:S01]  /*159f0*/  IADD3 R2, R204, 0x2c, RZ ;  /* 0x0000002ccc027810 */ /* 0x000fe20007ffe0ff */
[----:B------:R-:W-:Y:S02]  /*15a00*/  IMAD.WIDE R28, R37, 0x4, R26 ;  /* 0x00000004251c7825 */ /* 0x000fe400078e021a */
[----:B------:R3:W-:Y:S01]  /*15a10*/  @P3 STG.E [R4.64], R131 ;  /* 0x0000008304003986 */ /* 0x0007e2000c101908 */
[----:B------:R-:W-:Y:S01]  /*15a20*/  ISETP.LT.AND P3, PT, R205, c[0x0][0x178], !P2 ;  /* 0x00005e00cd007a0c */ /* 0x000fe20005761270 */
[C---:B--2---:R-:W-:Y:S01]  /*15a30*/  IMAD.WIDE R30, R37.reuse, 0x4, R24 ;  /* 0x00000004251e7825 */ /* 0x044fe200078e0218 */
[----:B------:R-:W-:Y:S01]  /*15a40*/  ISETP.LT.AND P2, PT, R206, c[0x0][0x178], !P2 ;  /* 0x00005e00ce007a0c */ /* 0x000fe20005741270 */
[----:B------:R-:W-:Y:S01]  /*15a50*/  @P5 STG.E [R28.64], R114 ;  /* 0x000000721c005986 */ /* 0x000fe2000c101908 */
[----:B------:R-:W-:-:S02]  /*15a60*/  IADD3 R37, R37, c[0x0][0x198], RZ ;  /* 0x0000660025257a10 */ /* 0x000fc40007ffe0ff */
[----:B------:R-:W-:Y:S01]  /*15a70*/  ISETP.GE.AND P1, PT, R2, c[0x0][0x17c], PT ;  /* 0x00005f0002007a0c */ /* 0x000fe20003f26270 */
[----:B------:R-:W-:Y:S01]  /*15a80*/  @P6 STG.E [R30.64], R126 ;  /* 0x0000007e1e006986 */ /* 0x000fe2000c101908 */
[----:B------:R-:W-:Y:S01]  /*15a90*/  IADD3 R2, R204, 0x2d, RZ ;  /* 0x0000002dcc027810 */ /* 0x000fe20007ffe0ff */
[----:B-1----:R-:W-:Y:S01]  /*15aa0*/  IMAD.WIDE R32, R37, 0x4, R26 ;  /* 0x0000000425207825 */ /* 0x002fe200078e021a */
[----:B------:R-:W-:Y:S01]  /*15ab0*/  ISETP.LT.AND P5, PT, R205, c[0x0][0x178], !P1 ;  /* 0x00005e00cd007a0c */ /* 0x000fe20004fa1270 */
[----:B------:R-:W1:Y:S01]  /*15ac0*/  LDS.128 R28, [R0] ;  /* 0x00000000001c7984 */ /* 0x000e620000000c00 */
[----:B------:R-:W-:Y:S01]  /*15ad0*/  ISETP.GE.AND P0, PT, R2, c[0x0][0x17c], PT ;  /* 0x00005f0002007a0c */ /* 0x000fe20003f06270 */
[C---:B---3--:R-:W-:Y:S01]  /*15ae0*/  IMAD.WIDE R4, R37.reuse, 0x4, R24 ;  /* 0x0000000425047825 */ /* 0x048fe200078e0218 */
[----:B------:R-:W-:Y:S01]  /*15af0*/  IADD3 R39, R37, c[0x0][0x198], RZ ;  /* 0x0000660025277a10 */ /* 0x000fe20007ffe0ff */
[----:B------:R2:W-:Y:S01]  /*15b00*/  @P3 STG.E [R32.64], R115 ;  /* 0x0000007320003986 */ /* 0x0005e2000c101908 */
[----:B------:R-:W-:-:S02]  /*15b10*/  ISETP.LT.AND P6, PT, R206, c[0x0][0x178], !P1 ;  /* 0x00005e00ce007a0c */ /* 0x000fc40004fc1270 */
[----:B------:R-:W-:Y:S01]  /*15b20*/  IADD3 R2, R204, 0x2e, RZ ;  /* 0x0000002ecc027810 */ /* 0x000fe20007ffe0ff */
[----:B------:R3:W-:Y:S01]  /*15b30*/  @P2 STG.E [R4.64], R127 ;  /* 0x0000007f04002986 */ /* 0x0007e2000c101908 */
[----:B------:R-:W-:Y:S01]  /*15b40*/  ISETP.LT.AND P2, PT, R205, c[0x0][0x178], !P0 ;  /* 0x00005e00cd007a0c */ /* 0x000fe20004741270 */
[C---:B------:R-:W-:Y:S01]  /*15b50*/  IMAD.WIDE R34, R39.reuse, 0x4, R26 ;  /* 0x0000000427227825 */ /* 0x040fe200078e021a */
[----:B------:R-:W-:Y:S02]  /*15b60*/  ISETP.LT.AND P0, PT, R206, c[0x0][0x178], !P0 ;  /* 0x00005e00ce007a0c */ /* 0x000fe40004701270 */
[----:B------:R-:W-:Y:S01]  /*15b70*/  ISETP.GE.AND P4, PT, R2, c[0x0][0x17c], PT ;  /* 0x00005f0002007a0c */ /* 0x000fe20003f86270 */
[C---:B------:R-:W-:Y:S01]  /*15b80*/  IMAD.WIDE R36, R39.reuse, 0x4, R24 ;  /* 0x0000000427247825 */ /* 0x040fe200078e0218 */
[----:B------:R-:W-:Y:S01]  /*15b90*/  IADD3 R39, R39, c[0x0][0x198], RZ ;  /* 0x0000660027277a10 */ /* 0x000fe20007ffe0ff */
[----:B------:R-:W-:Y:S01]  /*15ba0*/  @P5 STG.E [R34.64], R110 ;  /* 0x0000006e22005986 */ /* 0x000fe2000c101908 */
[----:B------:R-:W-:-:S02]  /*15bb0*/  IADD3 R2, R204, 0x2f, RZ ;  /* 0x0000002fcc027810 */ /* 0x000fc40007ffe0ff */
[C---:B--2---:R-:W-:Y:S01]  /*15bc0*/  IADD3 R33, R39.reuse, c[0x0][0x198], RZ ;  /* 0x0000660027217a10 */ /* 0x044fe20007ffe0ff */
[----:B---3--:R-:W-:Y:S01]  /*15bd0*/  IMAD.WIDE R4, R39, 0x4, R26 ;  /* 0x0000000427047825 */ /* 0x008fe200078e021a */
[----:B------:R-:W-:Y:S01]  /*15be0*/  ISETP.LT.AND P5, PT, R205, c[0x0][0x178], !P4 ;  /* 0x00005e00cd007a0c */ /* 0x000fe200067a1270 */
[----:B------:R2:W-:Y:S01]  /*15bf0*/  @P6 STG.E [R36.64], R122 ;  /* 0x0000007a24006986 */ /* 0x0005e2000c101908 */
[----:B------:R-:W-:Y:S01]  /*15c00*/  ISETP.GE.AND P1, PT, R2, c[0x0][0x17c], PT ;  /* 0x00005f0002007a0c */ /* 0x000fe20003f26270 */
[--C-:B------:R-:W-:Y:S01]  /*15c10*/  IMAD.WIDE R38, R39, 0x4, R24.reuse ;  /* 0x0000000427267825 */ /* 0x100fe200078e0218 */
[----:B------:R-:W-:Y:S01]  /*15c20*/  ISETP.LT.AND P4, PT, R206, c[0x0][0x178], !P4 ;  /* 0x00005e00ce007a0c */ /* 0x000fe20006781270 */
[----:B------:R3:W-:Y:S01]  /*15c30*/  @P2 STG.E [R4.64], R111 ;  /* 0x0000006f04002986 */ /* 0x0007e2000c101908 */
[C---:B------:R-:W-:Y:S01]  /*15c40*/  IADD3 R43, R33.reuse, c[0x0][0x198], RZ ;  /* 0x00006600212b7a10 */ /* 0x040fe20007ffe0ff */
[----:B------:R-:W-:Y:S01]  /*15c50*/  IMAD.WIDE R40, R33, 0x4, R24 ;  /* 0x0000000421287825 */ /* 0x000fe200078e0218 */
[----:B------:R-:W-:Y:S01]  /*15c60*/  IADD3 R2, R204, 0x30, RZ ;  /* 0x00000030cc027810 */ /* 0x000fe20007ffe0ff */
[----:B------:R4:W-:Y:S01]  /*15c70*/  @P0 STG.E [R38.64], R123 ;  /* 0x0000007b26000986 */ /* 0x0009e2000c101908 */
[----:B------:R-:W-:-:S02]  /*15c80*/  ISETP.LT.AND P0, PT, R205, c[0x0][0x178], !P1 ;  /* 0x00005e00cd007a0c */ /* 0x000fc40004f01270 */
[----:B------:R-:W-:Y:S01]  /*15c90*/  ISETP.LT.AND P1, PT, R206, c[0x0][0x178], !P1 ;  /* 0x00005e00ce007a0c */ /* 0x000fe20004f21270 */
[--C-:B--2---:R-:W-:Y:S01]  /*15ca0*/  IMAD.WIDE R36, R33, 0x4, R26.reuse ;  /* 0x0000000421247825 */ /* 0x104fe200078e021a */
[----:B------:R-:W-:Y:S01]  /*15cb0*/  ISETP.GE.AND P3, PT, R2, c[0x0][0x17c], PT ;  /* 0x00005f0002007a0c */ /* 0x000fe20003f66270 */
[----:B------:R-:W2:Y:S01]  /*15cc0*/  LDS.128 R32, [R53] ;  /* 0x0000000035207984 */ /* 0x000ea20000000c00 */
[----:B------:R-:W-:Y:S01]  /*15cd0*/  IADD3 R2, R204, 0x31, RZ ;  /* 0x00000031cc027810 */ /* 0x000fe20007ffe0ff */
[C-C-:B---3--:R-:W-:Y:S01]  /*15ce0*/  IMAD.WIDE R4, R43.reuse, 0x4, R26.reuse ;  /* 0x000000042b047825 */ /* 0x148fe200078e021a */
[----:B------:R-:W-:Y:S01]  /*15cf0*/  IADD3 R45, R43, c[0x0][0x198], RZ ;  /* 0x000066002b2d7a10 */ /* 0x000fe20007ffe0ff */
[----:B------:R3:W-:Y:S01]  /*15d00*/  @P5 STG.E [R36.64], R106 ;  /* 0x0000006a24005986 */ /* 0x0007e2000c101908 */
[----:B------:R-:W-:Y:S02]  /*15d10*/  ISETP.GE.AND P6, PT, R2, c[0x0][0x17c], PT ;  /* 0x00005f0002007a0c */ /* 0x000fe40003fc6270 */
[----:B------:R-:W-:Y:S01]  /*15d20*/  ISETP.LT.AND P5, PT, R206, c[0x0][0x178], !P3 ;  /* 0x00005e00ce007a0c */ /* 0x000fe20005fa1270 */
[----:B------:R1:W-:Y:S01]  /*15d30*/  @P4 STG.E [R40.64], R6 ;  /* 0x0000000628004986 */ /* 0x0003e2000c101908 */
[----:B------:R-:W-:Y:S01]  /*15d40*/  ISETP.LT.AND P4, PT, R205, c[0x0][0x178], !P3 ;  /* 0x00005e00cd007a0c */ /* 0x000fe20005f81270 */
[----:B----4-:R-:W-:Y:S01]  /*15d50*/  IMAD.WIDE R38, R45, 0x4, R26 ;  /* 0x000000042d267825 */ /* 0x010fe200078e021a */
[----:B------:R-:W-:Y:S01]  /*15d60*/  IADD3 R0, R204, 0x32, RZ ;  /* 0x00000032cc007810 */ /* 0x000fe20007ffe0ff */
[----:B------:R4:W-:Y:S03]  /*15d70*/  @P0 STG.E [R4.64], R107 ;  /* 0x0000006b04000986 */ /* 0x0009e6000c101908 */
[----:B------:R-:W-:Y:S01]  /*15d80*/  ISETP.GE.AND P2, PT, R0, c[0x0][0x17c], PT ;  /* 0x00005f0000007a0c */ /* 0x000fe20003f46270 */
[----:B---3--:R-:W-:Y:S01]  /*15d90*/  IMAD.WIDE R36, R43, 0x4, R24 ;  /* 0x000000042b247825 */ /* 0x008fe200078e0218 */
[----:B------:R-:W3:Y:S01]  /*15da0*/  LDS.128 R52, [R52] ;  /* 0x0000000034347984 */ /* 0x000ee20000000c00 */
[----:B------:R-:W-:-:S02]  /*15db0*/  IADD3 R0, R204, 0x33, RZ ;  /* 0x00000033cc007810 */ /* 0x000fc40007ffe0ff */
[----:B-1----:R-:W-:Y:S01]  /*15dc0*/  IMAD.WIDE R40, R45, 0x4, R24 ;  /* 0x000000042d287825 */ /* 0x002fe200078e0218 */
[----:B------:R1:W-:Y:S01]  /*15dd0*/  @P1 STG.E [R36.64], R7 ;  /* 0x0000000724001986 */ /* 0x0003e2000c101908 */
[----:B------:R-:W-:Y:S02]  /*15de0*/  ISETP.LT.AND P1, PT, R205, c[0x0][0x178], !P6 ;  /* 0x00005e00cd007a0c */ /* 0x000fe40007721270 */
[----:B------:R-:W-:Y:S01]  /*15df0*/  ISETP.LT.AND P6, PT, R206, c[0x0][0x178], !P6 ;  /* 0x00005e00ce007a0c */ /* 0x000fe200077c1270 */
[----:B------:R-:W-:Y:S01]  /*15e00*/  @P4 STG.E [R38.64], R12 ;  /* 0x0000000c26004986 */ /* 0x000fe2000c101908 */
[----:B------:R-:W-:Y:S02]  /*15e10*/  IADD3 R45, R45, c[0x0][0x198], RZ ;  /* 0x000066002d2d7a10 */ /* 0x000fe40007ffe0ff */
[----:B------:R-:W-:Y:S01]  /*15e20*/  ISETP.GE.AND P3, PT, R0, c[0x0][0x17c], PT ;  /* 0x00005f0000007a0c */ /* 0x000fe20003f66270 */
[----:B------:R2:W-:Y:S01]  /*15e30*/  @P5 STG.E [R40.64], R28 ;  /* 0x0000001c28005986 */ /* 0x0005e2000c101908 */
[----:B------:R-:W-:Y:S01]  /*15e40*/  ISETP.LT.AND P5, PT, R205, c[0x0][0x178], !P2 ;  /* 0x00005e00cd007a0c */ /* 0x000fe200057a1270 */
[C---:B----4-:R-:W-:Y:S01]  /*15e50*/  IMAD.WIDE R4, R45.reuse, 0x4, R26 ;  /* 0x000000042d047825 */ /* 0x050fe200078e021a */
[----:B------:R-:W-:-:S02]  /*15e60*/  IADD3 R43, R45, c[0x0][0x198], RZ ;  /* 0x000066002d2b7a10 */ /* 0x000fc40007ffe0ff */
[----:B------:R-:W-:Y:S01]  /*15e70*/  ISETP.LT.AND P2, PT, R206, c[0x0][0x178], !P2 ;  /* 0x00005e00ce007a0c */ /* 0x000fe20005741270 */
[----:B-1----:R-:W-:Y:S01]  /*15e80*/  IMAD.WIDE R6, R45, 0x4, R24 ;  /* 0x000000042d067825 */ /* 0x002fe200078e0218 */
[----:B------:R1:W-:Y:S01]  /*15e90*/  @P1 STG.E [R4.64], R13 ;  /* 0x0000000d04001986 */ /* 0x0003e2000c101908 */
[----:B------:R-:W-:Y:S02]  /*15ea0*/  IADD3 R0, R204, 0x34, RZ ;  /* 0x00000034cc007810 */ /* 0x000fe40007ffe0ff */
[----:B------:R-:W-:Y:S01]  /*15eb0*/  IMAD.WIDE R36, R43, 0x4, R26 ;  /* 0x000000042b247825 */ /* 0x000fe200078e021a */
[----:B------:R4:W-:Y:S01]  /*15ec0*/  @P6 STG.E [R6.64], R29 ;  /* 0x0000001d06006986 */ /* 0x0009e2000c101908 */
[----:B------:R-:W-:Y:S02]  /*15ed0*/  ISETP.LT.AND P6, PT, R205, c[0x0][0x178], !P3 ;  /* 0x00005e00cd007a0c */ /* 0x000fe40005fc1270 */
[C---:B--2---:R-:W-:Y:S01]  /*15ee0*/  IADD3 R41, R43.reuse, c[0x0][0x198], RZ ;  /* 0x000066002b297a10 */ /* 0x044fe20007ffe0ff */
[----:B------:R2:W3:Y:S01]  /*15ef0*/  LDS.128 R44, [R3] ;  /* 0x00000000032c7984 */ /* 0x0004e20000000c00 */
[----:B------:R-:W-:Y:S01]  /*15f00*/  ISETP.GE.AND P0, PT, R0, c[0x0][0x17c], PT ;  /* 0x00005f0000007a0c */ /* 0x000fe20003f06270 */
[----:B------:R-:W-:Y:S01]  /*15f10*/  IMAD.WIDE R38, R43, 0x4, R24 ;  /* 0x000000042b267825 */ /* 0x000fe200078e0218 */
[----:B------:R-:W-:Y:S01]  /*15f20*/  IADD3 R0, R204, 0x35, RZ ;  /* 0x00000035cc007810 */ /* 0x000fe20007ffe0ff */
[----:B------:R-:W-:Y:S01]  /*15f30*/  @P5 STG.E [R36.64], R8 ;  /* 0x0000000824005986 */ /* 0x000fe2000c101908 */
[----:B------:R-:W-:Y:S01]  /*15f40*/  ISETP.LT.AND P3, PT, R206, c[0x0][0x178], !P3 ;  /* 0x00005e00ce007a0c */ /* 0x000fe20005f61270 */
[----:B-1----:R-:W-:Y:S01]  /*15f50*/  IMAD.WIDE R4, R41, 0x4, R26 ;  /* 0x0000000429047825 */ /* 0x002fe200078e021a */
[----:B------:R-:W-:Y:S01]  /*15f60*/  ISETP.GE.AND P4, PT, R0, c[0x0][0x17c], PT ;  /* 0x00005f0000007a0c */ /* 0x000fe20003f86270 */
[----:B------:R-:W-:Y:S01]  /*15f70*/  @P2 STG.E [R38.64], R32 ;  /* 0x0000002026002986 */ /* 0x000fe2000c101908 */
[----:B------:R-:W-:Y:S01]  /*15f80*/  ISETP.LT.AND P5, PT, R205, c[0x0][0x178], !P0 ;  /* 0x00005e00cd007a0c */ /* 0x000fe200047a1270 */
[C---:B------:R-:W-:Y:S01]  /*15f90*/  IMAD.WIDE R12, R41.reuse, 0x4, R24 ;  /* 0x00000004290c7825 */ /* 0x040fe200078e0218 */
[----:B----4-:R-:W-:Y:S01]  /*15fa0*/  IADD3 R7, R41, c[0x0][0x198], RZ ;  /* 0x0000660029077a10 */ /* 0x010fe20007ffe0ff */
[----:B------:R1:W-:Y:S01]  /*15fb0*/  @P6 STG.E [R4.64], R9 ;  /* 0x0000000904006986 */ /* 0x0003e2000c101908 */
[----:B------:R-:W-:-:S02]  /*15fc0*/  ISETP.LT.AND P0, PT, R206, c[0x0][0x178], !P0 ;  /* 0x00005e00ce007a0c */ /* 0x000fc40004701270 */
[----:B------:R-:W-:Y:S01]  /*15fd0*/  ISETP.LT.AND P6, PT, R205, c[0x0][0x178], !P4 ;  /* 0x00005e00cd007a0c */ /* 0x000fe200067c1270 */
[C---:B--2---:R-:W-:Y:S01]  /*15fe0*/  IMAD.WIDE R2, R7.reuse, 0x4, R26 ;  /* 0x0000000407027825 */ /* 0x044fe200078e021a */
[----:B------:R-:W-:Y:S01]  /*15ff0*/  ISETP.LT.AND P4, PT, R206, c[0x0][0x178], !P4 ;  /* 0x00005e00ce007a0c */ /* 0x000fe20006781270 */
[----:B------:R-:W-:Y:S01]  /*16000*/  @P3 STG.E [R12.64], R33 ;  /* 0x000000210c003986 */ /* 0x000fe2000c101908 */
[----:B------:R-:W-:Y:S02]  /*16010*/  IADD3 R0, R204, 0x36, RZ ;  /* 0x00000036cc007810 */ /* 0x000fe40007ffe0ff */
[C---:B------:R-:W-:Y:S01]  /*16020*/  IADD3 R29, R7.reuse, c[0x0][0x198], RZ ;  /* 0x00006600071d7a10 */ /* 0x040fe20007ffe0ff */
[----:B------:R-:W-:Y:S01]  /*16030*/  IMAD.WIDE R6, R7, 0x4, R24 ;  /* 0x0000000407067825 */ /* 0x000fe200078e0218 */
[----:B------:R-:W-:Y:S01]  /*16040*/  ISETP.GE.AND P1, PT, R0, c[0x0][0x17c], PT ;  /* 0x00005f0000007a0c */ /* 0x000fe20003f26270 */
[----:B------:R2:W-:Y:S01]  /*16050*/  @P5 STG.E [R2.64], R20 ;  /* 0x0000001402005986 */ /* 0x0005e2000c101908 */
[----:B------:R-:W-:Y:S01]  /*16060*/  IADD3 R0, R204, 0x37, RZ ;  /* 0x00000037cc007810 */ /* 0x000fe20007ffe0ff */
[----:B-1----:R-:W-:Y:S01]  /*16070*/  IMAD.WIDE R4, R29, 0x4, R26 ;  /* 0x000000041d047825 */ /* 0x002fe200078e021a */
[----:B------:R-:W-:Y:S01]  /*16080*/  ISETP.LT.AND P5, PT, R205, c[0x0][0x178], !P1 ;  /* 0x00005e00cd007a0c */ /* 0x000fe20004fa1270 */
[----:B---3--:R1:W-:Y:S01]  /*16090*/  @P0 STG.E [R6.64], R52 ;  /* 0x0000003406000986 */ /* 0x0083e2000c101908 */
[----:B------:R-:W-:Y:S01]  /*160a0*/  ISETP.GE.AND P2, PT, R0, c[0x0][0x17c], PT ;  /* 0x00005f0000007a0c */ /* 0x000fe20003f46270 */
[C---:B------:R-:W-:Y:S01]  /*160b0*/  IMAD.WIDE R8, R29.reuse, 0x4, R24 ;  /* 0x000000041d087825 */ /* 0x040fe200078e0218 */
[----:B------:R-:W-:Y:S01]  /*160c0*/  IADD3 R29, R29, c[0x0][0x198], RZ ;  /* 0x000066001d1d7a10 */ /* 0x000fe20007ffe0ff */
[----:B------:R3:W-:Y:S01]  /*160d0*/  @P6 STG.E [R4.64], R21 ;  /* 0x0000001504006986 */ /* 0x0007e2000c101908 */
[----:B------:R-:W-:-:S02]  /*160e0*/  ISETP.LT.AND P1, PT, R206, c[0x0][0x178], !P1 ;  /* 0x00005e00ce007a0c */ /* 0x000fc40004f21270 */
[----:B------:R-:W-:Y:S01]  /*160f0*/  IADD3 R0, R204, 0x38, RZ ;  /* 0x00000038cc007810 */ /* 0x000fe20007ffe0ff */
[----:B------:R4:W-:Y:S01]  /*16100*/  @P4 STG.E [R8.64], R53 ;  /* 0x0000003508004986 */ /* 0x0009e2000c101908 */
[----:B------:R-:W-:Y:S01]  /*16110*/  ISETP.LT.AND P4, PT, R205, c[0x0][0x178], !P2 ;  /* 0x00005e00cd007a0c */ /* 0x000fe20005781270 */
[C---:B--2---:R-:W-:Y:S01]  /*16120*/  IMAD.WIDE R2, R29.reuse, 0x4, R26 ;  /* 0x000000041d027825 */ /* 0x044fe200078e021a */
[----:B------:R-:W-:Y:S02]  /*16130*/  ISETP.LT.AND P6, PT, R206, c[0x0][0x178], !P2 ;  /* 0x00005e00ce007a0c */ /* 0x000fe400057c1270 */
[C---:B------:R-:W-:Y:S01]  /*16140*/  IADD3 R13, R29.reuse, c[0x0][0x198], RZ ;  /* 0x000066001d0d7a10 */ /* 0x040fe20007ffe0ff */
[----:B-1----:R-:W-:Y:S01]  /*16150*/  IMAD.WIDE R6, R29, 0x4, R24 ;  /* 0x000000041d067825 */ /* 0x002fe200078e0218 */
[----:B------:R-:W-:Y:S01]  /*16160*/  ISETP.GE.AND P3, PT, R0, c[0x0][0x17c], PT ;  /* 0x00005f0000007a0c */ /* 0x000fe20003f66270 */
[----:B------:R1:W-:Y:S01]  /*16170*/  @P5 STG.E [R2.64], R16 ;  /* 0x0000001002005986 */ /* 0x0003e2000c101908 */
[----:B------:R-:W-:Y:S01]  /*16180*/  IADD3 R0, R204, 0x39, RZ ;  /* 0x00000039cc007810 */ /* 0x000fe20007ffe0ff */
[----:B---3--:R-:W-:Y:S01]  /*16190*/  IMAD.WIDE R4, R13, 0x4, R26 ;  /* 0x000000040d047825 */ /* 0x008fe200078e021a */
[----:B------:R-:W-:Y:S01]  /*161a0*/  ISETP.LT.AND P5, PT, R205, c[0x0][0x178], !P3 ;  /* 0x00005e00cd007a0c */ /* 0x000fe20005fa1270 */
[----:B------:R2:W-:Y:S01]  /*161b0*/  @P1 STG.E [R6.64], R44 ;  /* 0x0000002c06001986 */ /* 0x0005e2000c101908 */
[----:B------:R-:W-:Y:S01]  /*161c0*/  ISETP.GE.AND P0, PT, R0, c[0x0][0x17c], PT ;  /* 0x00005f0000007a0c */ /* 0x000fe20003f06270 */
[C---:B----4-:R-:W-:Y:S01]  /*161d0*/  IMAD.WIDE R8, R13.reuse, 0x4, R24 ;  /* 0x000000040d087825 */ /* 0x050fe200078e0218 */
[----:B------:R-:W-:Y:S01]  /*161e0*/  IADD3 R0, R204, 0x3a, RZ ;  /* 0x0000003acc007810 */ /* 0x000fe20007ffe0ff */
[----:B------:R3:W-:Y:S01]  /*161f0*/  @P4 STG.E [R4.64], R17 ;  /* 0x0000001104004986 */ /* 0x0007e2000c101908 */
[----:B------:R-:W-:-:S02]  /*16200*/  IADD3 R13, R13, c[0x0][0x198], RZ ;  /* 0x000066000d0d7a10 */ /* 0x000fc40007ffe0ff */
[----:B------:R-:W-:Y:S01]  /*16210*/  ISETP.LT.AND P3, PT, R206, c[0x0][0x178], !P3 ;  /* 0x00005e00ce007a0c */ /* 0x000fe20005f61270 */
[----:B------:R4:W-:Y:S01]  /*16220*/  @P6 STG.E [R8.64], R45 ;  /* 0x0000002d08006986 */ /* 0x0009e2000c101908 */
[----:B------:R-:W-:Y:S01]  /*16230*/  ISETP.LT.AND P4, PT, R205, c[0x0][0x178], !P0 ;  /* 0x00005e00cd007a0c */ /* 0x000fe20004781270 */
[C---:B-1----:R-:W-:Y:S01]  /*16240*/  IMAD.WIDE R2, R13.reuse, 0x4, R26 ;  /* 0x000000040d027825 */ /* 0x042fe200078e021a */
[----:B------:R-:W-:Y:S02]  /*16250*/  ISETP.GE.AND P2, PT, R0, c[0x0][0x17c], PT ;  /* 0x00005f0000007a0c */ /* 0x000fe40003f46270 */
[----:B------:R-:W-:Y:S01]  /*16260*/  ISETP.LT.AND P6, PT, R206, c[0x0][0x178], !P0 ;  /* 0x00005e00ce007a0c */ /* 0x000fe200047c1270 */
[C---:B--2---:R-:W-:Y:S01]  /*16270*/  IMAD.WIDE R6, R13.reuse, 0x4, R24 ;  /* 0x000000040d067825 */ /* 0x044fe200078e0218 */
[----:B------:R-:W-:Y:S01]  /*16280*/  IADD3 R0, R204, 0x3b, RZ ;  /* 0x0000003bcc007810 */ /* 0x000fe20007ffe0ff */
[----:B------:R1:W-:Y:S01]  /*16290*/  @P5 STG.E [R2.64], R14 ;  /* 0x0000000e02005986 */ /* 0x0003e2000c101908 */
[----:B------:R-:W-:-:S02]  /*162a0*/  IADD3 R21, R13, c[0x0][0x198], RZ ;  /* 0x000066000d157a10 */ /* 0x000fc40007ffe0ff */
[----:B------:R-:W-:Y:S01]  /*162b0*/  ISETP.GE.AND P1, PT, R0, c[0x0][0x17c], PT ;  /* 0x00005f0000007a0c */ /* 0x000fe20003f26270 */
[----:B------:R-:W-:Y:S01]  /*162c0*/  @P3 STG.E [R6.64], R30 ;  /* 0x0000001e06003986 */ /* 0x000fe2000c101908 */
[----:B------:R-:W-:Y:S01]  /*162d0*/  IADD3 R0, R204, 0x3c, RZ ;  /* 0x0000003ccc007810 */ /* 0x000fe20007ffe0ff */
[----:B---3--:R-:W-:Y:S01]  /*162e0*/  IMAD.WIDE R4, R21, 0x4, R26 ;  /* 0x0000000415047825 */ /* 0x008fe200078e021a */
[----:B------:R-:W-:Y:S02]  /*162f0*/  ISETP.LT.AND P5, PT, R205, c[0x0][0x178], !P2 ;  /* 0x00005e00cd007a0c */ /* 0x000fe400057a1270 */
[----:B------:R-:W-:Y:S01]  /*16300*/  ISETP.GE.AND P0, PT, R0, c[0x0][0x17c], PT ;  /* 0x00005f0000007a0c */ /* 0x000fe20003f06270 */
[C---:B----4-:R-:W-:Y:S01]  /*16310*/  IMAD.WIDE R8, R21.reuse, 0x4, R24 ;  /* 0x0000000415087825 */ /* 0x050fe200078e0218 */
[----:B------:R-:W-:Y:S01]  /*16320*/  IADD3 R21, R21, c[0x0][0x198], RZ ;  /* 0x0000660015157a10 */ /* 0x000fe20007ffe0ff */
[----:B------:R2:W-:Y:S01]  /*16330*/  @P4 STG.E [R4.64], R15 ;  /* 0x0000000f04004986 */ /* 0x0005e2000c101908 */
[----:B------:R-:W-:-:S02]  /*16340*/  ISETP.LT.AND P2, PT, R206, c[0x0][0x178], !P2 ;  /* 0x00005e00ce007a0c */ /* 0x000fc40005741270 */
[----:B------:R-:W-:Y:S01]  /*16350*/  ISETP.LT.AND P4, PT, R205, c[0x0][0x178], !P1 ;  /* 0x00005e00cd007a0c */ /* 0x000fe20004f81270 */
[----:B------:R3:W-:Y:S01]  /*16360*/  @P6 STG.E [R8.64], R31 ;  /* 0x0000001f08006986 */ /* 0x0007e2000c101908 */
[----:B------:R-:W-:Y:S01]  /*16370*/  ISETP.LT.AND P1, PT, R206, c[0x0][0x178], !P1 ;  /* 0x00005e00ce007a0c */ /* 0x000fe20004f21270 */
[C---:B-1----:R-:W-:Y:S01]  /*16380*/  IMAD.WIDE R2, R21.reuse, 0x4, R26 ;  /* 0x0000000415027825 */ /* 0x042fe200078e021a */
[----:B------:R-:W-:Y:S02]  /*16390*/  IADD3 R13, R21, c[0x0][0x198], RZ ;  /* 0x00006600150d7a10 */ /* 0x000fe40007ffe0ff */
[----:B------:R-:W-:Y:S02]  /*163a0*/  ISETP.LT.AND P6, PT, R205, c[0x0][0x178], !P0 ;  /* 0x00005e00cd007a0c */ /* 0x000fe400047c1270 */
[----:B------:R-:W-:Y:S01]  /*163b0*/  IADD3 R0, R204, 0x3d, RZ ;  /* 0x0000003dcc007810 */ /* 0x000fe20007ffe0ff */
[----:B--2---:R-:W-:Y:S01]  /*163c0*/  IMAD.WIDE R4, R21, 0x4, R24 ;  /* 0x0000000415047825 */ /* 0x004fe200078e0218 */
[C---:B------:R-:W-:Y:S01]  /*163d0*/  IADD3 R15, R13.reuse, c[0x0][0x198], RZ ;  /* 0x000066000d0f7a10 */ /* 0x040fe20007ffe0ff */
[----:B------:R1:W-:Y:S01]  /*163e0*/  @P5 STG.E [R2.64], R10 ;  /* 0x0000000a02005986 */ /* 0x0003e2000c101908 */
[----:B------:R-:W-:Y:S01]  /*163f0*/  ISETP.GE.AND P3, PT, R0, c[0x0][0x17c], PT ;  /* 0x00005f0000007a0c */ /* 0x000fe20003f66270 */
[C---:B------:R-:W-:Y:S01]  /*16400*/  IMAD.WIDE R6, R13.reuse, 0x4, R26 ;  /* 0x000000040d067825 */ /* 0x040fe200078e021a */
[C---:B------:R-:W-:Y:S01]  /*16410*/  IADD3 R0, R204.reuse, 0x3e, RZ ;  /* 0x0000003ecc007810 */ /* 0x040fe20007ffe0ff */
[----:B------:R2:W-:Y:S01]  /*16420*/  @P2 STG.E [R4.64], R34 ;  /* 0x0000002204002986 */ /* 0x0005e2000c101908 */
[----:B------:R-:W-:Y:S01]  /*16430*/  IADD3 R204, R204, 0x3f, RZ ;  /* 0x0000003fcccc7810 */ /* 0x000fe20007ffe0ff */
[----:B---3--:R-:W-:Y:S01]  /*16440*/  IMAD.WIDE R8, R13, 0x4, R24 ;  /* 0x000000040d087825 */ /* 0x008fe200078e0218 */
[----:B------:R-:W-:Y:S01]  /*16450*/  ISETP.GE.AND P5, PT, R0, c[0x0][0x17c], PT ;  /* 0x00005f0000007a0c */ /* 0x000fe20003fa6270 */
[----:B------:R3:W-:Y:S01]  /*16460*/  @P4 STG.E [R6.64], R11 ;  /* 0x0000000b06004986 */ /* 0x0007e2000c101908 */
[C---:B------:R-:W-:Y:S01]  /*16470*/  IADD3 R17, R15.reuse, c[0x0][0x198], RZ ;  /* 0x000066000f117a10 */ /* 0x040fe20007ffe0ff */
[C---:B------:R-:W-:Y:S01]  /*16480*/  IMAD.WIDE R12, R15.reuse, 0x4, R26 ;  /* 0x000000040f0c7825 */ /* 0x040fe200078e021a */
[----:B------:R-:W-:Y:S01]  /*16490*/  ISETP.LT.AND P0, PT, R206, c[0x0][0x178], !P0 ;  /* 0x00005e00ce007a0c */ /* 0x000fe20004701270 */
[----:B------:R4:W-:Y:S01]  /*164a0*/  @P1 STG.E [R8.64], R35 ;  /* 0x0000002308001986 */ /* 0x0009e2000c101908 */
[----:B------:R-:W-:Y:S01]  /*164b0*/  ISETP.GE.AND P2, PT, R204, c[0x0][0x17c], PT ;  /* 0x00005f00cc007a0c */ /* 0x000fe20003f46270 */
[----:B-1----:R-:W-:Y:S01]  /*164c0*/  IMAD.WIDE R2, R15, 0x4, R24 ;  /* 0x000000040f027825 */ /* 0x002fe200078e0218 */
[C---:B------:R-:W-:Y:S01]  /*164d0*/  ISETP.LT.AND P4, PT, R205.reuse, c[0x0][0x178], !P5 ;  /* 0x00005e00cd007a0c */ /* 0x040fe20006f81270 */
[----:B------:R1:W-:Y:S01]  /*164e0*/  @P6 STG.E [R12.64], R22 ;  /* 0x000000160c006986 */ /* 0x0003e2000c101908 */
[----:B------:R-:W-:Y:S01]  /*164f0*/  ISETP.LT.AND P6, PT, R205, c[0x0][0x178], !P3 ;  /* 0x00005e00cd007a0c */ /* 0x000fe20005fc1270 */
[----:B--2---:R-:W-:Y:S01]  /*16500*/  IMAD.WIDE R4, R17, 0x4, R26 ;  /* 0x0000000411047825 */ /* 0x004fe200078e021a */
[----:B------:R-:W-:-:S02]  /*16510*/  ISETP.LT.AND P3, PT, R206, c[0x0][0x178], !P3 ;  /* 0x00005e00ce007a0c */ /* 0x000fc40005f61270 */
[C---:B------:R-:W-:Y:S01]  /*16520*/  IADD3 R21, R17.reuse, c[0x0][0x198], RZ ;  /* 0x0000660011157a10 */ /* 0x040fe20007ffe0ff */
[----:B---3--:R-:W-:Y:S01]  /*16530*/  IMAD.WIDE R6, R17, 0x4, R24 ;  /* 0x0000000411067825 */ /* 0x008fe200078e0218 */
[C---:B------:R-:W-:Y:S01]  /*16540*/  ISETP.LT.AND P5, PT, R206.reuse, c[0x0][0x178], !P5 ;  /* 0x00005e00ce007a0c */ /* 0x040fe20006fa1270 */
[----:B------:R2:W-:Y:S01]  /*16550*/  @P0 STG.E [R2.64], R54 ;  /* 0x0000003602000986 */ /* 0x0005e2000c101908 */
[----:B------:R-:W-:Y:S01]  /*16560*/  ISETP.LT.AND P1, PT, R205, c[0x0][0x178], !P2 ;  /* 0x00005e00cd007a0c */ /* 0x000fe20005721270 */
[C---:B----4-:R-:W-:Y:S01]  /*16570*/  IMAD.WIDE R8, R21.reuse, 0x4, R26 ;  /* 0x0000000415087825 */ /* 0x050fe200078e021a */
[----:B------:R-:W-:Y:S02]  /*16580*/  ISETP.LT.AND P2, PT, R206, c[0x0][0x178], !P2 ;  /* 0x00005e00ce007a0c */ /* 0x000fe40005741270 */
[C---:B-1----:R-:W-:Y:S01]  /*16590*/  IADD3 R13, R21.reuse, c[0x0][0x198], RZ ;  /* 0x00006600150d7a10 */ /* 0x042fe20007ffe0ff */
[----:B------:R-:W-:Y:S01]  /*165a0*/  IMAD.WIDE R10, R21, 0x4, R24 ;  /* 0x00000004150a7825 */ /* 0x000fe200078e0218 */
[----:B------:R2:W-:Y:S03]  /*165b0*/  @P6 STG.E [R4.64], R23 ;  /* 0x0000001704006986 */ /* 0x0005e6000c101908 */
[C---:B------:R-:W-:Y:S01]  /*165c0*/  IMAD.WIDE R26, R13.reuse, 0x4, R26 ;  /* 0x000000040d1a7825 */ /* 0x040fe200078e021a */
[----:B------:R2:W-:Y:S03]  /*165d0*/  @P3 STG.E [R6.64], R55 ;  /* 0x0000003706003986 */ /* 0x0005e6000c101908 */
[----:B------:R-:W-:Y:S01]  /*165e0*/  IMAD.WIDE R24, R13, 0x4, R24 ;  /* 0x000000040d187825 */ /* 0x000fe200078e0218 */
[----:B------:R2:W-:Y:S04]  /*165f0*/  @P4 STG.E [R8.64], R18 ;  /* 0x0000001208004986 */ /* 0x0005e8000c101908 */
[----:B------:R2:W-:Y:S04]  /*16600*/  @P5 STG.E [R10.64], R46 ;  /* 0x0000002e0a005986 */ /* 0x0005e8000c101908 */
[----:B------:R2:W-:Y:S01]  /*16610*/  @P1 STG.E [R26.64], R19 ;  /* 0x000000131a001986 */ /* 0x0005e2000c101908 */
[----:B------:R-:W-:Y:S05]  /*16620*/  @!P2 EXIT ;  /* 0x000000000000a94d */ /* 0x000fea0003800000 */
[----:B------:R-:W-:Y:S01]  /*16630*/  STG.E [R24.64], R47 ;  /* 0x0000002f18007986 */ /* 0x000fe2000c101908 */
[----:B------:R-:W-:Y:S05]  /*16640*/  EXIT ;  /* 0x000000000000794d */ /* 0x000fea0003800000 */
.L_x_2:
[----:B------:R-:W-:-:S00]  /*16650*/  BRA `(.L_x_2) ;  /* 0xfffffff000007947 */ /* 0x000fc0000383ffff */
[----:B------:R-:W-:-:S00]  /*16660*/  NOP ;  /* 0x0000000000007918 */ /* 0x000fc00000000000 */
        /* <DEDUP_REMOVED lines=9> */
.L_x_3:


//--------------------- .nv.shared.matmul_kernel  --------------------------
	.section	.nv.shared.matmul_kernel,"aw",@nobits
	.sectionflags	@""
	.align	16
